	.target	sm_75

	.elftype	@"ET_EXEC"


//--------------------- .note.nv.tkinfo           --------------------------
	.section	.note.nv.tkinfo,"",@"SHT_NOTE"
	.sectionflags	@"SHF_NOTE_NV_TKINFO"
	.tkinfo
        /*0018*/ 	.word	0x00000002
        /*0030*/ 	.string	""
        /*0030*/ 	.string	"ptxas"
        /*0030*/ 	.string	"Cuda compilation tools, release 13.0, V13.0.88"
        /*0030*/ 	.string	"Build cuda_13.0.r13.0/compiler.36424714_0"
        /*0030*/ 	.string	"-arch sm_75 -m 64 "



//--------------------- .note.nv.cuinfo           --------------------------
	.section	.note.nv.cuinfo,"",@"SHT_NOTE"
	.sectionflags	@"SHF_NOTE_NV_CUINFO"
        /*0018*/ 	.short	0x0002
        /*001a*/ 	.short	0x004b
        /*001c*/ 	.short	0x0082
	.zero		2


//--------------------- .nv.info                  --------------------------
	.section	.nv.info,"",@"SHT_CUDA_INFO"
	.align	4


	//----- nvinfo : EIATTR_REGCOUNT
	.align		4
        /*0000*/ 	.byte	0x04, 0x2f
        /*0002*/ 	.short	(.L_12 - .L_11)
	.align		4
.L_11:
        /*0004*/ 	.word	index@(_ZN7cutlass6KernelINS_4gemm6kernel4GemmINS1_11threadblock12MmaPipelinedINS1_9GemmShapeILi64ELi64ELi64EEENS_9transform11threadblock22PredicatedTileIteratorINS_11MatrixShapeILi64ELi64EEEaNS_6layout22ColumnMajorInterleavedILi32EEELi1ENS8_29PitchLinearWarpRakedThreadMapINS_16PitchLinearShapeILi2048ELi2EEELi128ENSH_ILi32ELi1EEELi16EEELi16ELb0ENSD_9NoPermuteEEENS9_19RegularTileIteratorISC_aNSD_37RowMajorTensorOpMultiplicandCrosswiseILi8ELi32EEELi0ENS8_29TransposePitchLinearThreadMapISK_NSH_ILi2ELi16EEEEELi16EEENSA_ISC_aNSD_19RowMajorInterleavedILi32EEELi0ESK_Li16ELb0ESL_EENSN_ISC_aNSD_40ColumnMajorTensorOpMultiplicandCrosswiseILi8ELi32EEELi1ESS_Li16EEEiSF_NS4_9MmaPolicyINS1_4warp11MmaTensorOpINS6_ILi32ELi32ELi64EEEaSP_aSY_iSF_NS11_17MmaTensorOpPolicyINS_4arch3MmaINS6_ILi8ELi8ELi16EEELi32EaNSD_8RowMajorEaNSD_11ColumnMajorEiS18_NS15_21OpMultiplyAddSaturateEEENSB_ILi1ELi1EEEEELi1ELb1EbEENSB_ILi0ELi0EEES1F_Li1EEENS_21NumericArrayConverterIaaLi32ELNS_15FloatRoundStyleE2ENS8_6thread14UnaryTransform8IdentityEEES1M_bEENS_8epilogue11threadblock19InterleavedEpilogueIS7_S1E_Li1ENS1P_33InterleavedPredicatedTileIteratorINS1P_30InterleavedOutputTileThreadMapINSH_ILi2ELi2EEENSH_ILi4ELi1EEELi128ELi8ELi8EEEaLi32EEENS1O_4warp24FragmentIteratorTensorOpIS13_S17_iNS_5ArrayIiLi2ELb1EEESF_EENS1O_6thread21LinearCombinationReluIaLi8EifLNS22_9ScaleType4KindE1ELS1I_2EEELi32EEENS4_30GemmIdentityThreadblockSwizzleILi1EEELb0EEEEEvNT_6ParamsE)
        /*0008*/ 	.word	0x00000051


	//----- nvinfo : EIATTR_FRAME_SIZE
	.align		4
.L_12:
        /*000c*/ 	.byte	0x04, 0x11
        /*000e*/ 	.short	(.L_14 - .L_13)
	.align		4
.L_13:
        /*0010*/ 	.word	index@(_ZN7cutlass6KernelINS_4gemm6kernel4GemmINS1_11threadblock12MmaPipelinedINS1_9GemmShapeILi64ELi64ELi64EEENS_9transform11threadblock22PredicatedTileIteratorINS_11MatrixShapeILi64ELi64EEEaNS_6layout22ColumnMajorInterleavedILi32EEELi1ENS8_29PitchLinearWarpRakedThreadMapINS_16PitchLinearShapeILi2048ELi2EEELi128ENSH_ILi32ELi1EEELi16EEELi16ELb0ENSD_9NoPermuteEEENS9_19RegularTileIteratorISC_aNSD_37RowMajorTensorOpMultiplicandCrosswiseILi8ELi32EEELi0ENS8_29TransposePitchLinearThreadMapISK_NSH_ILi2ELi16EEEEELi16EEENSA_ISC_aNSD_19RowMajorInterleavedILi32EEELi0ESK_Li16ELb0ESL_EENSN_ISC_aNSD_40ColumnMajorTensorOpMultiplicandCrosswiseILi8ELi32EEELi1ESS_Li16EEEiSF_NS4_9MmaPolicyINS1_4warp11MmaTensorOpINS6_ILi32ELi32ELi64EEEaSP_aSY_iSF_NS11_17MmaTensorOpPolicyINS_4arch3MmaINS6_ILi8ELi8ELi16EEELi32EaNSD_8RowMajorEaNSD_11ColumnMajorEiS18_NS15_21OpMultiplyAddSaturateEEENSB_ILi1ELi1EEEEELi1ELb1EbEENSB_ILi0ELi0EEES1F_Li1EEENS_21NumericArrayConverterIaaLi32ELNS_15FloatRoundStyleE2ENS8_6thread14UnaryTransform8IdentityEEES1M_bEENS_8epilogue11threadblock19InterleavedEpilogueIS7_S1E_Li1ENS1P_33InterleavedPredicatedTileIteratorINS1P_30InterleavedOutputTileThreadMapINSH_ILi2ELi2EEENSH_ILi4ELi1EEELi128ELi8ELi8EEEaLi32EEENS1O_4warp24FragmentIteratorTensorOpIS13_S17_iNS_5ArrayIiLi2ELb1EEESF_EENS1O_6thread21LinearCombinationReluIaLi8EifLNS22_9ScaleType4KindE1ELS1I_2EEELi32EEENS4_30GemmIdentityThreadblockSwizzleILi1EEELb0EEEEEvNT_6ParamsE)
        /*0014*/ 	.word	0x00000000


	//----- nvinfo : EIATTR_REGCOUNT
	.align		4
.L_14:
        /*0018*/ 	.byte	0x04, 0x2f
        /*001a*/ 	.short	(.L_16 - .L_15)
	.align		4
.L_15:
        /*001c*/ 	.word	index@(_ZN7cutlass6KernelINS_4gemm6kernel4GemmINS1_11threadblock12MmaPipelinedINS1_9GemmShapeILi64ELi128ELi64EEENS_9transform11threadblock22PredicatedTileIteratorINS_11MatrixShapeILi64ELi64EEEaNS_6layout22ColumnMajorInterleavedILi32EEELi1ENS8_29PitchLinearWarpRakedThreadMapINS_16PitchLinearShapeILi2048ELi2EEELi128ENSH_ILi32ELi1EEELi16EEELi16ELb0ENSD_9NoPermuteEEENS9_19RegularTileIteratorISC_aNSD_37RowMajorTensorOpMultiplicandCrosswiseILi8ELi32EEELi0ENS8_29TransposePitchLinearThreadMapISK_NSH_ILi2ELi16EEEEELi16EEENSA_INSB_ILi64ELi128EEEaNSD_19RowMajorInterleavedILi32EEELi0ENSG_INSH_ILi4096ELi2EEELi128ESJ_Li16EEELi16ELb0ESL_EENSN_ISU_aNSD_40ColumnMajorTensorOpMultiplicandCrosswiseILi8ELi32EEELi1ENSQ_ISY_SR_EELi16EEEiSF_NS4_9MmaPolicyINS1_4warp11MmaTensorOpINS6_ILi32ELi64ELi64EEEaSP_aS11_iSF_NS15_17MmaTensorOpPolicyINS_4arch3MmaINS6_ILi8ELi8ELi16EEELi32EaNSD_8RowMajorEaNSD_11ColumnMajorEiS1C_NS19_21OpMultiplyAddSaturateEEENSB_ILi1ELi1EEEEELi1ELb1EbEENSB_ILi0ELi0EEES1J_Li1EEENS_21NumericArrayConverterIaaLi32ELNS_15FloatRoundStyleE2ENS8_6thread14UnaryTransform8IdentityEEENS1L_IaaLi64ELS1M_2ES1P_EEbEENS_8epilogue11threadblock19InterleavedEpilogueIS7_S1I_Li1ENS1U_33InterleavedPredicatedTileIteratorINS1U_30InterleavedOutputTileThreadMapINSH_ILi2ELi2EEENSH_ILi4ELi2EEELi128ELi8ELi8EEEaLi32EEENS1T_4warp24FragmentIteratorTensorOpIS17_S1B_iNS_5ArrayIiLi2ELb1EEESF_EENS1T_6thread21LinearCombinationReluIaLi8EifLNS27_9ScaleType4KindE1ELS1M_2EEELi32EEENS4_30GemmIdentityThreadblockSwizzleILi1EEELb0EEEEEvNT_6ParamsE)
        /*0020*/ 	.word	0x00000083


	//----- nvinfo : EIATTR_FRAME_SIZE
	.align		4
.L_16:
        /*0024*/ 	.byte	0x04, 0x11
        /*0026*/ 	.short	(.L_18 - .L_17)
	.align		4
.L_17:
        /*0028*/ 	.word	index@(_ZN7cutlass6KernelINS_4gemm6kernel4GemmINS1_11threadblock12MmaPipelinedINS1_9GemmShapeILi64ELi128ELi64EEENS_9transform11threadblock22PredicatedTileIteratorINS_11MatrixShapeILi64ELi64EEEaNS_6layout22ColumnMajorInterleavedILi32EEELi1ENS8_29PitchLinearWarpRakedThreadMapINS_16PitchLinearShapeILi2048ELi2EEELi128ENSH_ILi32ELi1EEELi16EEELi16ELb0ENSD_9NoPermuteEEENS9_19RegularTileIteratorISC_aNSD_37RowMajorTensorOpMultiplicandCrosswiseILi8ELi32EEELi0ENS8_29TransposePitchLinearThreadMapISK_NSH_ILi2ELi16EEEEELi16EEENSA_INSB_ILi64ELi128EEEaNSD_19RowMajorInterleavedILi32EEELi0ENSG_INSH_ILi4096ELi2EEELi128ESJ_Li16EEELi16ELb0ESL_EENSN_ISU_aNSD_40ColumnMajorTensorOpMultiplicandCrosswiseILi8ELi32EEELi1ENSQ_ISY_SR_EELi16EEEiSF_NS4_9MmaPolicyINS1_4warp11MmaTensorOpINS6_ILi32ELi64ELi64EEEaSP_aS11_iSF_NS15_17MmaTensorOpPolicyINS_4arch3MmaINS6_ILi8ELi8ELi16EEELi32EaNSD_8RowMajorEaNSD_11ColumnMajorEiS1C_NS19_21OpMultiplyAddSaturateEEENSB_ILi1ELi1EEEEELi1ELb1EbEENSB_ILi0ELi0EEES1J_Li1EEENS_21NumericArrayConverterIaaLi32ELNS_15FloatRoundStyleE2ENS8_6thread14UnaryTransform8IdentityEEENS1L_IaaLi64ELS1M_2ES1P_EEbEENS_8epilogue11threadblock19InterleavedEpilogueIS7_S1I_Li1ENS1U_33InterleavedPredicatedTileIteratorINS1U_30InterleavedOutputTileThreadMapINSH_ILi2ELi2EEENSH_ILi4ELi2EEELi128ELi8ELi8EEEaLi32EEENS1T_4warp24FragmentIteratorTensorOpIS17_S1B_iNS_5ArrayIiLi2ELb1EEESF_EENS1T_6thread21LinearCombinationReluIaLi8EifLNS27_9ScaleType4KindE1ELS1M_2EEELi32EEENS4_30GemmIdentityThreadblockSwizzleILi1EEELb0EEEEEvNT_6ParamsE)
        /*002c*/ 	.word	0x00000000


	//----- nvinfo : EIATTR_REGCOUNT
	.align		4
.L_18:
        /*0030*/ 	.byte	0x04, 0x2f
        /*0032*/ 	.short	(.L_20 - .L_19)
	.align		4
.L_19:
        /*0034*/ 	.word	index@(_ZN7cutlass6KernelINS_4gemm6kernel7B2bGemmINS1_11threadblock15B2bMmaPipelinedINS1_9GemmShapeILi64ELi64ELi32EEENS_9transform11threadblock22PredicatedTileIteratorINS_11MatrixShapeILi64ELi32EEEaNS_6layout22ColumnMajorInterleavedILi32EEELi1ENS8_29PitchLinearWarpRakedThreadMapINS_16PitchLinearShapeILi2048ELi1EEELi64ENSH_ILi32ELi1EEELi16EEELi16ELb0ENSD_9NoPermuteEEENS9_19RegularTileIteratorISC_aNSD_37RowMajorTensorOpMultiplicandCrosswiseILi8ELi32EEELi0ENS8_29TransposePitchLinearThreadMapISK_NSH_ILi2ELi16EEEEELi16EEENSA_INSB_ILi32ELi64EEEaNSD_19RowMajorInterleavedILi32EEELi0ESK_Li16ELb0ESL_EENSN_ISU_aNSD_40ColumnMajorTensorOpMultiplicandCrosswiseILi8ELi32EEELi1ESS_Li16EEENS6_ILi64ELi128ELi32EEENS1_4warp27MmaTensorOpFragmentIteratorINSB_ILi32ELi16EEESU_Li32EiaNSD_8RowMajorENS6_ILi8ELi8ELi16EEENS_8epilogue6thread21LinearCombinationReluIaLi2EifLNS18_9ScaleType4KindE2ELNS_15FloatRoundStyleE2EEEEENS9_14VectorIteratorINS9_30PredicatedVectorAccessIteratorINSB_ILi64ELi64EEENSB_ILi32ELi32EEEfS15_Li4ELb0EEEEENS8_4warp22VectorFragmentIteratorINSB_ILi1ELi8EEEfS15_S16_Li4EEENSA_INSB_ILi32ELi128EEEaSW_Li0ENSG_INSH_ILi4096ELi1EEELi64ESJ_Li16EEELi16ELb0ESL_EENSN_IS1P_aSZ_Li1ENSQ_IS1R_SR_EELi16EEEiSF_S1D_NS4_9MmaPolicyINS12_11MmaTensorOpINS6_ILi32ELi64ELi32EEEaSP_aSZ_iSF_NS12_17MmaTensorOpPolicyINS_4arch3MmaIS16_Li32EaS15_aNSD_11ColumnMajorEiS15_NS1Z_21OpMultiplyAddSaturateEEENSB_ILi1ELi1EEEEELi1ELb1EbEENSB_ILi0ELi0EEES27_Li1EEENS1V_INS1W_INS6_ILi32ELi128ELi32EEEaSP_aSZ_iSF_S25_Li1ELb1EbEES27_S27_Li1EEENS_21NumericArrayConverterIaaLi32ELS1C_2ENS8_6thread14UnaryTransform8IdentityEEES2G_NS2C_IaaLi64ELS1C_2ES2F_EEbEENS17_11threadblock19InterleavedEpilogueIS11_S2A_Li1ENS2J_33InterleavedPredicatedTileIteratorINS2J_30InterleavedOutputTileThreadMapINSH_ILi2ELi1EEENSH_ILi4ELi4EEELi64ELi8ELi8EEEaLi32EEENS17_4warp24FragmentIteratorTensorOpIS29_S16_iNS_5ArrayIiLi2ELb1EEESF_EENS19_IaLi8EifLS1B_1ELS1C_2EEELi32EEENS4_30GemmIdentityThreadblockSwizzleILi1EEEEEEEvNT_6ParamsE)
        /*0038*/ 	.word	0x000000a7


	//----- nvinfo : EIATTR_FRAME_SIZE
	.align		4
.L_20:
        /*003c*/ 	.byte	0x04, 0x11
        /*003e*/ 	.short	(.L_22 - .L_21)
	.align		4
.L_21:
        /*0040*/ 	.word	index@(_ZN7cutlass6KernelINS_4gemm6kernel7B2bGemmINS1_11threadblock15B2bMmaPipelinedINS1_9GemmShapeILi64ELi64ELi32EEENS_9transform11threadblock22PredicatedTileIteratorINS_11MatrixShapeILi64ELi32EEEaNS_6layout22ColumnMajorInterleavedILi32EEELi1ENS8_29PitchLinearWarpRakedThreadMapINS_16PitchLinearShapeILi2048ELi1EEELi64ENSH_ILi32ELi1EEELi16EEELi16ELb0ENSD_9NoPermuteEEENS9_19RegularTileIteratorISC_aNSD_37RowMajorTensorOpMultiplicandCrosswiseILi8ELi32EEELi0ENS8_29TransposePitchLinearThreadMapISK_NSH_ILi2ELi16EEEEELi16EEENSA_INSB_ILi32ELi64EEEaNSD_19RowMajorInterleavedILi32EEELi0ESK_Li16ELb0ESL_EENSN_ISU_aNSD_40ColumnMajorTensorOpMultiplicandCrosswiseILi8ELi32EEELi1ESS_Li16EEENS6_ILi64ELi128ELi32EEENS1_4warp27MmaTensorOpFragmentIteratorINSB_ILi32ELi16EEESU_Li32EiaNSD_8RowMajorENS6_ILi8ELi8ELi16EEENS_8epilogue6thread21LinearCombinationReluIaLi2EifLNS18_9ScaleType4KindE2ELNS_15FloatRoundStyleE2EEEEENS9_14VectorIteratorINS9_30PredicatedVectorAccessIteratorINSB_ILi64ELi64EEENSB_ILi32ELi32EEEfS15_Li4ELb0EEEEENS8_4warp22VectorFragmentIteratorINSB_ILi1ELi8EEEfS15_S16_Li4EEENSA_INSB_ILi32ELi128EEEaSW_Li0ENSG_INSH_ILi4096ELi1EEELi64ESJ_Li16EEELi16ELb0ESL_EENSN_IS1P_aSZ_Li1ENSQ_IS1R_SR_EELi16EEEiSF_S1D_NS4_9MmaPolicyINS12_11MmaTensorOpINS6_ILi32ELi64ELi32EEEaSP_aSZ_iSF_NS12_17MmaTensorOpPolicyINS_4arch3MmaIS16_Li32EaS15_aNSD_11ColumnMajorEiS15_NS1Z_21OpMultiplyAddSaturateEEENSB_ILi1ELi1EEEEELi1ELb1EbEENSB_ILi0ELi0EEES27_Li1EEENS1V_INS1W_INS6_ILi32ELi128ELi32EEEaSP_aSZ_iSF_S25_Li1ELb1EbEES27_S27_Li1EEENS_21NumericArrayConverterIaaLi32ELS1C_2ENS8_6thread14UnaryTransform8IdentityEEES2G_NS2C_IaaLi64ELS1C_2ES2F_EEbEENS17_11threadblock19InterleavedEpilogueIS11_S2A_Li1ENS2J_33InterleavedPredicatedTileIteratorINS2J_30InterleavedOutputTileThreadMapINSH_ILi2ELi1EEENSH_ILi4ELi4EEELi64ELi8ELi8EEEaLi32EEENS17_4warp24FragmentIteratorTensorOpIS29_S16_iNS_5ArrayIiLi2ELb1EEESF_EENS19_IaLi8EifLS1B_1ELS1C_2EEELi32EEENS4_30GemmIdentityThreadblockSwizzleILi1EEEEEEEvNT_6ParamsE)
        /*0044*/ 	.word	0x00000000


	//----- nvinfo : EIATTR_REGCOUNT
	.align		4
.L_22:
        /*0048*/ 	.byte	0x04, 0x2f
        /*004a*/ 	.short	(.L_24 - .L_23)
	.align		4
.L_23:
        /*004c*/ 	.word	index@(_ZN7cutlass9reference6device6kernel4GemmINS_9TensorRefIaNS_6layout22ColumnMajorInterleavedILi32EEEEENS4_IaNS5_19RowMajorInterleavedILi32EEEEES8_fiNS_11MatrixShapeILi4ELi4EEENS_12multiply_addIiiiEENS_21NumericConverterClampIafEEEEvNS_4gemm9GemmCoordET2_T_T0_SK_T1_SN_T3_)
        /*0050*/ 	.word	0x0000003e


	//----- nvinfo : EIATTR_FRAME_SIZE
	.align		4
.L_24:
        /*0054*/ 	.byte	0x04, 0x11
        /*0056*/ 	.short	(.L_26 - .L_25)
	.align		4
.L_25:
        /*0058*/ 	.word	index@(_ZN7cutlass9reference6device6kernel4GemmINS_9TensorRefIaNS_6layout22ColumnMajorInterleavedILi32EEEEENS4_IaNS5_19RowMajorInterleavedILi32EEEEES8_fiNS_11MatrixShapeILi4ELi4EEENS_12multiply_addIiiiEENS_21NumericConverterClampIafEEEEvNS_4gemm9GemmCoordET2_T_T0_SK_T1_SN_T3_)
        /*005c*/ 	.word	0x00000000


	//----- nvinfo : EIATTR_REGCOUNT
	.align		4
.L_26:
        /*0060*/ 	.byte	0x04, 0x2f
        /*0062*/ 	.short	(.L_28 - .L_27)
	.align		4
.L_27:
        /*0064*/ 	.word	index@(_ZN7cutlass9reference6device6kernel13TensorForEachINS1_6detail14TensorReLuFuncIaNS_6layout22ColumnMajorInterleavedILi32EEEEELi2ENS9_6ParamsEEEvNS_5CoordIXT0_EilEET1_)
        /*0068*/ 	.word	0x00000011


	//----- nvinfo : EIATTR_FRAME_SIZE
	.align		4
.L_28:
        /*006c*/ 	.byte	0x04, 0x11
        /*006e*/ 	.short	(.L_30 - .L_29)
	.align		4
.L_29:
        /*0070*/ 	.word	index@($__internal_0_$__cuda_sm20_div_s64)
        /*0074*/ 	.word	0x00000000


	//----- nvinfo : EIATTR_FRAME_SIZE
	.align		4
.L_30:
        /*0078*/ 	.byte	0x04, 0x11
        /*007a*/ 	.short	(.L_32 - .L_31)
	.align		4
.L_31:
        /*007c*/ 	.word	index@(_ZN7cutlass9reference6device6kernel13TensorForEachINS1_6detail14TensorReLuFuncIaNS_6layout22ColumnMajorInterleavedILi32EEEEELi2ENS9_6ParamsEEEvNS_5CoordIXT0_EilEET1_)
        /*0080*/ 	.word	0x00000000


	//----- nvinfo : EIATTR_REGCOUNT
	.align		4
.L_32:
        /*0084*/ 	.byte	0x04, 0x2f
        /*0086*/ 	.short	(.L_34 - .L_33)
	.align		4
.L_33:
        /*0088*/ 	.word	index@(_ZN7cutlass9reference6device6kernel11GemmComplexIaNS_6layout22ColumnMajorInterleavedILi32EEEaNS4_19RowMajorInterleavedILi32EEEiS6_iiiNS_16NumericConverterIiiLNS_15FloatRoundStyleE2EEENS_12multiply_addIiiiEELi4ELi4EEEvNS_4gemm9GemmCoordET5_NS_9TensorRefIT_T0_EENS_16ComplexTransformENSH_IT1_T2_EESL_SG_NSH_IT3_T4_EENSH_IT7_SQ_EET6_illll)
        /*008c*/ 	.word	0x00000092


	//----- nvinfo : EIATTR_FRAME_SIZE
	.align		4
.L_34:
        /*0090*/ 	.byte	0x04, 0x11
        /*0092*/ 	.short	(.L_36 - .L_35)
	.align		4
.L_35:
        /*0094*/ 	.word	index@(_ZN7cutlass9reference6device6kernel11GemmComplexIaNS_6layout22ColumnMajorInterleavedILi32EEEaNS4_19RowMajorInterleavedILi32EEEiS6_iiiNS_16NumericConverterIiiLNS_15FloatRoundStyleE2EEENS_12multiply_addIiiiEELi4ELi4EEEvNS_4gemm9GemmCoordET5_NS_9TensorRefIT_T0_EENS_16ComplexTransformENSH_IT1_T2_EESL_SG_NSH_IT3_T4_EENSH_IT7_SQ_EET6_illll)
        /*0098*/ 	.word	0x00000000


	//----- nvinfo : EIATTR_REGCOUNT
	.align		4
.L_36:
        /*009c*/ 	.byte	0x04, 0x2f
        /*009e*/ 	.short	(.L_38 - .L_37)
	.align		4
.L_37:
        /*00a0*/ 	.word	index@(_ZN7cutlass9reference6device6kernel11GemmComplexIaNS_6layout22ColumnMajorInterleavedILi32EEEaNS4_19RowMajorInterleavedILi32EEEiS6_iiiNS_16NumericConverterIiiLNS_15FloatRoundStyleE2EEENS_12multiply_addIiiiEELi4ELi16EEEvNS_4gemm9GemmCoordET5_NS_9TensorRefIT_T0_EENS_16ComplexTransformENSH_IT1_T2_EESL_SG_NSH_IT3_T4_EENSH_IT7_SQ_EET6_illll)
        /*00a4*/ 	.word	0x000000ff


	//----- nvinfo : EIATTR_FRAME_SIZE
	.align		4
.L_38:
        /*00a8*/ 	.byte	0x04, 0x11
        /*00aa*/ 	.short	(.L_40 - .L_39)
	.align		4
.L_39:
        /*00ac*/ 	.word	index@(_ZN7cutlass9reference6device6kernel11GemmComplexIaNS_6layout22ColumnMajorInterleavedILi32EEEaNS4_19RowMajorInterleavedILi32EEEiS6_iiiNS_16NumericConverterIiiLNS_15FloatRoundStyleE2EEENS_12multiply_addIiiiEELi4ELi16EEEvNS_4gemm9GemmCoordET5_NS_9TensorRefIT_T0_EENS_16ComplexTransformENSH_IT1_T2_EESL_SG_NSH_IT3_T4_EENSH_IT7_SQ_EET6_illll)
        /*00b0*/ 	.word	0x00000338


	//----- nvinfo : EIATTR_REGCOUNT
	.align		4
.L_40:
        /*00b4*/ 	.byte	0x04, 0x2f
        /*00b6*/ 	.short	(.L_42 - .L_41)
	.align		4
.L_41:
        /*00b8*/ 	.word	index@(_ZN7cutlass9reference6device6kernel26TensorScaleBiasGemmBatchedINS_9TensorRefIiNS_6layout22ColumnMajorInterleavedILi32EEEEENS4_IaS7_EEfNS4_IfNS5_8RowMajorEEENS_16NumericConverterIafLNS_15FloatRoundStyleE2EEELi4ELi4EEEvNS_4gemm9GemmCoordET_T0_T1_T2_SK_illll)
        /*00bc*/ 	.word	0x00000046


	//----- nvinfo : EIATTR_FRAME_SIZE
	.align		4
.L_42:
        /*00c0*/ 	.byte	0x04, 0x11
        /*00c2*/ 	.short	(.L_44 - .L_43)
	.align		4
.L_43:
        /*00c4*/ 	.word	index@(_ZN7cutlass9reference6device6kernel26TensorScaleBiasGemmBatchedINS_9TensorRefIiNS_6layout22ColumnMajorInterleavedILi32EEEEENS4_IaS7_EEfNS4_IfNS5_8RowMajorEEENS_16NumericConverterIafLNS_15FloatRoundStyleE2EEELi4ELi4EEEvNS_4gemm9GemmCoordET_T0_T1_T2_SK_illll)
        /*00c8*/ 	.word	0x00000000


	//----- nvinfo : EIATTR_REGCOUNT
	.align		4
.L_44:
        /*00cc*/ 	.byte	0x04, 0x2f
        /*00ce*/ 	.short	(.L_46 - .L_45)
	.align		4
.L_45:
        /*00d0*/ 	.word	index@(_ZN7cutlass9reference6device6kernel11GemmComplexIaNS_6layout22ColumnMajorInterleavedILi32EEEaNS4_19RowMajorInterleavedILi32EEEaS6_fiaNS_16NumericConverterIafLNS_15FloatRoundStyleE2EEENS_12multiply_addIiiiEELi4ELi4EEEvNS_4gemm9GemmCoordET5_NS_9TensorRefIT_T0_EENS_16ComplexTransformENSH_IT1_T2_EESL_SG_NSH_IT3_T4_EENSH_IT7_SQ_EET6_illll)
        /*00d4*/ 	.word	0x0000006c


	//----- nvinfo : EIATTR_FRAME_SIZE
	.align		4
.L_46:
        /*00d8*/ 	.byte	0x04, 0x11
        /*00da*/ 	.short	(.L_48 - .L_47)
	.align		4
.L_47:
        /*00dc*/ 	.word	index@(_ZN7cutlass9reference6device6kernel11GemmComplexIaNS_6layout22ColumnMajorInterleavedILi32EEEaNS4_19RowMajorInterleavedILi32EEEaS6_fiaNS_16NumericConverterIafLNS_15FloatRoundStyleE2EEENS_12multiply_addIiiiEELi4ELi4EEEvNS_4gemm9GemmCoordET5_NS_9TensorRefIT_T0_EENS_16ComplexTransformENSH_IT1_T2_EESL_SG_NSH_IT3_T4_EENSH_IT7_SQ_EET6_illll)
        /*00e0*/ 	.word	0x00000000


	//----- nvinfo : EIATTR_REGCOUNT
	.align		4
.L_48:
        /*00e4*/ 	.byte	0x04, 0x2f
        /*00e6*/ 	.short	(.L_50 - .L_49)
	.align		4
.L_49:
        /*00e8*/ 	.word	index@(_ZN7cutlass9reference6device6kernel11GemmComplexIaNS_6layout22ColumnMajorInterleavedILi32EEEaNS4_19RowMajorInterleavedILi32EEEaS6_fiaNS_16NumericConverterIafLNS_15FloatRoundStyleE2EEENS_12multiply_addIiiiEELi4ELi16EEEvNS_4gemm9GemmCoordET5_NS_9TensorRefIT_T0_EENS_16ComplexTransformENSH_IT1_T2_EESL_SG_NSH_IT3_T4_EENSH_IT7_SQ_EET6_illll)
        /*00ec*/ 	.word	0x000000ff


	//----- nvinfo : EIATTR_FRAME_SIZE
	.align		4
.L_50:
        /*00f0*/ 	.byte	0x04, 0x11
        /*00f2*/ 	.short	(.L_52 - .L_51)
	.align		4
.L_51:
        /*00f4*/ 	.word	index@(_ZN7cutlass9reference6device6kernel11GemmComplexIaNS_6layout22ColumnMajorInterleavedILi32EEEaNS4_19RowMajorInterleavedILi32EEEaS6_fiaNS_16NumericConverterIafLNS_15FloatRoundStyleE2EEENS_12multiply_addIiiiEELi4ELi16EEEvNS_4gemm9GemmCoordET5_NS_9TensorRefIT_T0_EENS_16ComplexTransformENSH_IT1_T2_EESL_SG_NSH_IT3_T4_EENSH_IT7_SQ_EET6_illll)
        /*00f8*/ 	.word	0x00000088


	//----- nvinfo : EIATTR_MIN_STACK_SIZE
	.align		4
.L_52:
        /*00fc*/ 	.byte	0x04, 0x12
        /*00fe*/ 	.short	(.L_54 - .L_53)
	.align		4
.L_53:
        /*0100*/ 	.word	index@(_ZN7cutlass6KernelINS_4gemm6kernel7B2bGemmINS1_11threadblock15B2bMmaPipelinedINS1_9GemmShapeILi64ELi64ELi32EEENS_9transform11threadblock22PredicatedTileIteratorINS_11MatrixShapeILi64ELi32EEEaNS_6layout22ColumnMajorInterleavedILi32EEELi1ENS8_29PitchLinearWarpRakedThreadMapINS_16PitchLinearShapeILi2048ELi1EEELi64ENSH_ILi32ELi1EEELi16EEELi16ELb0ENSD_9NoPermuteEEENS9_19RegularTileIteratorISC_aNSD_37RowMajorTensorOpMultiplicandCrosswiseILi8ELi32EEELi0ENS8_29TransposePitchLinearThreadMapISK_NSH_ILi2ELi16EEEEELi16EEENSA_INSB_ILi32ELi64EEEaNSD_19RowMajorInterleavedILi32EEELi0ESK_Li16ELb0ESL_EENSN_ISU_aNSD_40ColumnMajorTensorOpMultiplicandCrosswiseILi8ELi32EEELi1ESS_Li16EEENS6_ILi64ELi128ELi32EEENS1_4warp27MmaTensorOpFragmentIteratorINSB_ILi32ELi16EEESU_Li32EiaNSD_8RowMajorENS6_ILi8ELi8ELi16EEENS_8epilogue6thread21LinearCombinationReluIaLi2EifLNS18_9ScaleType4KindE2ELNS_15FloatRoundStyleE2EEEEENS9_14VectorIteratorINS9_30PredicatedVectorAccessIteratorINSB_ILi64ELi64EEENSB_ILi32ELi32EEEfS15_Li4ELb0EEEEENS8_4warp22VectorFragmentIteratorINSB_ILi1ELi8EEEfS15_S16_Li4EEENSA_INSB_ILi32ELi128EEEaSW_Li0ENSG_INSH_ILi4096ELi1EEELi64ESJ_Li16EEELi16ELb0ESL_EENSN_IS1P_aSZ_Li1ENSQ_IS1R_SR_EELi16EEEiSF_S1D_NS4_9MmaPolicyINS12_11MmaTensorOpINS6_ILi32ELi64ELi32EEEaSP_aSZ_iSF_NS12_17MmaTensorOpPolicyINS_4arch3MmaIS16_Li32EaS15_aNSD_11ColumnMajorEiS15_NS1Z_21OpMultiplyAddSaturateEEENSB_ILi1ELi1EEEEELi1ELb1EbEENSB_ILi0ELi0EEES27_Li1EEENS1V_INS1W_INS6_ILi32ELi128ELi32EEEaSP_aSZ_iSF_S25_Li1ELb1EbEES27_S27_Li1EEENS_21NumericArrayConverterIaaLi32ELS1C_2ENS8_6thread14UnaryTransform8IdentityEEES2G_NS2C_IaaLi64ELS1C_2ES2F_EEbEENS17_11threadblock19InterleavedEpilogueIS11_S2A_Li1ENS2J_33InterleavedPredicatedTileIteratorINS2J_30InterleavedOutputTileThreadMapINSH_ILi2ELi1EEENSH_ILi4ELi4EEELi64ELi8ELi8EEEaLi32EEENS17_4warp24FragmentIteratorTensorOpIS29_S16_iNS_5ArrayIiLi2ELb1EEESF_EENS19_IaLi8EifLS1B_1ELS1C_2EEELi32EEENS4_30GemmIdentityThreadblockSwizzleILi1EEEEEEEvNT_6ParamsE)
        /*0104*/ 	.word	0x00000000


	//----- nvinfo : EIATTR_MIN_STACK_SIZE
	.align		4
.L_54:
        /*0108*/ 	.byte	0x04, 0x12
        /*010a*/ 	.short	(.L_56 - .L_55)
	.align		4
.L_55:
        /*010c*/ 	.word	index@(_ZN7cutlass6KernelINS_4gemm6kernel4GemmINS1_11threadblock12MmaPipelinedINS1_9GemmShapeILi64ELi128ELi64EEENS_9transform11threadblock22PredicatedTileIteratorINS_11MatrixShapeILi64ELi64EEEaNS_6layout22ColumnMajorInterleavedILi32EEELi1ENS8_29PitchLinearWarpRakedThreadMapINS_16PitchLinearShapeILi2048ELi2EEELi128ENSH_ILi32ELi1EEELi16EEELi16ELb0ENSD_9NoPermuteEEENS9_19RegularTileIteratorISC_aNSD_37RowMajorTensorOpMultiplicandCrosswiseILi8ELi32EEELi0ENS8_29TransposePitchLinearThreadMapISK_NSH_ILi2ELi16EEEEELi16EEENSA_INSB_ILi64ELi128EEEaNSD_19RowMajorInterleavedILi32EEELi0ENSG_INSH_ILi4096ELi2EEELi128ESJ_Li16EEELi16ELb0ESL_EENSN_ISU_aNSD_40ColumnMajorTensorOpMultiplicandCrosswiseILi8ELi32EEELi1ENSQ_ISY_SR_EELi16EEEiSF_NS4_9MmaPolicyINS1_4warp11MmaTensorOpINS6_ILi32ELi64ELi64EEEaSP_aS11_iSF_NS15_17MmaTensorOpPolicyINS_4arch3MmaINS6_ILi8ELi8ELi16EEELi32EaNSD_8RowMajorEaNSD_11ColumnMajorEiS1C_NS19_21OpMultiplyAddSaturateEEENSB_ILi1ELi1EEEEELi1ELb1EbEENSB_ILi0ELi0EEES1J_Li1EEENS_21NumericArrayConverterIaaLi32ELNS_15FloatRoundStyleE2ENS8_6thread14UnaryTransform8IdentityEEENS1L_IaaLi64ELS1M_2ES1P_EEbEENS_8epilogue11threadblock19InterleavedEpilogueIS7_S1I_Li1ENS1U_33InterleavedPredicatedTileIteratorINS1U_30InterleavedOutputTileThreadMapINSH_ILi2ELi2EEENSH_ILi4ELi2EEELi128ELi8ELi8EEEaLi32EEENS1T_4warp24FragmentIteratorTensorOpIS17_S1B_iNS_5ArrayIiLi2ELb1EEESF_EENS1T_6thread21LinearCombinationReluIaLi8EifLNS27_9ScaleType4KindE1ELS1M_2EEELi32EEENS4_30GemmIdentityThreadblockSwizzleILi1EEELb0EEEEEvNT_6ParamsE)
        /*0110*/ 	.word	0x00000000


	//----- nvinfo : EIATTR_MIN_STACK_SIZE
	.align		4
.L_56:
        /*0114*/ 	.byte	0x04, 0x12
        /*0116*/ 	.short	(.L_58 - .L_57)
	.align		4
.L_57:
        /*0118*/ 	.word	index@(_ZN7cutlass6KernelINS_4gemm6kernel4GemmINS1_11threadblock12MmaPipelinedINS1_9GemmShapeILi64ELi64ELi64EEENS_9transform11threadblock22PredicatedTileIteratorINS_11MatrixShapeILi64ELi64EEEaNS_6layout22ColumnMajorInterleavedILi32EEELi1ENS8_29PitchLinearWarpRakedThreadMapINS_16PitchLinearShapeILi2048ELi2EEELi128ENSH_ILi32ELi1EEELi16EEELi16ELb0ENSD_9NoPermuteEEENS9_19RegularTileIteratorISC_aNSD_37RowMajorTensorOpMultiplicandCrosswiseILi8ELi32EEELi0ENS8_29TransposePitchLinearThreadMapISK_NSH_ILi2ELi16EEEEELi16EEENSA_ISC_aNSD_19RowMajorInterleavedILi32EEELi0ESK_Li16ELb0ESL_EENSN_ISC_aNSD_40ColumnMajorTensorOpMultiplicandCrosswiseILi8ELi32EEELi1ESS_Li16EEEiSF_NS4_9MmaPolicyINS1_4warp11MmaTensorOpINS6_ILi32ELi32ELi64EEEaSP_aSY_iSF_NS11_17MmaTensorOpPolicyINS_4arch3MmaINS6_ILi8ELi8ELi16EEELi32EaNSD_8RowMajorEaNSD_11ColumnMajorEiS18_NS15_21OpMultiplyAddSaturateEEENSB_ILi1ELi1EEEEELi1ELb1EbEENSB_ILi0ELi0EEES1F_Li1EEENS_21NumericArrayConverterIaaLi32ELNS_15FloatRoundStyleE2ENS8_6thread14UnaryTransform8IdentityEEES1M_bEENS_8epilogue11threadblock19InterleavedEpilogueIS7_S1E_Li1ENS1P_33InterleavedPredicatedTileIteratorINS1P_30InterleavedOutputTileThreadMapINSH_ILi2ELi2EEENSH_ILi4ELi1EEELi128ELi8ELi8EEEaLi32EEENS1O_4warp24FragmentIteratorTensorOpIS13_S17_iNS_5ArrayIiLi2ELb1EEESF_EENS1O_6thread21LinearCombinationReluIaLi8EifLNS22_9ScaleType4KindE1ELS1I_2EEELi32EEENS4_30GemmIdentityThreadblockSwizzleILi1EEELb0EEEEEvNT_6ParamsE)
        /*011c*/ 	.word	0x00000000


	//----- nvinfo : EIATTR_MIN_STACK_SIZE
	.align		4
.L_58:
        /*0120*/ 	.byte	0x04, 0x12
        /*0122*/ 	.short	(.L_60 - .L_59)
	.align		4
.L_59:
        /*0124*/ 	.word	index@(_ZN7cutlass9reference6device6kernel11GemmComplexIaNS_6layout22ColumnMajorInterleavedILi32EEEaNS4_19RowMajorInterleavedILi32EEEaS6_fiaNS_16NumericConverterIafLNS_15FloatRoundStyleE2EEENS_12multiply_addIiiiEELi4ELi16EEEvNS_4gemm9GemmCoordET5_NS_9TensorRefIT_T0_EENS_16ComplexTransformENSH_IT1_T2_EESL_SG_NSH_IT3_T4_EENSH_IT7_SQ_EET6_illll)
        /*0128*/ 	.word	0x00000088


	//----- nvinfo : EIATTR_MIN_STACK_SIZE
	.align		4
.L_60:
        /*012c*/ 	.byte	0x04, 0x12
        /*012e*/ 	.short	(.L_62 - .L_61)
	.align		4
.L_61:
        /*0130*/ 	.word	index@(_ZN7cutlass9reference6device6kernel11GemmComplexIaNS_6layout22ColumnMajorInterleavedILi32EEEaNS4_19RowMajorInterleavedILi32EEEaS6_fiaNS_16NumericConverterIafLNS_15FloatRoundStyleE2EEENS_12multiply_addIiiiEELi4ELi4EEEvNS_4gemm9GemmCoordET5_NS_9TensorRefIT_T0_EENS_16ComplexTransformENSH_IT1_T2_EESL_SG_NSH_IT3_T4_EENSH_IT7_SQ_EET6_illll)
        /*0134*/ 	.word	0x00000000


	//----- nvinfo : EIATTR_MIN_STACK_SIZE
	.align		4
.L_62:
        /*0138*/ 	.byte	0x04, 0x12
        /*013a*/ 	.short	(.L_64 - .L_63)
	.align		4
.L_63:
        /*013c*/ 	.word	index@(_ZN7cutlass9reference6device6kernel26TensorScaleBiasGemmBatchedINS_9TensorRefIiNS_6layout22ColumnMajorInterleavedILi32EEEEENS4_IaS7_EEfNS4_IfNS5_8RowMajorEEENS_16NumericConverterIafLNS_15FloatRoundStyleE2EEELi4ELi4EEEvNS_4gemm9GemmCoordET_T0_T1_T2_SK_illll)
        /*0140*/ 	.word	0x00000000


	//----- nvinfo : EIATTR_MIN_STACK_SIZE
	.align		4
.L_64:
        /*0144*/ 	.byte	0x04, 0x12
        /*0146*/ 	.short	(.L_66 - .L_65)
	.align		4
.L_65:
        /*0148*/ 	.word	index@(_ZN7cutlass9reference6device6kernel11GemmComplexIaNS_6layout22ColumnMajorInterleavedILi32EEEaNS4_19RowMajorInterleavedILi32EEEiS6_iiiNS_16NumericConverterIiiLNS_15FloatRoundStyleE2EEENS_12multiply_addIiiiEELi4ELi16EEEvNS_4gemm9GemmCoordET5_NS_9TensorRefIT_T0_EENS_16ComplexTransformENSH_IT1_T2_EESL_SG_NSH_IT3_T4_EENSH_IT7_SQ_EET6_illll)
        /*014c*/ 	.word	0x00000338


	//----- nvinfo : EIATTR_MIN_STACK_SIZE
	.align		4
.L_66:
        /*0150*/ 	.byte	0x04, 0x12
        /*0152*/ 	.short	(.L_68 - .L_67)
	.align		4
.L_67:
        /*0154*/ 	.word	index@(_ZN7cutlass9reference6device6kernel11GemmComplexIaNS_6layout22ColumnMajorInterleavedILi32EEEaNS4_19RowMajorInterleavedILi32EEEiS6_iiiNS_16NumericConverterIiiLNS_15FloatRoundStyleE2EEENS_12multiply_addIiiiEELi4ELi4EEEvNS_4gemm9GemmCoordET5_NS_9TensorRefIT_T0_EENS_16ComplexTransformENSH_IT1_T2_EESL_SG_NSH_IT3_T4_EENSH_IT7_SQ_EET6_illll)
        /*0158*/ 	.word	0x00000000


	//----- nvinfo : EIATTR_MIN_STACK_SIZE
	.align		4
.L_68:
        /*015c*/ 	.byte	0x04, 0x12
        /*015e*/ 	.short	(.L_70 - .L_69)
	.align		4
.L_69:
        /*0160*/ 	.word	index@(_ZN7cutlass9reference6device6kernel13TensorForEachINS1_6detail14TensorReLuFuncIaNS_6layout22ColumnMajorInterleavedILi32EEEEELi2ENS9_6ParamsEEEvNS_5CoordIXT0_EilEET1_)
        /*0164*/ 	.word	0x00000000


	//----- nvinfo : EIATTR_MIN_STACK_SIZE
	.align		4
.L_70:
        /*0168*/ 	.byte	0x04, 0x12
        /*016a*/ 	.short	(.L_72 - .L_71)
	.align		4
.L_71:
        /*016c*/ 	.word	index@(_ZN7cutlass9reference6device6kernel4GemmINS_9TensorRefIaNS_6layout22ColumnMajorInterleavedILi32EEEEENS4_IaNS5_19RowMajorInterleavedILi32EEEEES8_fiNS_11MatrixShapeILi4ELi4EEENS_12multiply_addIiiiEENS_21NumericConverterClampIafEEEEvNS_4gemm9GemmCoordET2_T_T0_SK_T1_SN_T3_)
        /*0170*/ 	.word	0x00000000
.L_72:


//--------------------- .nv.info._ZN7cutlass9reference6device6kernel11GemmComplexIaNS_6layout22ColumnMajorInterleavedILi32EEEaNS4_19RowMajorInterleavedILi32EEEaS6_fiaNS_16NumericConverterIafLNS_15FloatRoundStyleE2EEENS_12multiply_addIiiiEELi4ELi16EEEvNS_4gemm9GemmCoordET5_NS_9TensorRefIT_T0_EENS_16ComplexTransformENSH_IT1_T2_EESL_SG_NSH_IT3_T4_EENSH_IT7_SQ_EET6_illll --------------------------
	.section	.nv.info._ZN7cutlass9reference6device6kernel11GemmComplexIaNS_6layout22ColumnMajorInterleavedILi32EEEaNS4_19RowMajorInterleavedILi32EEEaS6_fiaNS_16NumericConverterIafLNS_15FloatRoundStyleE2EEENS_12multiply_addIiiiEELi4ELi16EEEvNS_4gemm9GemmCoordET5_NS_9TensorRefIT_T0_EENS_16ComplexTransformENSH_IT1_T2_EESL_SG_NSH_IT3_T4_EENSH_IT7_SQ_EET6_illll,"",@"SHT_CUDA_INFO"
	.sectionflags	@""
	.align	4


	//----- nvinfo : EIATTR_SW_WAR
	.align		4
        /*0000*/ 	.byte	0x04, 0x36
        /*0002*/ 	.short	(.L_74 - .L_73)
.L_73:
        /*0004*/ 	.word	0x00000001


	//----- nvinfo : EIATTR_CUDA_API_VERSION
	.align		4
.L_74:
        /*0008*/ 	.byte	0x04, 0x37
        /*000a*/ 	.short	(.L_76 - .L_75)
.L_75:
        /*000c*/ 	.word	0x00000082


	//----- nvinfo : EIATTR_PARAM_CBANK
	.align		4
.L_76:
        /*0010*/ 	.byte	0x04, 0x0a
        /*0012*/ 	.short	(.L_78 - .L_77)
	.align		4
.L_77:
        /*0014*/ 	.word	index@(.nv.constant0._ZN7cutlass9reference6device6kernel11GemmComplexIaNS_6layout22ColumnMajorInterleavedILi32EEEaNS4_19RowMajorInterleavedILi32EEEaS6_fiaNS_16NumericConverterIafLNS_15FloatRoundStyleE2EEENS_12multiply_addIiiiEELi4ELi16EEEvNS_4gemm9GemmCoordET5_NS_9TensorRefIT_T0_EENS_16ComplexTransformENSH_IT1_T2_EESL_SG_NSH_IT3_T4_EENSH_IT7_SQ_EET6_illll)
        /*0018*/ 	.short	0x0160
        /*001a*/ 	.short	0x0088


	//----- nvinfo : EIATTR_CBANK_PARAM_SIZE
	.align		4
.L_78:
        /*001c*/ 	.byte	0x03, 0x19
        /*001e*/ 	.short	0x0088


	//----- nvinfo : EIATTR_KPARAM_INFO
	.align		4
        /*0020*/ 	.byte	0x04, 0x17
        /*0022*/ 	.short	(.L_80 - .L_79)
.L_79:
        /*0024*/ 	.word	0x00000000
        /*0028*/ 	.short	0x000e
        /*002a*/ 	.short	0x0080
        /*002c*/ 	.byte	0x00, 0xf0, 0x21, 0x00


	//----- nvinfo : EIATTR_KPARAM_INFO
	.align		4
.L_80:
        /*0030*/ 	.byte	0x04, 0x17
        /*0032*/ 	.short	(.L_82 - .L_81)
.L_81:
        /*0034*/ 	.word	0x00000000
        /*0038*/ 	.short	0x000d
        /*003a*/ 	.short	0x0078
        /*003c*/ 	.byte	0x00, 0xf0, 0x21, 0x00


	//----- nvinfo : EIATTR_KPARAM_INFO
	.align		4
.L_82:
        /*0040*/ 	.byte	0x04, 0x17
        /*0042*/ 	.short	(.L_84 - .L_83)
.L_83:
        /*0044*/ 	.word	0x00000000
        /*0048*/ 	.short	0x000c
        /*004a*/ 	.short	0x0070
        /*004c*/ 	.byte	0x00, 0xf0, 0x21, 0x00


	//----- nvinfo : EIATTR_KPARAM_INFO
	.align		4
.L_84:
        /*0050*/ 	.byte	0x04, 0x17
        /*0052*/ 	.short	(.L_86 - .L_85)
.L_85:
        /*0054*/ 	.word	0x00000000
        /*0058*/ 	.short	0x000b
        /*005a*/ 	.short	0x0068
        /*005c*/ 	.byte	0x00, 0xf0, 0x21, 0x00


	//----- nvinfo : EIATTR_KPARAM_INFO
	.align		4
.L_86:
        /*0060*/ 	.byte	0x04, 0x17
        /*0062*/ 	.short	(.L_88 - .L_87)
.L_87:
        /*0064*/ 	.word	0x00000000
        /*0068*/ 	.short	0x000a
        /*006a*/ 	.short	0x0064
        /*006c*/ 	.byte	0x00, 0xf0, 0x11, 0x00


	//----- nvinfo : EIATTR_KPARAM_INFO
	.align		4
.L_88:
        /*0070*/ 	.byte	0x04, 0x17
        /*0072*/ 	.short	(.L_90 - .L_89)
.L_89:
        /*0074*/ 	.word	0x00000000
        /*0078*/ 	.short	0x0009
        /*007a*/ 	.short	0x0060
        /*007c*/ 	.byte	0x00, 0xf0, 0x11, 0x00


	//----- nvinfo : EIATTR_KPARAM_INFO
	.align		4
.L_90:
        /*0080*/ 	.byte	0x04, 0x17
        /*0082*/ 	.short	(.L_92 - .L_91)
.L_91:
        /*0084*/ 	.word	0x00000000
        /*0088*/ 	.short	0x0008
        /*008a*/ 	.short	0x0050
        /*008c*/ 	.byte	0x00, 0xf0, 0x41, 0x00


	//----- nvinfo : EIATTR_KPARAM_INFO
	.align		4
.L_92:
        /*0090*/ 	.byte	0x04, 0x17
        /*0092*/ 	.short	(.L_94 - .L_93)
.L_93:
        /*0094*/ 	.word	0x00000000
        /*0098*/ 	.short	0x0007
        /*009a*/ 	.short	0x0040
        /*009c*/ 	.byte	0x00, 0xf0, 0x41, 0x00


	//----- nvinfo : EIATTR_KPARAM_INFO
	.align		4
.L_94:
        /*00a0*/ 	.byte	0x04, 0x17
        /*00a2*/ 	.short	(.L_96 - .L_95)
.L_95:
        /*00a4*/ 	.word	0x00000000
        /*00a8*/ 	.short	0x0006
        /*00aa*/ 	.short	0x003c
        /*00ac*/ 	.byte	0x00, 0xf0, 0x11, 0x00


	//----- nvinfo : EIATTR_KPARAM_INFO
	.align		4
.L_96:
        /*00b0*/ 	.byte	0x04, 0x17
        /*00b2*/ 	.short	(.L_98 - .L_97)
.L_97:
        /*00b4*/ 	.word	0x00000000
        /*00b8*/ 	.short	0x0005
        /*00ba*/ 	.short	0x0038
        /*00bc*/ 	.byte	0x00, 0xf0, 0x11, 0x00


	//----- nvinfo : EIATTR_KPARAM_INFO
	.align		4
.L_98:
        /*00c0*/ 	.byte	0x04, 0x17
        /*00c2*/ 	.short	(.L_100 - .L_99)
.L_99:
        /*00c4*/ 	.word	0x00000000
        /*00c8*/ 	.short	0x0004
        /*00ca*/ 	.short	0x0028
        /*00cc*/ 	.byte	0x00, 0xf0, 0x41, 0x00


	//----- nvinfo : EIATTR_KPARAM_INFO
	.align		4
.L_100:
        /*00d0*/ 	.byte	0x04, 0x17
        /*00d2*/ 	.short	(.L_102 - .L_101)
.L_101:
        /*00d4*/ 	.word	0x00000000
        /*00d8*/ 	.short	0x0003
        /*00da*/ 	.short	0x0020
        /*00dc*/ 	.byte	0x00, 0xf0, 0x11, 0x00


	//----- nvinfo : EIATTR_KPARAM_INFO
	.align		4
.L_102:
        /*00e0*/ 	.byte	0x04, 0x17
        /*00e2*/ 	.short	(.L_104 - .L_103)
.L_103:
        /*00e4*/ 	.word	0x00000000
        /*00e8*/ 	.short	0x0002
        /*00ea*/ 	.short	0x0010
        /*00ec*/ 	.byte	0x00, 0xf0, 0x41, 0x00


	//----- nvinfo : EIATTR_KPARAM_INFO
	.align		4
.L_104:
        /*00f0*/ 	.byte	0x04, 0x17
        /*00f2*/ 	.short	(.L_106 - .L_105)
.L_105:
        /*00f4*/ 	.word	0x00000000
        /*00f8*/ 	.short	0x0001
        /*00fa*/ 	.short	0x000c
        /*00fc*/ 	.byte	0x00, 0xf0, 0x11, 0x00


	//----- nvinfo : EIATTR_KPARAM_INFO
	.align		4
.L_106:
        /*0100*/ 	.byte	0x04, 0x17
        /*0102*/ 	.short	(.L_108 - .L_107)
.L_107:
        /*0104*/ 	.word	0x00000000
        /*0108*/ 	.short	0x0000
        /*010a*/ 	.short	0x0000
        /*010c*/ 	.byte	0x00, 0xf0, 0x31, 0x00


	//----- nvinfo : EIATTR_MAXREG_COUNT
	.align		4
.L_108:
        /*0110*/ 	.byte	0x03, 0x1b
        /*0112*/ 	.short	0x00ff


	//----- nvinfo : EIATTR_ANNOTATIONS
	.align		4
        /*0114*/ 	.byte	0x04, 0x55
        /*0116*/ 	.short	(.L_110 - .L_109)


	//   ....[0]....
.L_109:
        /*0118*/ 	.word	0x00000001
        /*011c*/ 	.byte	0xd0, 0x18, 0x00, 0x00, 0x01, 0x00, 0x00, 0x00, 0x40, 0x1f, 0x00, 0x00, 0x01, 0x00, 0x00, 0x00
        /* <DEDUP_REMOVED lines=32> */
        /*032c*/ 	.byte	0x70, 0x8c, 0x00, 0x00, 0x01, 0x00, 0x00, 0x00, 0x80, 0x8c, 0x00, 0x00


	//----- nvinfo : EIATTR_MERCURY_ISA_VERSION
	.align		4
.L_110:
        /*0338*/ 	.byte	0x03, 0x5f
        /*033a*/ 	.short	0x0000


	//----- nvinfo : EIATTR_EXIT_INSTR_OFFSETS
	.align		4
        /*033c*/ 	.byte	0x04, 0x1c
        /*033e*/ 	.short	(.L_112 - .L_111)


	//   ....[0]....
.L_111:
        /*0340*/ 	.word	0x00000060


	//   ....[1]....
        /*0344*/ 	.word	0x00009190


	//----- nvinfo : EIATTR_CTAIDZ_USED
	.align		4
.L_112:
        /*0348*/ 	.byte	0x01, 0x04
	.zero		2


	//----- nvinfo : EIATTR_CRS_STACK_SIZE
	.align		4
        /*034c*/ 	.byte	0x04, 0x1e
        /*034e*/ 	.short	(.L_114 - .L_113)
.L_113:
        /*0350*/ 	.word	0x00000000
.L_114:


//--------------------- .nv.info._ZN7cutlass9reference6device6kernel11GemmComplexIaNS_6layout22ColumnMajorInterleavedILi32EEEaNS4_19RowMajorInterleavedILi32EEEaS6_fiaNS_16NumericConverterIafLNS_15FloatRoundStyleE2EEENS_12multiply_addIiiiEELi4ELi4EEEvNS_4gemm9GemmCoordET5_NS_9TensorRefIT_T0_EENS_16ComplexTransformENSH_IT1_T2_EESL_SG_NSH_IT3_T4_EENSH_IT7_SQ_EET6_illll --------------------------
	.section	.nv.info._ZN7cutlass9reference6device6kernel11GemmComplexIaNS_6layout22ColumnMajorInterleavedILi32EEEaNS4_19RowMajorInterleavedILi32EEEaS6_fiaNS_16NumericConverterIafLNS_15FloatRoundStyleE2EEENS_12multiply_addIiiiEELi4ELi4EEEvNS_4gemm9GemmCoordET5_NS_9TensorRefIT_T0_EENS_16ComplexTransformENSH_IT1_T2_EESL_SG_NSH_IT3_T4_EENSH_IT7_SQ_EET6_illll,"",@"SHT_CUDA_INFO"
	.sectionflags	@""
	.align	4


	//----- nvinfo : EIATTR_SW_WAR
	.align		4
        /*0000*/ 	.byte	0x04, 0x36
        /*0002*/ 	.short	(.L_116 - .L_115)
.L_115:
        /*0004*/ 	.word	0x00000001


	//----- nvinfo : EIATTR_CUDA_API_VERSION
	.align		4
.L_116:
        /*0008*/ 	.byte	0x04, 0x37
        /*000a*/ 	.short	(.L_118 - .L_117)
.L_117:
        /*000c*/ 	.word	0x00000082


	//----- nvinfo : EIATTR_PARAM_CBANK
	.align		4
.L_118:
        /*0010*/ 	.byte	0x04, 0x0a
        /*0012*/ 	.short	(.L_120 - .L_119)
	.align		4
.L_119:
        /*0014*/ 	.word	index@(.nv.constant0._ZN7cutlass9reference6device6kernel11GemmComplexIaNS_6layout22ColumnMajorInterleavedILi32EEEaNS4_19RowMajorInterleavedILi32EEEaS6_fiaNS_16NumericConverterIafLNS_15FloatRoundStyleE2EEENS_12multiply_addIiiiEELi4ELi4EEEvNS_4gemm9GemmCoordET5_NS_9TensorRefIT_T0_EENS_16ComplexTransformENSH_IT1_T2_EESL_SG_NSH_IT3_T4_EENSH_IT7_SQ_EET6_illll)
        /*0018*/ 	.short	0x0160
        /*001a*/ 	.short	0x0088


	//----- nvinfo : EIATTR_CBANK_PARAM_SIZE
	.align		4
.L_120:
        /*001c*/ 	.byte	0x03, 0x19
        /*001e*/ 	.short	0x0088


	//----- nvinfo : EIATTR_KPARAM_INFO
	.align		4
        /*0020*/ 	.byte	0x04, 0x17
        /*0022*/ 	.short	(.L_122 - .L_121)
.L_121:
        /*0024*/ 	.word	0x00000000
        /*0028*/ 	.short	0x000e
        /*002a*/ 	.short	0x0080
        /*002c*/ 	.byte	0x00, 0xf0, 0x21, 0x00


	//----- nvinfo : EIATTR_KPARAM_INFO
	.align		4
.L_122:
        /*0030*/ 	.byte	0x04, 0x17
        /*0032*/ 	.short	(.L_124 - .L_123)
.L_123:
        /*0034*/ 	.word	0x00000000
        /*0038*/ 	.short	0x000d
        /*003a*/ 	.short	0x0078
        /*003c*/ 	.byte	0x00, 0xf0, 0x21, 0x00


	//----- nvinfo : EIATTR_KPARAM_INFO
	.align		4
.L_124:
        /*0040*/ 	.byte	0x04, 0x17
        /*0042*/ 	.short	(.L_126 - .L_125)
.L_125:
        /*0044*/ 	.word	0x00000000
        /*0048*/ 	.short	0x000c
        /*004a*/ 	.short	0x0070
        /*004c*/ 	.byte	0x00, 0xf0, 0x21, 0x00


	//----- nvinfo : EIATTR_KPARAM_INFO
	.align		4
.L_126:
        /*0050*/ 	.byte	0x04, 0x17
        /*0052*/ 	.short	(.L_128 - .L_127)
.L_127:
        /*0054*/ 	.word	0x00000000
        /*0058*/ 	.short	0x000b
        /*005a*/ 	.short	0x0068
        /*005c*/ 	.byte	0x00, 0xf0, 0x21, 0x00


	//----- nvinfo : EIATTR_KPARAM_INFO
	.align		4
.L_128:
        /*0060*/ 	.byte	0x04, 0x17
        /*0062*/ 	.short	(.L_130 - .L_129)
.L_129:
        /*0064*/ 	.word	0x00000000
        /*0068*/ 	.short	0x000a
        /*006a*/ 	.short	0x0064
        /*006c*/ 	.byte	0x00, 0xf0, 0x11, 0x00


	//----- nvinfo : EIATTR_KPARAM_INFO
	.align		4
.L_130:
        /*0070*/ 	.byte	0x04, 0x17
        /*0072*/ 	.short	(.L_132 - .L_131)
.L_131:
        /*0074*/ 	.word	0x00000000
        /*0078*/ 	.short	0x0009
        /*007a*/ 	.short	0x0060
        /*007c*/ 	.byte	0x00, 0xf0, 0x11, 0x00


	//----- nvinfo : EIATTR_KPARAM_INFO
	.align		4
.L_132:
        /*0080*/ 	.byte	0x04, 0x17
        /*0082*/ 	.short	(.L_134 - .L_133)
.L_133:
        /*0084*/ 	.word	0x00000000
        /*0088*/ 	.short	0x0008
        /*008a*/ 	.short	0x0050
        /*008c*/ 	.byte	0x00, 0xf0, 0x41, 0x00


	//----- nvinfo : EIATTR_KPARAM_INFO
	.align		4
.L_134:
        /*0090*/ 	.byte	0x04, 0x17
        /*0092*/ 	.short	(.L_136 - .L_135)
.L_135:
        /*0094*/ 	.word	0x00000000
        /*0098*/ 	.short	0x0007
        /*009a*/ 	.short	0x0040
        /*009c*/ 	.byte	0x00, 0xf0, 0x41, 0x00


	//----- nvinfo : EIATTR_KPARAM_INFO
	.align		4
.L_136:
        /*00a0*/ 	.byte	0x04, 0x17
        /*00a2*/ 	.short	(.L_138 - .L_137)
.L_137:
        /*00a4*/ 	.word	0x00000000
        /*00a8*/ 	.short	0x0006
        /*00aa*/ 	.short	0x003c
        /*00ac*/ 	.byte	0x00, 0xf0, 0x11, 0x00


	//----- nvinfo : EIATTR_KPARAM_INFO
	.align		4
.L_138:
        /*00b0*/ 	.byte	0x04, 0x17
        /*00b2*/ 	.short	(.L_140 - .L_139)
.L_139:
        /*00b4*/ 	.word	0x00000000
        /*00b8*/ 	.short	0x0005
        /*00ba*/ 	.short	0x0038
        /*00bc*/ 	.byte	0x00, 0xf0, 0x11, 0x00


	//----- nvinfo : EIATTR_KPARAM_INFO
	.align		4
.L_140:
        /*00c0*/ 	.byte	0x04, 0x17
        /*00c2*/ 	.short	(.L_142 - .L_141)
.L_141:
        /*00c4*/ 	.word	0x00000000
        /*00c8*/ 	.short	0x0004
        /*00ca*/ 	.short	0x0028
        /*00cc*/ 	.byte	0x00, 0xf0, 0x41, 0x00


	//----- nvinfo : EIATTR_KPARAM_INFO
	.align		4
.L_142:
        /*00d0*/ 	.byte	0x04, 0x17
        /*00d2*/ 	.short	(.L_144 - .L_143)
.L_143:
        /*00d4*/ 	.word	0x00000000
        /*00d8*/ 	.short	0x0003
        /*00da*/ 	.short	0x0020
        /*00dc*/ 	.byte	0x00, 0xf0, 0x11, 0x00


	//----- nvinfo : EIATTR_KPARAM_INFO
	.align		4
.L_144:
        /*00e0*/ 	.byte	0x04, 0x17
        /*00e2*/ 	.short	(.L_146 - .L_145)
.L_145:
        /*00e4*/ 	.word	0x00000000
        /*00e8*/ 	.short	0x0002
        /*00ea*/ 	.short	0x0010
        /*00ec*/ 	.byte	0x00, 0xf0, 0x41, 0x00


	//----- nvinfo : EIATTR_KPARAM_INFO
	.align		4
.L_146:
        /*00f0*/ 	.byte	0x04, 0x17
        /*00f2*/ 	.short	(.L_148 - .L_147)
.L_147:
        /*00f4*/ 	.word	0x00000000
        /*00f8*/ 	.short	0x0001
        /*00fa*/ 	.short	0x000c
        /*00fc*/ 	.byte	0x00, 0xf0, 0x11, 0x00


	//----- nvinfo : EIATTR_KPARAM_INFO
	.align		4
.L_148:
        /*0100*/ 	.byte	0x04, 0x17
        /*0102*/ 	.short	(.L_150 - .L_149)
.L_149:
        /*0104*/ 	.word	0x00000000
        /*0108*/ 	.short	0x0000
        /*010a*/ 	.short	0x0000
        /*010c*/ 	.byte	0x00, 0xf0, 0x31, 0x00


	//----- nvinfo : EIATTR_MAXREG_COUNT
	.align		4
.L_150:
        /*0110*/ 	.byte	0x03, 0x1b
        /*0112*/ 	.short	0x00ff


	//----- nvinfo : EIATTR_MERCURY_ISA_VERSION
	.align		4
        /*0114*/ 	.byte	0x03, 0x5f
        /*0116*/ 	.short	0x0000


	//----- nvinfo : EIATTR_EXIT_INSTR_OFFSETS
	.align		4
        /*0118*/ 	.byte	0x04, 0x1c
        /*011a*/ 	.short	(.L_152 - .L_151)


	//   ....[0]....
.L_151:
        /*011c*/ 	.word	0x00000050


	//   ....[1]....
        /*0120*/ 	.word	0x00002820


	//----- nvinfo : EIATTR_CTAIDZ_USED
	.align		4
.L_152:
        /*0124*/ 	.byte	0x01, 0x04
	.zero		2


	//----- nvinfo : EIATTR_CRS_STACK_SIZE
	.align		4
        /*0128*/ 	.byte	0x04, 0x1e
        /*012a*/ 	.short	(.L_154 - .L_153)
.L_153:
        /*012c*/ 	.word	0x00000000
.L_154:


//--------------------- .nv.info._ZN7cutlass9reference6device6kernel26TensorScaleBiasGemmBatchedINS_9TensorRefIiNS_6layout22ColumnMajorInterleavedILi32EEEEENS4_IaS7_EEfNS4_IfNS5_8RowMajorEEENS_16NumericConverterIafLNS_15FloatRoundStyleE2EEELi4ELi4EEEvNS_4gemm9GemmCoordET_T0_T1_T2_SK_illll --------------------------
	.section	.nv.info._ZN7cutlass9reference6device6kernel26TensorScaleBiasGemmBatchedINS_9TensorRefIiNS_6layout22ColumnMajorInterleavedILi32EEEEENS4_IaS7_EEfNS4_IfNS5_8RowMajorEEENS_16NumericConverterIafLNS_15FloatRoundStyleE2EEELi4ELi4EEEvNS_4gemm9GemmCoordET_T0_T1_T2_SK_illll,"",@"SHT_CUDA_INFO"
	.sectionflags	@""
	.align	4


	//----- nvinfo : EIATTR_SW_WAR
	.align		4
        /*0000*/ 	.byte	0x04, 0x36
        /*0002*/ 	.short	(.L_156 - .L_155)
.L_155:
        /*0004*/ 	.word	0x00000001


	//----- nvinfo : EIATTR_CUDA_API_VERSION
	.align		4
.L_156:
        /*0008*/ 	.byte	0x04, 0x37
        /*000a*/ 	.short	(.L_158 - .L_157)
.L_157:
        /*000c*/ 	.word	0x00000082


	//----- nvinfo : EIATTR_PARAM_CBANK
	.align		4
.L_158:
        /*0010*/ 	.byte	0x04, 0x0a
        /*0012*/ 	.short	(.L_160 - .L_159)
	.align		4
.L_159:
        /*0014*/ 	.word	index@(.nv.constant0._ZN7cutlass9reference6device6kernel26TensorScaleBiasGemmBatchedINS_9TensorRefIiNS_6layout22ColumnMajorInterleavedILi32EEEEENS4_IaS7_EEfNS4_IfNS5_8RowMajorEEENS_16NumericConverterIafLNS_15FloatRoundStyleE2EEELi4ELi4EEEvNS_4gemm9GemmCoordET_T0_T1_T2_SK_illll)
        /*0018*/ 	.short	0x0160
        /*001a*/ 	.short	0x0080


	//----- nvinfo : EIATTR_CBANK_PARAM_SIZE
	.align		4
.L_160:
        /*001c*/ 	.byte	0x03, 0x19
        /*001e*/ 	.short	0x0080


	//----- nvinfo : EIATTR_KPARAM_INFO
	.align		4
        /*0020*/ 	.byte	0x04, 0x17
        /*0022*/ 	.short	(.L_162 - .L_161)
.L_161:
        /*0024*/ 	.word	0x00000000
        /*0028*/ 	.short	0x000a
        /*002a*/ 	.short	0x0078
        /*002c*/ 	.byte	0x00, 0xf0, 0x21, 0x00


	//----- nvinfo : EIATTR_KPARAM_INFO
	.align		4
.L_162:
        /*0030*/ 	.byte	0x04, 0x17
        /*0032*/ 	.short	(.L_164 - .L_163)
.L_163:
        /*0034*/ 	.word	0x00000000
        /*0038*/ 	.short	0x0009
        /*003a*/ 	.short	0x0070
        /*003c*/ 	.byte	0x00, 0xf0, 0x21, 0x00


	//----- nvinfo : EIATTR_KPARAM_INFO
	.align		4
.L_164:
        /*0040*/ 	.byte	0x04, 0x17
        /*0042*/ 	.short	(.L_166 - .L_165)
.L_165:
        /*0044*/ 	.word	0x00000000
        /*0048*/ 	.short	0x0008
        /*004a*/ 	.short	0x0068
        /*004c*/ 	.byte	0x00, 0xf0, 0x21, 0x00


	//----- nvinfo : EIATTR_KPARAM_INFO
	.align		4
.L_166:
        /*0050*/ 	.byte	0x04, 0x17
        /*0052*/ 	.short	(.L_168 - .L_167)
.L_167:
        /*0054*/ 	.word	0x00000000
        /*0058*/ 	.short	0x0007
        /*005a*/ 	.short	0x0060
        /*005c*/ 	.byte	0x00, 0xf0, 0x21, 0x00


	//----- nvinfo : EIATTR_KPARAM_INFO
	.align		4
.L_168:
        /*0060*/ 	.byte	0x04, 0x17
        /*0062*/ 	.short	(.L_170 - .L_169)
.L_169:
        /*0064*/ 	.word	0x00000000
        /*0068*/ 	.short	0x0006
        /*006a*/ 	.short	0x0058
        /*006c*/ 	.byte	0x00, 0xf0, 0x11, 0x00


	//----- nvinfo : EIATTR_KPARAM_INFO
	.align		4
.L_170:
        /*0070*/ 	.byte	0x04, 0x17
        /*0072*/ 	.short	(.L_172 - .L_171)
.L_171:
        /*0074*/ 	.word	0x00000000
        /*0078*/ 	.short	0x0005
        /*007a*/ 	.short	0x0048
        /*007c*/ 	.byte	0x00, 0xf0, 0x41, 0x00


	//----- nvinfo : EIATTR_KPARAM_INFO
	.align		4
.L_172:
        /*0080*/ 	.byte	0x04, 0x17
        /*0082*/ 	.short	(.L_174 - .L_173)
.L_173:
        /*0084*/ 	.word	0x00000000
        /*0088*/ 	.short	0x0004
        /*008a*/ 	.short	0x0038
        /*008c*/ 	.byte	0x00, 0xf0, 0x41, 0x00


	//----- nvinfo : EIATTR_KPARAM_INFO
	.align		4
.L_174:
        /*0090*/ 	.byte	0x04, 0x17
        /*0092*/ 	.short	(.L_176 - .L_175)
.L_175:
        /*0094*/ 	.word	0x00000000
        /*0098*/ 	.short	0x0003
        /*009a*/ 	.short	0x0030
        /*009c*/ 	.byte	0x00, 0xf0, 0x11, 0x00


	//----- nvinfo : EIATTR_KPARAM_INFO
	.align		4
.L_176:
        /*00a0*/ 	.byte	0x04, 0x17
        /*00a2*/ 	.short	(.L_178 - .L_177)
.L_177:
        /*00a4*/ 	.word	0x00000000
        /*00a8*/ 	.short	0x0002
        /*00aa*/ 	.short	0x0020
        /*00ac*/ 	.byte	0x00, 0xf0, 0x41, 0x00


	//----- nvinfo : EIATTR_KPARAM_INFO
	.align		4
.L_178:
        /*00b0*/ 	.byte	0x04, 0x17
        /*00b2*/ 	.short	(.L_180 - .L_179)
.L_179:
        /*00b4*/ 	.word	0x00000000
        /*00b8*/ 	.short	0x0001
        /*00ba*/ 	.short	0x0010
        /*00bc*/ 	.byte	0x00, 0xf0, 0x41, 0x00


	//----- nvinfo : EIATTR_KPARAM_INFO
	.align		4
.L_180:
        /*00c0*/ 	.byte	0x04, 0x17
        /*00c2*/ 	.short	(.L_182 - .L_181)
.L_181:
        /*00c4*/ 	.word	0x00000000
        /*00c8*/ 	.short	0x0000
        /*00ca*/ 	.short	0x0000
        /*00cc*/ 	.byte	0x00, 0xf0, 0x31, 0x00


	//----- nvinfo : EIATTR_MAXREG_COUNT
	.align		4
.L_182:
        /*00d0*/ 	.byte	0x03, 0x1b
        /*00d2*/ 	.short	0x00ff


	//----- nvinfo : EIATTR_MERCURY_ISA_VERSION
	.align		4
        /*00d4*/ 	.byte	0x03, 0x5f
        /*00d6*/ 	.short	0x0000


	//----- nvinfo : EIATTR_EXIT_INSTR_OFFSETS
	.align		4
        /*00d8*/ 	.byte	0x04, 0x1c
        /*00da*/ 	.short	(.L_184 - .L_183)


	//   ....[0]....
.L_183:
        /*00dc*/ 	.word	0x00000050


	//   ....[1]....
        /*00e0*/ 	.word	0x00002220


	//----- nvinfo : EIATTR_CTAIDZ_USED
	.align		4
.L_184:
        /*00e4*/ 	.byte	0x01, 0x04
	.zero		2


	//----- nvinfo : EIATTR_CRS_STACK_SIZE
	.align		4
        /*00e8*/ 	.byte	0x04, 0x1e
        /*00ea*/ 	.short	(.L_186 - .L_185)
.L_185:
        /*00ec*/ 	.word	0x00000000
.L_186:


//--------------------- .nv.info._ZN7cutlass9reference6device6kernel11GemmComplexIaNS_6layout22ColumnMajorInterleavedILi32EEEaNS4_19RowMajorInterleavedILi32EEEiS6_iiiNS_16NumericConverterIiiLNS_15FloatRoundStyleE2EEENS_12multiply_addIiiiEELi4ELi16EEEvNS_4gemm9GemmCoordET5_NS_9TensorRefIT_T0_EENS_16ComplexTransformENSH_IT1_T2_EESL_SG_NSH_IT3_T4_EENSH_IT7_SQ_EET6_illll --------------------------
	.section	.nv.info._ZN7cutlass9reference6device6kernel11GemmComplexIaNS_6layout22ColumnMajorInterleavedILi32EEEaNS4_19RowMajorInterleavedILi32EEEiS6_iiiNS_16NumericConverterIiiLNS_15FloatRoundStyleE2EEENS_12multiply_addIiiiEELi4ELi16EEEvNS_4gemm9GemmCoordET5_NS_9TensorRefIT_T0_EENS_16ComplexTransformENSH_IT1_T2_EESL_SG_NSH_IT3_T4_EENSH_IT7_SQ_EET6_illll,"",@"SHT_CUDA_INFO"
	.sectionflags	@""
	.align	4


	//----- nvinfo : EIATTR_SW_WAR
	.align		4
        /*0000*/ 	.byte	0x04, 0x36
        /*0002*/ 	.short	(.L_188 - .L_187)
.L_187:
        /*0004*/ 	.word	0x00000001


	//----- nvinfo : EIATTR_CUDA_API_VERSION
	.align		4
.L_188:
        /*0008*/ 	.byte	0x04, 0x37
        /*000a*/ 	.short	(.L_190 - .L_189)
.L_189:
        /*000c*/ 	.word	0x00000082


	//----- nvinfo : EIATTR_PARAM_CBANK
	.align		4
.L_190:
        /*0010*/ 	.byte	0x04, 0x0a
        /*0012*/ 	.short	(.L_192 - .L_191)
	.align		4
.L_191:
        /*0014*/ 	.word	index@(.nv.constant0._ZN7cutlass9reference6device6kernel11GemmComplexIaNS_6layout22ColumnMajorInterleavedILi32EEEaNS4_19RowMajorInterleavedILi32EEEiS6_iiiNS_16NumericConverterIiiLNS_15FloatRoundStyleE2EEENS_12multiply_addIiiiEELi4ELi16EEEvNS_4gemm9GemmCoordET5_NS_9TensorRefIT_T0_EENS_16ComplexTransformENSH_IT1_T2_EESL_SG_NSH_IT3_T4_EENSH_IT7_SQ_EET6_illll)
        /*0018*/ 	.short	0x0160
        /*001a*/ 	.short	0x0088


	//----- nvinfo : EIATTR_CBANK_PARAM_SIZE
	.align		4
.L_192:
        /*001c*/ 	.byte	0x03, 0x19
        /*001e*/ 	.short	0x0088


	//----- nvinfo : EIATTR_KPARAM_INFO
	.align		4
        /*0020*/ 	.byte	0x04, 0x17
        /*0022*/ 	.short	(.L_194 - .L_193)
.L_193:
        /*0024*/ 	.word	0x00000000
        /*0028*/ 	.short	0x000e
        /*002a*/ 	.short	0x0080
        /*002c*/ 	.byte	0x00, 0xf0, 0x21, 0x00


	//----- nvinfo : EIATTR_KPARAM_INFO
	.align		4
.L_194:
        /*0030*/ 	.byte	0x04, 0x17
        /*0032*/ 	.short	(.L_196 - .L_195)
.L_195:
        /*0034*/ 	.word	0x00000000
        /*0038*/ 	.short	0x000d
        /*003a*/ 	.short	0x0078
        /*003c*/ 	.byte	0x00, 0xf0, 0x21, 0x00


	//----- nvinfo : EIATTR_KPARAM_INFO
	.align		4
.L_196:
        /*0040*/ 	.byte	0x04, 0x17
        /*0042*/ 	.short	(.L_198 - .L_197)
.L_197:
        /*0044*/ 	.word	0x00000000
        /*0048*/ 	.short	0x000c
        /*004a*/ 	.short	0x0070
        /*004c*/ 	.byte	0x00, 0xf0, 0x21, 0x00


	//----- nvinfo : EIATTR_KPARAM_INFO
	.align		4
.L_198:
        /*0050*/ 	.byte	0x04, 0x17
        /*0052*/ 	.short	(.L_200 - .L_199)
.L_199:
        /*0054*/ 	.word	0x00000000
        /*0058*/ 	.short	0x000b
        /*005a*/ 	.short	0x0068
        /*005c*/ 	.byte	0x00, 0xf0, 0x21, 0x00


	//----- nvinfo : EIATTR_KPARAM_INFO
	.align		4
.L_200:
        /*0060*/ 	.byte	0x04, 0x17
        /*0062*/ 	.short	(.L_202 - .L_201)
.L_201:
        /*0064*/ 	.word	0x00000000
        /*0068*/ 	.short	0x000a
        /*006a*/ 	.short	0x0064
        /*006c*/ 	.byte	0x00, 0xf0, 0x11, 0x00


	//----- nvinfo : EIATTR_KPARAM_INFO
	.align		4
.L_202:
        /*0070*/ 	.byte	0x04, 0x17
        /*0072*/ 	.short	(.L_204 - .L_203)
.L_203:
        /*0074*/ 	.word	0x00000000
        /*0078*/ 	.short	0x0009
        /*007a*/ 	.short	0x0060
        /*007c*/ 	.byte	0x00, 0xf0, 0x11, 0x00


	//----- nvinfo : EIATTR_KPARAM_INFO
	.align		4
.L_204:
        /*0080*/ 	.byte	0x04, 0x17
        /*0082*/ 	.short	(.L_206 - .L_205)
.L_205:
        /*0084*/ 	.word	0x00000000
        /*0088*/ 	.short	0x0008
        /*008a*/ 	.short	0x0050
        /*008c*/ 	.byte	0x00, 0xf0, 0x41, 0x00


	//----- nvinfo : EIATTR_KPARAM_INFO
	.align		4
.L_206:
        /*0090*/ 	.byte	0x04, 0x17
        /*0092*/ 	.short	(.L_208 - .L_207)
.L_207:
        /*0094*/ 	.word	0x00000000
        /*0098*/ 	.short	0x0007
        /*009a*/ 	.short	0x0040
        /*009c*/ 	.byte	0x00, 0xf0, 0x41, 0x00


	//----- nvinfo : EIATTR_KPARAM_INFO
	.align		4
.L_208:
        /*00a0*/ 	.byte	0x04, 0x17
        /*00a2*/ 	.short	(.L_210 - .L_209)
.L_209:
        /*00a4*/ 	.word	0x00000000
        /*00a8*/ 	.short	0x0006
        /*00aa*/ 	.short	0x003c
        /*00ac*/ 	.byte	0x00, 0xf0, 0x11, 0x00


	//----- nvinfo : EIATTR_KPARAM_INFO
	.align		4
.L_210:
        /*00b0*/ 	.byte	0x04, 0x17
        /*00b2*/ 	.short	(.L_212 - .L_211)
.L_211:
        /*00b4*/ 	.word	0x00000000
        /*00b8*/ 	.short	0x0005
        /*00ba*/ 	.short	0x0038
        /*00bc*/ 	.byte	0x00, 0xf0, 0x11, 0x00


	//----- nvinfo : EIATTR_KPARAM_INFO
	.align		4
.L_212:
        /*00c0*/ 	.byte	0x04, 0x17
        /*00c2*/ 	.short	(.L_214 - .L_213)
.L_213:
        /*00c4*/ 	.word	0x00000000
        /*00c8*/ 	.short	0x0004
        /*00ca*/ 	.short	0x0028
        /*00cc*/ 	.byte	0x00, 0xf0, 0x41, 0x00


	//----- nvinfo : EIATTR_KPARAM_INFO
	.align		4
.L_214:
        /*00d0*/ 	.byte	0x04, 0x17
        /*00d2*/ 	.short	(.L_216 - .L_215)
.L_215:
        /*00d4*/ 	.word	0x00000000
        /*00d8*/ 	.short	0x0003
        /*00da*/ 	.short	0x0020
        /*00dc*/ 	.byte	0x00, 0xf0, 0x11, 0x00


	//----- nvinfo : EIATTR_KPARAM_INFO
	.align		4
.L_216:
        /*00e0*/ 	.byte	0x04, 0x17
        /*00e2*/ 	.short	(.L_218 - .L_217)
.L_217:
        /*00e4*/ 	.word	0x00000000
        /*00e8*/ 	.short	0x0002
        /*00ea*/ 	.short	0x0010
        /*00ec*/ 	.byte	0x00, 0xf0, 0x41, 0x00


	//----- nvinfo : EIATTR_KPARAM_INFO
	.align		4
.L_218:
        /*00f0*/ 	.byte	0x04, 0x17
        /*00f2*/ 	.short	(.L_220 - .L_219)
.L_219:
        /*00f4*/ 	.word	0x00000000
        /*00f8*/ 	.short	0x0001
        /*00fa*/ 	.short	0x000c
        /*00fc*/ 	.byte	0x00, 0xf0, 0x11, 0x00


	//----- nvinfo : EIATTR_KPARAM_INFO
	.align		4
.L_220:
        /*0100*/ 	.byte	0x04, 0x17
        /*0102*/ 	.short	(.L_222 - .L_221)
.L_221:
        /*0104*/ 	.word	0x00000000
        /*0108*/ 	.short	0x0000
        /*010a*/ 	.short	0x0000
        /*010c*/ 	.byte	0x00, 0xf0, 0x31, 0x00


	//----- nvinfo : EIATTR_MAXREG_COUNT
	.align		4
.L_222:
        /*0110*/ 	.byte	0x03, 0x1b
        /*0112*/ 	.short	0x00ff


	//----- nvinfo : EIATTR_ANNOTATIONS
	.align		4
        /*0114*/ 	.byte	0x04, 0x55
        /*0116*/ 	.short	(.L_224 - .L_223)


	//   ....[0]....
.L_223:
        /* <DEDUP_REMOVED lines=196> */


	//----- nvinfo : EIATTR_MERCURY_ISA_VERSION
	.align		4
.L_224:
        /*0d48*/ 	.byte	0x03, 0x5f
        /*0d4a*/ 	.short	0x0000


	//----- nvinfo : EIATTR_EXIT_INSTR_OFFSETS
	.align		4
        /*0d4c*/ 	.byte	0x04, 0x1c
        /*0d4e*/ 	.short	(.L_226 - .L_225)


	//   ....[0]....
.L_225:
        /*0d50*/ 	.word	0x000000f0


	//   ....[1]....
        /*0d54*/ 	.word	0x0000b500


	//----- nvinfo : EIATTR_CTAIDZ_USED
	.align		4
.L_226:
        /*0d58*/ 	.byte	0x01, 0x04
	.zero		2


	//----- nvinfo : EIATTR_CRS_STACK_SIZE
	.align		4
        /*0d5c*/ 	.byte	0x04, 0x1e
        /*0d5e*/ 	.short	(.L_228 - .L_227)
.L_227:
        /*0d60*/ 	.word	0x00000000
.L_228:


//--------------------- .nv.info._ZN7cutlass9reference6device6kernel11GemmComplexIaNS_6layout22ColumnMajorInterleavedILi32EEEaNS4_19RowMajorInterleavedILi32EEEiS6_iiiNS_16NumericConverterIiiLNS_15FloatRoundStyleE2EEENS_12multiply_addIiiiEELi4ELi4EEEvNS_4gemm9GemmCoordET5_NS_9TensorRefIT_T0_EENS_16ComplexTransformENSH_IT1_T2_EESL_SG_NSH_IT3_T4_EENSH_IT7_SQ_EET6_illll --------------------------
	.section	.nv.info._ZN7cutlass9reference6device6kernel11GemmComplexIaNS_6layout22ColumnMajorInterleavedILi32EEEaNS4_19RowMajorInterleavedILi32EEEiS6_iiiNS_16NumericConverterIiiLNS_15FloatRoundStyleE2EEENS_12multiply_addIiiiEELi4ELi4EEEvNS_4gemm9GemmCoordET5_NS_9TensorRefIT_T0_EENS_16ComplexTransformENSH_IT1_T2_EESL_SG_NSH_IT3_T4_EENSH_IT7_SQ_EET6_illll,"",@"SHT_CUDA_INFO"
	.sectionflags	@""
	.align	4


	//----- nvinfo : EIATTR_SW_WAR
	.align		4
        /*0000*/ 	.byte	0x04, 0x36
        /*0002*/ 	.short	(.L_230 - .L_229)
.L_229:
        /*0004*/ 	.word	0x00000001


	//----- nvinfo : EIATTR_CUDA_API_VERSION
	.align		4
.L_230:
        /*0008*/ 	.byte	0x04, 0x37
        /*000a*/ 	.short	(.L_232 - .L_231)
.L_231:
        /*000c*/ 	.word	0x00000082


	//----- nvinfo : EIATTR_PARAM_CBANK
	.align		4
.L_232:
        /*0010*/ 	.byte	0x04, 0x0a
        /*0012*/ 	.short	(.L_234 - .L_233)
	.align		4
.L_233:
        /*0014*/ 	.word	index@(.nv.constant0._ZN7cutlass9reference6device6kernel11GemmComplexIaNS_6layout22ColumnMajorInterleavedILi32EEEaNS4_19RowMajorInterleavedILi32EEEiS6_iiiNS_16NumericConverterIiiLNS_15FloatRoundStyleE2EEENS_12multiply_addIiiiEELi4ELi4EEEvNS_4gemm9GemmCoordET5_NS_9TensorRefIT_T0_EENS_16ComplexTransformENSH_IT1_T2_EESL_SG_NSH_IT3_T4_EENSH_IT7_SQ_EET6_illll)
        /*0018*/ 	.short	0x0160
        /*001a*/ 	.short	0x0088


	//----- nvinfo : EIATTR_CBANK_PARAM_SIZE
	.align		4
.L_234:
        /*001c*/ 	.byte	0x03, 0x19
        /*001e*/ 	.short	0x0088


	//----- nvinfo : EIATTR_KPARAM_INFO
	.align		4
        /*0020*/ 	.byte	0x04, 0x17
        /*0022*/ 	.short	(.L_236 - .L_235)
.L_235:
        /*0024*/ 	.word	0x00000000
        /*0028*/ 	.short	0x000e
        /*002a*/ 	.short	0x0080
        /*002c*/ 	.byte	0x00, 0xf0, 0x21, 0x00


	//----- nvinfo : EIATTR_KPARAM_INFO
	.align		4
.L_236:
        /*0030*/ 	.byte	0x04, 0x17
        /*0032*/ 	.short	(.L_238 - .L_237)
.L_237:
        /*0034*/ 	.word	0x00000000
        /*0038*/ 	.short	0x000d
        /*003a*/ 	.short	0x0078
        /*003c*/ 	.byte	0x00, 0xf0, 0x21, 0x00


	//----- nvinfo : EIATTR_KPARAM_INFO
	.align		4
.L_238:
        /*0040*/ 	.byte	0x04, 0x17
        /*0042*/ 	.short	(.L_240 - .L_239)
.L_239:
        /*0044*/ 	.word	0x00000000
        /*0048*/ 	.short	0x000c
        /*004a*/ 	.short	0x0070
        /*004c*/ 	.byte	0x00, 0xf0, 0x21, 0x00


	//----- nvinfo : EIATTR_KPARAM_INFO
	.align		4
.L_240:
        /*0050*/ 	.byte	0x04, 0x17
        /*0052*/ 	.short	(.L_242 - .L_241)
.L_241:
        /*0054*/ 	.word	0x00000000
        /*0058*/ 	.short	0x000b
        /*005a*/ 	.short	0x0068
        /*005c*/ 	.byte	0x00, 0xf0, 0x21, 0x00


	//----- nvinfo : EIATTR_KPARAM_INFO
	.align		4
.L_242:
        /*0060*/ 	.byte	0x04, 0x17
        /*0062*/ 	.short	(.L_244 - .L_243)
.L_243:
        /*0064*/ 	.word	0x00000000
        /*0068*/ 	.short	0x000a
        /*006a*/ 	.short	0x0064
        /*006c*/ 	.byte	0x00, 0xf0, 0x11, 0x00


	//----- nvinfo : EIATTR_KPARAM_INFO
	.align		4
.L_244:
        /*0070*/ 	.byte	0x04, 0x17
        /*0072*/ 	.short	(.L_246 - .L_245)
.L_245:
        /*0074*/ 	.word	0x00000000
        /*0078*/ 	.short	0x0009
        /*007a*/ 	.short	0x0060
        /*007c*/ 	.byte	0x00, 0xf0, 0x11, 0x00


	//----- nvinfo : EIATTR_KPARAM_INFO
	.align		4
.L_246:
        /*0080*/ 	.byte	0x04, 0x17
        /*0082*/ 	.short	(.L_248 - .L_247)
.L_247:
        /*0084*/ 	.word	0x00000000
        /*0088*/ 	.short	0x0008
        /*008a*/ 	.short	0x0050
        /*008c*/ 	.byte	0x00, 0xf0, 0x41, 0x00


	//----- nvinfo : EIATTR_KPARAM_INFO
	.align		4
.L_248:
        /*0090*/ 	.byte	0x04, 0x17
        /*0092*/ 	.short	(.L_250 - .L_249)
.L_249:
        /*0094*/ 	.word	0x00000000
        /*0098*/ 	.short	0x0007
        /*009a*/ 	.short	0x0040
        /*009c*/ 	.byte	0x00, 0xf0, 0x41, 0x00


	//----- nvinfo : EIATTR_KPARAM_INFO
	.align		4
.L_250:
        /*00a0*/ 	.byte	0x04, 0x17
        /*00a2*/ 	.short	(.L_252 - .L_251)
.L_251:
        /*00a4*/ 	.word	0x00000000
        /*00a8*/ 	.short	0x0006
        /*00aa*/ 	.short	0x003c
        /*00ac*/ 	.byte	0x00, 0xf0, 0x11, 0x00


	//----- nvinfo : EIATTR_KPARAM_INFO
	.align		4
.L_252:
        /*00b0*/ 	.byte	0x04, 0x17
        /*00b2*/ 	.short	(.L_254 - .L_253)
.L_253:
        /*00b4*/ 	.word	0x00000000
        /*00b8*/ 	.short	0x0005
        /*00ba*/ 	.short	0x0038
        /*00bc*/ 	.byte	0x00, 0xf0, 0x11, 0x00


	//----- nvinfo : EIATTR_KPARAM_INFO
	.align		4
.L_254:
        /*00c0*/ 	.byte	0x04, 0x17
        /*00c2*/ 	.short	(.L_256 - .L_255)
.L_255:
        /*00c4*/ 	.word	0x00000000
        /*00c8*/ 	.short	0x0004
        /*00ca*/ 	.short	0x0028
        /*00cc*/ 	.byte	0x00, 0xf0, 0x41, 0x00


	//----- nvinfo : EIATTR_KPARAM_INFO
	.align		4
.L_256:
        /*00d0*/ 	.byte	0x04, 0x17
        /*00d2*/ 	.short	(.L_258 - .L_257)
.L_257:
        /*00d4*/ 	.word	0x00000000
        /*00d8*/ 	.short	0x0003
        /*00da*/ 	.short	0x0020
        /*00dc*/ 	.byte	0x00, 0xf0, 0x11, 0x00


	//----- nvinfo : EIATTR_KPARAM_INFO
	.align		4
.L_258:
        /*00e0*/ 	.byte	0x04, 0x17
        /*00e2*/ 	.short	(.L_260 - .L_259)
.L_259:
        /*00e4*/ 	.word	0x00000000
        /*00e8*/ 	.short	0x0002
        /*00ea*/ 	.short	0x0010
        /*00ec*/ 	.byte	0x00, 0xf0, 0x41, 0x00


	//----- nvinfo : EIATTR_KPARAM_INFO
	.align		4
.L_260:
        /*00f0*/ 	.byte	0x04, 0x17
        /*00f2*/ 	.short	(.L_262 - .L_261)
.L_261:
        /*00f4*/ 	.word	0x00000000
        /*00f8*/ 	.short	0x0001
        /*00fa*/ 	.short	0x000c
        /*00fc*/ 	.byte	0x00, 0xf0, 0x11, 0x00


	//----- nvinfo : EIATTR_KPARAM_INFO
	.align		4
.L_262:
        /*0100*/ 	.byte	0x04, 0x17
        /*0102*/ 	.short	(.L_264 - .L_263)
.L_263:
        /*0104*/ 	.word	0x00000000
        /*0108*/ 	.short	0x0000
        /*010a*/ 	.short	0x0000
        /*010c*/ 	.byte	0x00, 0xf0, 0x31, 0x00


	//----- nvinfo : EIATTR_MAXREG_COUNT
	.align		4
.L_264:
        /*0110*/ 	.byte	0x03, 0x1b
        /*0112*/ 	.short	0x00ff


	//----- nvinfo : EIATTR_MERCURY_ISA_VERSION
	.align		4
        /*0114*/ 	.byte	0x03, 0x5f
        /*0116*/ 	.short	0x0000


	//----- nvinfo : EIATTR_EXIT_INSTR_OFFSETS
	.align		4
        /*0118*/ 	.byte	0x04, 0x1c
        /*011a*/ 	.short	(.L_266 - .L_265)


	//   ....[0]....
.L_265:
        /*011c*/ 	.word	0x000000e0


	//   ....[1]....
        /*0120*/ 	.word	0x00002c30


	//----- nvinfo : EIATTR_CTAIDZ_USED
	.align		4
.L_266:
        /*0124*/ 	.byte	0x01, 0x04
	.zero		2


	//----- nvinfo : EIATTR_CRS_STACK_SIZE
	.align		4
        /*0128*/ 	.byte	0x04, 0x1e
        /*012a*/ 	.short	(.L_268 - .L_267)
.L_267:
        /*012c*/ 	.word	0x00000000
.L_268:


//--------------------- .nv.info._ZN7cutlass9reference6device6kernel13TensorForEachINS1_6detail14TensorReLuFuncIaNS_6layout22ColumnMajorInterleavedILi32EEEEELi2ENS9_6ParamsEEEvNS_5CoordIXT0_EilEET1_ --------------------------
	.section	.nv.info._ZN7cutlass9reference6device6kernel13TensorForEachINS1_6detail14TensorReLuFuncIaNS_6layout22ColumnMajorInterleavedILi32EEEEELi2ENS9_6ParamsEEEvNS_5CoordIXT0_EilEET1_,"",@"SHT_CUDA_INFO"
	.sectionflags	@""
	.align	4


	//----- nvinfo : EIATTR_SW_WAR
	.align		4
        /*0000*/ 	.byte	0x04, 0x36
        /*0002*/ 	.short	(.L_270 - .L_269)
.L_269:
        /*0004*/ 	.word	0x00000001


	//----- nvinfo : EIATTR_CUDA_API_VERSION
	.align		4
.L_270:
        /*0008*/ 	.byte	0x04, 0x37
        /*000a*/ 	.short	(.L_272 - .L_271)
.L_271:
        /*000c*/ 	.word	0x00000082


	//----- nvinfo : EIATTR_PARAM_CBANK
	.align		4
.L_272:
        /*0010*/ 	.byte	0x04, 0x0a
        /*0012*/ 	.short	(.L_274 - .L_273)
	.align		4
.L_273:
        /*0014*/ 	.word	index@(.nv.constant0._ZN7cutlass9reference6device6kernel13TensorForEachINS1_6detail14TensorReLuFuncIaNS_6layout22ColumnMajorInterleavedILi32EEEEELi2ENS9_6ParamsEEEvNS_5CoordIXT0_EilEET1_)
        /*0018*/ 	.short	0x0160
        /*001a*/ 	.short	0x0028


	//----- nvinfo : EIATTR_CBANK_PARAM_SIZE
	.align		4
.L_274:
        /*001c*/ 	.byte	0x03, 0x19
        /*001e*/ 	.short	0x0028


	//----- nvinfo : EIATTR_KPARAM_INFO
	.align		4
        /*0020*/ 	.byte	0x04, 0x17
        /*0022*/ 	.short	(.L_276 - .L_275)
.L_275:
        /*0024*/ 	.word	0x00000000
        /*0028*/ 	.short	0x0001
        /*002a*/ 	.short	0x0008
        /*002c*/ 	.byte	0x00, 0xf0, 0x81, 0x00


	//----- nvinfo : EIATTR_KPARAM_INFO
	.align		4
.L_276:
        /*0030*/ 	.byte	0x04, 0x17
        /*0032*/ 	.short	(.L_278 - .L_277)
.L_277:
        /*0034*/ 	.word	0x00000000
        /*0038*/ 	.short	0x0000
        /*003a*/ 	.short	0x0000
        /*003c*/ 	.byte	0x00, 0xf0, 0x21, 0x00


	//----- nvinfo : EIATTR_MAXREG_COUNT
	.align		4
.L_278:
        /*0040*/ 	.byte	0x03, 0x1b
        /*0042*/ 	.short	0x00ff


	//----- nvinfo : EIATTR_MERCURY_ISA_VERSION
	.align		4
        /*0044*/ 	.byte	0x03, 0x5f
        /*0046*/ 	.short	0x0000


	//----- nvinfo : EIATTR_EXIT_INSTR_OFFSETS
	.align		4
        /*0048*/ 	.byte	0x04, 0x1c
        /*004a*/ 	.short	(.L_280 - .L_279)


	//   ....[0]....
.L_279:
        /*004c*/ 	.word	0x00000090


	//   ....[1]....
        /*0050*/ 	.word	0x000004c0


	//----- nvinfo : EIATTR_CRS_STACK_SIZE
	.align		4
.L_280:
        /*0054*/ 	.byte	0x04, 0x1e
        /*0056*/ 	.short	(.L_282 - .L_281)
.L_281:
        /*0058*/ 	.word	0x00000000
.L_282:


//--------------------- .nv.info._ZN7cutlass9reference6device6kernel4GemmINS_9TensorRefIaNS_6layout22ColumnMajorInterleavedILi32EEEEENS4_IaNS5_19RowMajorInterleavedILi32EEEEES8_fiNS_11MatrixShapeILi4ELi4EEENS_12multiply_addIiiiEENS_21NumericConverterClampIafEEEEvNS_4gemm9GemmCoordET2_T_T0_SK_T1_SN_T3_ --------------------------
	.section	.nv.info._ZN7cutlass9reference6device6kernel4GemmINS_9TensorRefIaNS_6layout22ColumnMajorInterleavedILi32EEEEENS4_IaNS5_19RowMajorInterleavedILi32EEEEES8_fiNS_11MatrixShapeILi4ELi4EEENS_12multiply_addIiiiEENS_21NumericConverterClampIafEEEEvNS_4gemm9GemmCoordET2_T_T0_SK_T1_SN_T3_,"",@"SHT_CUDA_INFO"
	.sectionflags	@""
	.align	4


	//----- nvinfo : EIATTR_SW_WAR
	.align		4
        /*0000*/ 	.byte	0x04, 0x36
        /*0002*/ 	.short	(.L_284 - .L_283)
.L_283:
        /*0004*/ 	.word	0x00000001


	//----- nvinfo : EIATTR_CUDA_API_VERSION
	.align		4
.L_284:
        /*0008*/ 	.byte	0x04, 0x37
        /*000a*/ 	.short	(.L_286 - .L_285)
.L_285:
        /*000c*/ 	.word	0x00000082


	//----- nvinfo : EIATTR_PARAM_CBANK
	.align		4
.L_286:
        /*0010*/ 	.byte	0x04, 0x0a
        /*0012*/ 	.short	(.L_288 - .L_287)
	.align		4
.L_287:
        /*0014*/ 	.word	index@(.nv.constant0._ZN7cutlass9reference6device6kernel4GemmINS_9TensorRefIaNS_6layout22ColumnMajorInterleavedILi32EEEEENS4_IaNS5_19RowMajorInterleavedILi32EEEEES8_fiNS_11MatrixShapeILi4ELi4EEENS_12multiply_addIiiiEENS_21NumericConverterClampIafEEEEvNS_4gemm9GemmCoordET2_T_T0_SK_T1_SN_T3_)
        /*0018*/ 	.short	0x0160
        /*001a*/ 	.short	0x005c


	//----- nvinfo : EIATTR_CBANK_PARAM_SIZE
	.align		4
.L_288:
        /*001c*/ 	.byte	0x03, 0x19
        /*001e*/ 	.short	0x005c


	//----- nvinfo : EIATTR_KPARAM_INFO
	.align		4
        /*0020*/ 	.byte	0x04, 0x17
        /*0022*/ 	.short	(.L_290 - .L_289)
.L_289:
        /*0024*/ 	.word	0x00000000
        /*0028*/ 	.short	0x0007
        /*002a*/ 	.short	0x0058
        /*002c*/ 	.byte	0x00, 0xf0, 0x11, 0x00


	//----- nvinfo : EIATTR_KPARAM_INFO
	.align		4
.L_290:
        /*0030*/ 	.byte	0x04, 0x17
        /*0032*/ 	.short	(.L_292 - .L_291)
.L_291:
        /*0034*/ 	.word	0x00000000
        /*0038*/ 	.short	0x0006
        /*003a*/ 	.short	0x0048
        /*003c*/ 	.byte	0x00, 0xf0, 0x41, 0x00


	//----- nvinfo : EIATTR_KPARAM_INFO
	.align		4
.L_292:
        /*0040*/ 	.byte	0x04, 0x17
        /*0042*/ 	.short	(.L_294 - .L_293)
.L_293:
        /*0044*/ 	.word	0x00000000
        /*0048*/ 	.short	0x0005
        /*004a*/ 	.short	0x0038
        /*004c*/ 	.byte	0x00, 0xf0, 0x41, 0x00


	//----- nvinfo : EIATTR_KPARAM_INFO
	.align		4
.L_294:
        /*0050*/ 	.byte	0x04, 0x17
        /*0052*/ 	.short	(.L_296 - .L_295)
.L_295:
        /*0054*/ 	.word	0x00000000
        /*0058*/ 	.short	0x0004
        /*005a*/ 	.short	0x0030
        /*005c*/ 	.byte	0x00, 0xf0, 0x11, 0x00


	//----- nvinfo : EIATTR_KPARAM_INFO
	.align		4
.L_296:
        /*0060*/ 	.byte	0x04, 0x17
        /*0062*/ 	.short	(.L_298 - .L_297)
.L_297:
        /*0064*/ 	.word	0x00000000
        /*0068*/ 	.short	0x0003
        /*006a*/ 	.short	0x0020
        /*006c*/ 	.byte	0x00, 0xf0, 0x41, 0x00


	//----- nvinfo : EIATTR_KPARAM_INFO
	.align		4
.L_298:
        /*0070*/ 	.byte	0x04, 0x17
        /*0072*/ 	.short	(.L_300 - .L_299)
.L_299:
        /*0074*/ 	.word	0x00000000
        /*0078*/ 	.short	0x0002
        /*007a*/ 	.short	0x0010
        /*007c*/ 	.byte	0x00, 0xf0, 0x41, 0x00


	//----- nvinfo : EIATTR_KPARAM_INFO
	.align		4
.L_300:
        /*0080*/ 	.byte	0x04, 0x17
        /*0082*/ 	.short	(.L_302 - .L_301)
.L_301:
        /*0084*/ 	.word	0x00000000
        /*0088*/ 	.short	0x0001
        /*008a*/ 	.short	0x000c
        /*008c*/ 	.byte	0x00, 0xf0, 0x11, 0x00


	//----- nvinfo : EIATTR_KPARAM_INFO
	.align		4
.L_302:
        /*0090*/ 	.byte	0x04, 0x17
        /*0092*/ 	.short	(.L_304 - .L_303)
.L_303:
        /*0094*/ 	.word	0x00000000
        /*0098*/ 	.short	0x0000
        /*009a*/ 	.short	0x0000
        /*009c*/ 	.byte	0x00, 0xf0, 0x31, 0x00


	//----- nvinfo : EIATTR_MAXREG_COUNT
	.align		4
.L_304:
        /*00a0*/ 	.byte	0x03, 0x1b
        /*00a2*/ 	.short	0x00ff


	//----- nvinfo : EIATTR_MERCURY_ISA_VERSION
	.align		4
        /*00a4*/ 	.byte	0x03, 0x5f
        /*00a6*/ 	.short	0x0000


	//----- nvinfo : EIATTR_EXIT_INSTR_OFFSETS
	.align		4
        /*00a8*/ 	.byte	0x04, 0x1c
        /*00aa*/ 	.short	(.L_306 - .L_305)


	//   ....[0]....
.L_305:
        /*00ac*/ 	.word	0x00002e60


	//   ....[1]....
        /*00b0*/ 	.word	0x00003090


	//----- nvinfo : EIATTR_CRS_STACK_SIZE
	.align		4
.L_306:
        /*00b4*/ 	.byte	0x04, 0x1e
        /*00b6*/ 	.short	(.L_308 - .L_307)
.L_307:
        /*00b8*/ 	.word	0x00000000
.L_308:


//--------------------- .nv.info._ZN7cutlass6KernelINS_4gemm6kernel7B2bGemmINS1_11threadblock15B2bMmaPipelinedINS1_9GemmShapeILi64ELi64ELi32EEENS_9transform11threadblock22PredicatedTileIteratorINS_11MatrixShapeILi64ELi32EEEaNS_6layout22ColumnMajorInterleavedILi32EEELi1ENS8_29PitchLinearWarpRakedThreadMapINS_16PitchLinearShapeILi2048ELi1EEELi64ENSH_ILi32ELi1EEELi16EEELi16ELb0ENSD_9NoPermuteEEENS9_19RegularTileIteratorISC_aNSD_37RowMajorTensorOpMultiplicandCrosswiseILi8ELi32EEELi0ENS8_29TransposePitchLinearThreadMapISK_NSH_ILi2ELi16EEEEELi16EEENSA_INSB_ILi32ELi64EEEaNSD_19RowMajorInterleavedILi32EEELi0ESK_Li16ELb0ESL_EENSN_ISU_aNSD_40ColumnMajorTensorOpMultiplicandCrosswiseILi8ELi32EEELi1ESS_Li16EEENS6_ILi64ELi128ELi32EEENS1_4warp27MmaTensorOpFragmentIteratorINSB_ILi32ELi16EEESU_Li32EiaNSD_8RowMajorENS6_ILi8ELi8ELi16EEENS_8epilogue6thread21LinearCombinationReluIaLi2EifLNS18_9ScaleType4KindE2ELNS_15FloatRoundStyleE2EEEEENS9_14VectorIteratorINS9_30PredicatedVectorAccessIteratorINSB_ILi64ELi64EEENSB_ILi32ELi32EEEfS15_Li4ELb0EEEEENS8_4warp22VectorFragmentIteratorINSB_ILi1ELi8EEEfS15_S16_Li4EEENSA_INSB_ILi32ELi128EEEaSW_Li0ENSG_INSH_ILi4096ELi1EEELi64ESJ_Li16EEELi16ELb0ESL_EENSN_IS1P_aSZ_Li1ENSQ_IS1R_SR_EELi16EEEiSF_S1D_NS4_9MmaPolicyINS12_11MmaTensorOpINS6_ILi32ELi64ELi32EEEaSP_aSZ_iSF_NS12_17MmaTensorOpPolicyINS_4arch3MmaIS16_Li32EaS15_aNSD_11ColumnMajorEiS15_NS1Z_21OpMultiplyAddSaturateEEENSB_ILi1ELi1EEEEELi1ELb1EbEENSB_ILi0ELi0EEES27_Li1EEENS1V_INS1W_INS6_ILi32ELi128ELi32EEEaSP_aSZ_iSF_S25_Li1ELb1EbEES27_S27_Li1EEENS_21NumericArrayConverterIaaLi32ELS1C_2ENS8_6thread14UnaryTransform8IdentityEEES2G_NS2C_IaaLi64ELS1C_2ES2F_EEbEENS17_11threadblock19InterleavedEpilogueIS11_S2A_Li1ENS2J_33InterleavedPredicatedTileIteratorINS2J_30InterleavedOutputTileThreadMapINSH_ILi2ELi1EEENSH_ILi4ELi4EEELi64ELi8ELi8EEEaLi32EEENS17_4warp24FragmentIteratorTensorOpIS29_S16_iNS_5ArrayIiLi2ELb1EEESF_EENS19_IaLi8EifLS1B_1ELS1C_2EEELi32EEENS4_30GemmIdentityThreadblockSwizzleILi1EEEEEEEvNT_6ParamsE --------------------------
	.section	.nv.info._ZN7cutlass6KernelINS_4gemm6kernel7B2bGemmINS1_11threadblock15B2bMmaPipelinedINS1_9GemmShapeILi64ELi64ELi32EEENS_9transform11threadblock22PredicatedTileIteratorINS_11MatrixShapeILi64ELi32EEEaNS_6layout22ColumnMajorInterleavedILi32EEELi1ENS8_29PitchLinearWarpRakedThreadMapINS_16PitchLinearShapeILi2048ELi1EEELi64ENSH_ILi32ELi1EEELi16EEELi16ELb0ENSD_9NoPermuteEEENS9_19RegularTileIteratorISC_aNSD_37RowMajorTensorOpMultiplicandCrosswiseILi8ELi32EEELi0ENS8_29TransposePitchLinearThreadMapISK_NSH_ILi2ELi16EEEEELi16EEENSA_INSB_ILi32ELi64EEEaNSD_19RowMajorInterleavedILi32EEELi0ESK_Li16ELb0ESL_EENSN_ISU_aNSD_40ColumnMajorTensorOpMultiplicandCrosswiseILi8ELi32EEELi1ESS_Li16EEENS6_ILi64ELi128ELi32EEENS1_4warp27MmaTensorOpFragmentIteratorINSB_ILi32ELi16EEESU_Li32EiaNSD_8RowMajorENS6_ILi8ELi8ELi16EEENS_8epilogue6thread21LinearCombinationReluIaLi2EifLNS18_9ScaleType4KindE2ELNS_15FloatRoundStyleE2EEEEENS9_14VectorIteratorINS9_30PredicatedVectorAccessIteratorINSB_ILi64ELi64EEENSB_ILi32ELi32EEEfS15_Li4ELb0EEEEENS8_4warp22VectorFragmentIteratorINSB_ILi1ELi8EEEfS15_S16_Li4EEENSA_INSB_ILi32ELi128EEEaSW_Li0ENSG_INSH_ILi4096ELi1EEELi64ESJ_Li16EEELi16ELb0ESL_EENSN_IS1P_aSZ_Li1ENSQ_IS1R_SR_EELi16EEEiSF_S1D_NS4_9MmaPolicyINS12_11MmaTensorOpINS6_ILi32ELi64ELi32EEEaSP_aSZ_iSF_NS12_17MmaTensorOpPolicyINS_4arch3MmaIS16_Li32EaS15_aNSD_11ColumnMajorEiS15_NS1Z_21OpMultiplyAddSaturateEEENSB_ILi1ELi1EEEEELi1ELb1EbEENSB_ILi0ELi0EEES27_Li1EEENS1V_INS1W_INS6_ILi32ELi128ELi32EEEaSP_aSZ_iSF_S25_Li1ELb1EbEES27_S27_Li1EEENS_21NumericArrayConverterIaaLi32ELS1C_2ENS8_6thread14UnaryTransform8IdentityEEES2G_NS2C_IaaLi64ELS1C_2ES2F_EEbEENS17_11threadblock19InterleavedEpilogueIS11_S2A_Li1ENS2J_33InterleavedPredicatedTileIteratorINS2J_30InterleavedOutputTileThreadMapINSH_ILi2ELi1EEENSH_ILi4ELi4EEELi64ELi8ELi8EEEaLi32EEENS17_4warp24FragmentIteratorTensorOpIS29_S16_iNS_5ArrayIiLi2ELb1EEESF_EENS19_IaLi8EifLS1B_1ELS1C_2EEELi32EEENS4_30GemmIdentityThreadblockSwizzleILi1EEEEEEEvNT_6ParamsE,"",@"SHT_CUDA_INFO"
	.sectionflags	@""
	.align	4


	//----- nvinfo : EIATTR_SW_WAR
	.align		4
        /*0000*/ 	.byte	0x04, 0x36
        /*0002*/ 	.short	(.L_310 - .L_309)
.L_309:
        /*0004*/ 	.word	0x00000001


	//----- nvinfo : EIATTR_CUDA_API_VERSION
	.align		4
.L_310:
        /*0008*/ 	.byte	0x04, 0x37
        /*000a*/ 	.short	(.L_312 - .L_311)
.L_311:
        /*000c*/ 	.word	0x00000082


	//----- nvinfo : EIATTR_PARAM_CBANK
	.align		4
.L_312:
        /*0010*/ 	.byte	0x04, 0x0a
        /*0012*/ 	.short	(.L_314 - .L_313)
	.align		4
.L_313:
        /*0014*/ 	.word	index@(.nv.constant0._ZN7cutlass6KernelINS_4gemm6kernel7B2bGemmINS1_11threadblock15B2bMmaPipelinedINS1_9GemmShapeILi64ELi64ELi32EEENS_9transform11threadblock22PredicatedTileIteratorINS_11MatrixShapeILi64ELi32EEEaNS_6layout22ColumnMajorInterleavedILi32EEELi1ENS8_29PitchLinearWarpRakedThreadMapINS_16PitchLinearShapeILi2048ELi1EEELi64ENSH_ILi32ELi1EEELi16EEELi16ELb0ENSD_9NoPermuteEEENS9_19RegularTileIteratorISC_aNSD_37RowMajorTensorOpMultiplicandCrosswiseILi8ELi32EEELi0ENS8_29TransposePitchLinearThreadMapISK_NSH_ILi2ELi16EEEEELi16EEENSA_INSB_ILi32ELi64EEEaNSD_19RowMajorInterleavedILi32EEELi0ESK_Li16ELb0ESL_EENSN_ISU_aNSD_40ColumnMajorTensorOpMultiplicandCrosswiseILi8ELi32EEELi1ESS_Li16EEENS6_ILi64ELi128ELi32EEENS1_4warp27MmaTensorOpFragmentIteratorINSB_ILi32ELi16EEESU_Li32EiaNSD_8RowMajorENS6_ILi8ELi8ELi16EEENS_8epilogue6thread21LinearCombinationReluIaLi2EifLNS18_9ScaleType4KindE2ELNS_15FloatRoundStyleE2EEEEENS9_14VectorIteratorINS9_30PredicatedVectorAccessIteratorINSB_ILi64ELi64EEENSB_ILi32ELi32EEEfS15_Li4ELb0EEEEENS8_4warp22VectorFragmentIteratorINSB_ILi1ELi8EEEfS15_S16_Li4EEENSA_INSB_ILi32ELi128EEEaSW_Li0ENSG_INSH_ILi4096ELi1EEELi64ESJ_Li16EEELi16ELb0ESL_EENSN_IS1P_aSZ_Li1ENSQ_IS1R_SR_EELi16EEEiSF_S1D_NS4_9MmaPolicyINS12_11MmaTensorOpINS6_ILi32ELi64ELi32EEEaSP_aSZ_iSF_NS12_17MmaTensorOpPolicyINS_4arch3MmaIS16_Li32EaS15_aNSD_11ColumnMajorEiS15_NS1Z_21OpMultiplyAddSaturateEEENSB_ILi1ELi1EEEEELi1ELb1EbEENSB_ILi0ELi0EEES27_Li1EEENS1V_INS1W_INS6_ILi32ELi128ELi32EEEaSP_aSZ_iSF_S25_Li1ELb1EbEES27_S27_Li1EEENS_21NumericArrayConverterIaaLi32ELS1C_2ENS8_6thread14UnaryTransform8IdentityEEES2G_NS2C_IaaLi64ELS1C_2ES2F_EEbEENS17_11threadblock19InterleavedEpilogueIS11_S2A_Li1ENS2J_33InterleavedPredicatedTileIteratorINS2J_30InterleavedOutputTileThreadMapINSH_ILi2ELi1EEENSH_ILi4ELi4EEELi64ELi8ELi8EEEaLi32EEENS17_4warp24FragmentIteratorTensorOpIS29_S16_iNS_5ArrayIiLi2ELb1EEESF_EENS19_IaLi8EifLS1B_1ELS1C_2EEELi32EEENS4_30GemmIdentityThreadblockSwizzleILi1EEEEEEEvNT_6ParamsE)
        /*0018*/ 	.short	0x0160
        /*001a*/ 	.short	0x01e8


	//----- nvinfo : EIATTR_CBANK_PARAM_SIZE
	.align		4
.L_314:
        /*001c*/ 	.byte	0x03, 0x19
        /*001e*/ 	.short	0x01e8


	//----- nvinfo : EIATTR_KPARAM_INFO
	.align		4
        /*0020*/ 	.byte	0x04, 0x17
        /*0022*/ 	.short	(.L_316 - .L_315)
.L_315:
        /*0024*/ 	.word	0x00000000
        /*0028*/ 	.short	0x0000
        /*002a*/ 	.short	0x0000
        /*002c*/ 	.byte	0x00, 0xf0, 0xa1, 0x07


	//----- nvinfo : EIATTR_MAXREG_COUNT
	.align		4
.L_316:
        /*0030*/ 	.byte	0x03, 0x1b
        /*0032*/ 	.short	0x00ff


	//----- nvinfo : EIATTR_NUM_BARRIERS
	.align		4
        /*0034*/ 	.byte	0x02, 0x4c
        /*0036*/ 	.byte	0x01
	.zero		1


	//----- nvinfo : EIATTR_MERCURY_ISA_VERSION
	.align		4
        /*0038*/ 	.byte	0x03, 0x5f
        /*003a*/ 	.short	0x0000


	//----- nvinfo : EIATTR_INT_WARP_WIDE_INSTR_OFFSETS
	.align		4
        /*003c*/ 	.byte	0x04, 0x31
        /*003e*/ 	.short	(.L_318 - .L_317)


	//   ....[0]....
.L_317:
        /*0040*/ 	.word	0x00005670


	//   ....[1]....
        /*0044*/ 	.word	0x00005690


	//----- nvinfo : EIATTR_COOP_GROUP_MASK_REGIDS
	.align		4
.L_318:
        /*0048*/ 	.byte	0x04, 0x29
        /*004a*/ 	.short	(.L_320 - .L_319)


	//   ....[0]....
.L_319:
        /*004c*/ 	.word	0xffffffff


	//----- nvinfo : EIATTR_COOP_GROUP_INSTR_OFFSETS
	.align		4
.L_320:
        /*0050*/ 	.byte	0x04, 0x28
        /*0052*/ 	.short	(.L_322 - .L_321)


	//   ....[0]....
.L_321:
        /*0054*/ 	.word	0x000008f0


	//----- nvinfo : EIATTR_EXIT_INSTR_OFFSETS
	.align		4
.L_322:
        /*0058*/ 	.byte	0x04, 0x1c
        /*005a*/ 	.short	(.L_324 - .L_323)


	//   ....[0]....
.L_323:
        /*005c*/ 	.word	0x000000f0


	//   ....[1]....
        /*0060*/ 	.word	0x0000ac60


	//   ....[2]....
        /*0064*/ 	.word	0x0000acc0


	//   ....[3]....
        /*0068*/ 	.word	0x0000ad30


	//----- nvinfo : EIATTR_CTAIDZ_USED
	.align		4
.L_324:
        /*006c*/ 	.byte	0x01, 0x04
	.zero		2


	//----- nvinfo : EIATTR_CRS_STACK_SIZE
	.align		4
        /*0070*/ 	.byte	0x04, 0x1e
        /*0072*/ 	.short	(.L_326 - .L_325)
.L_325:
        /*0074*/ 	.word	0x00000000
.L_326:


//--------------------- .nv.info._ZN7cutlass6KernelINS_4gemm6kernel4GemmINS1_11threadblock12MmaPipelinedINS1_9GemmShapeILi64ELi128ELi64EEENS_9transform11threadblock22PredicatedTileIteratorINS_11MatrixShapeILi64ELi64EEEaNS_6layout22ColumnMajorInterleavedILi32EEELi1ENS8_29PitchLinearWarpRakedThreadMapINS_16PitchLinearShapeILi2048ELi2EEELi128ENSH_ILi32ELi1EEELi16EEELi16ELb0ENSD_9NoPermuteEEENS9_19RegularTileIteratorISC_aNSD_37RowMajorTensorOpMultiplicandCrosswiseILi8ELi32EEELi0ENS8_29TransposePitchLinearThreadMapISK_NSH_ILi2ELi16EEEEELi16EEENSA_INSB_ILi64ELi128EEEaNSD_19RowMajorInterleavedILi32EEELi0ENSG_INSH_ILi4096ELi2EEELi128ESJ_Li16EEELi16ELb0ESL_EENSN_ISU_aNSD_40ColumnMajorTensorOpMultiplicandCrosswiseILi8ELi32EEELi1ENSQ_ISY_SR_EELi16EEEiSF_NS4_9MmaPolicyINS1_4warp11MmaTensorOpINS6_ILi32ELi64ELi64EEEaSP_aS11_iSF_NS15_17MmaTensorOpPolicyINS_4arch3MmaINS6_ILi8ELi8ELi16EEELi32EaNSD_8RowMajorEaNSD_11ColumnMajorEiS1C_NS19_21OpMultiplyAddSaturateEEENSB_ILi1ELi1EEEEELi1ELb1EbEENSB_ILi0ELi0EEES1J_Li1EEENS_21NumericArrayConverterIaaLi32ELNS_15FloatRoundStyleE2ENS8_6thread14UnaryTransform8IdentityEEENS1L_IaaLi64ELS1M_2ES1P_EEbEENS_8epilogue11threadblock19InterleavedEpilogueIS7_S1I_Li1ENS1U_33InterleavedPredicatedTileIteratorINS1U_30InterleavedOutputTileThreadMapINSH_ILi2ELi2EEENSH_ILi4ELi2EEELi128ELi8ELi8EEEaLi32EEENS1T_4warp24FragmentIteratorTensorOpIS17_S1B_iNS_5ArrayIiLi2ELb1EEESF_EENS1T_6thread21LinearCombinationReluIaLi8EifLNS27_9ScaleType4KindE1ELS1M_2EEELi32EEENS4_30GemmIdentityThreadblockSwizzleILi1EEELb0EEEEEvNT_6ParamsE --------------------------
	.section	.nv.info._ZN7cutlass6KernelINS_4gemm6kernel4GemmINS1_11threadblock12MmaPipelinedINS1_9GemmShapeILi64ELi128ELi64EEENS_9transform11threadblock22PredicatedTileIteratorINS_11MatrixShapeILi64ELi64EEEaNS_6layout22ColumnMajorInterleavedILi32EEELi1ENS8_29PitchLinearWarpRakedThreadMapINS_16PitchLinearShapeILi2048ELi2EEELi128ENSH_ILi32ELi1EEELi16EEELi16ELb0ENSD_9NoPermuteEEENS9_19RegularTileIteratorISC_aNSD_37RowMajorTensorOpMultiplicandCrosswiseILi8ELi32EEELi0ENS8_29TransposePitchLinearThreadMapISK_NSH_ILi2ELi16EEEEELi16EEENSA_INSB_ILi64ELi128EEEaNSD_19RowMajorInterleavedILi32EEELi0ENSG_INSH_ILi4096ELi2EEELi128ESJ_Li16EEELi16ELb0ESL_EENSN_ISU_aNSD_40ColumnMajorTensorOpMultiplicandCrosswiseILi8ELi32EEELi1ENSQ_ISY_SR_EELi16EEEiSF_NS4_9MmaPolicyINS1_4warp11MmaTensorOpINS6_ILi32ELi64ELi64EEEaSP_aS11_iSF_NS15_17MmaTensorOpPolicyINS_4arch3MmaINS6_ILi8ELi8ELi16EEELi32EaNSD_8RowMajorEaNSD_11ColumnMajorEiS1C_NS19_21OpMultiplyAddSaturateEEENSB_ILi1ELi1EEEEELi1ELb1EbEENSB_ILi0ELi0EEES1J_Li1EEENS_21NumericArrayConverterIaaLi32ELNS_15FloatRoundStyleE2ENS8_6thread14UnaryTransform8IdentityEEENS1L_IaaLi64ELS1M_2ES1P_EEbEENS_8epilogue11threadblock19InterleavedEpilogueIS7_S1I_Li1ENS1U_33InterleavedPredicatedTileIteratorINS1U_30InterleavedOutputTileThreadMapINSH_ILi2ELi2EEENSH_ILi4ELi2EEELi128ELi8ELi8EEEaLi32EEENS1T_4warp24FragmentIteratorTensorOpIS17_S1B_iNS_5ArrayIiLi2ELb1EEESF_EENS1T_6thread21LinearCombinationReluIaLi8EifLNS27_9ScaleType4KindE1ELS1M_2EEELi32EEENS4_30GemmIdentityThreadblockSwizzleILi1EEELb0EEEEEvNT_6ParamsE,"",@"SHT_CUDA_INFO"
	.sectionflags	@""
	.align	4


	//----- nvinfo : EIATTR_SW_WAR
	.align		4
        /*0000*/ 	.byte	0x04, 0x36
        /*0002*/ 	.short	(.L_328 - .L_327)
.L_327:
        /*0004*/ 	.word	0x00000001


	//----- nvinfo : EIATTR_CUDA_API_VERSION
	.align		4
.L_328:
        /*0008*/ 	.byte	0x04, 0x37
        /*000a*/ 	.short	(.L_330 - .L_329)
.L_329:
        /*000c*/ 	.word	0x00000082


	//----- nvinfo : EIATTR_PARAM_CBANK
	.align		4
.L_330:
        /*0010*/ 	.byte	0x04, 0x0a
        /*0012*/ 	.short	(.L_332 - .L_331)
	.align		4
.L_331:
        /*0014*/ 	.word	index@(.nv.constant0._ZN7cutlass6KernelINS_4gemm6kernel4GemmINS1_11threadblock12MmaPipelinedINS1_9GemmShapeILi64ELi128ELi64EEENS_9transform11threadblock22PredicatedTileIteratorINS_11MatrixShapeILi64ELi64EEEaNS_6layout22ColumnMajorInterleavedILi32EEELi1ENS8_29PitchLinearWarpRakedThreadMapINS_16PitchLinearShapeILi2048ELi2EEELi128ENSH_ILi32ELi1EEELi16EEELi16ELb0ENSD_9NoPermuteEEENS9_19RegularTileIteratorISC_aNSD_37RowMajorTensorOpMultiplicandCrosswiseILi8ELi32EEELi0ENS8_29TransposePitchLinearThreadMapISK_NSH_ILi2ELi16EEEEELi16EEENSA_INSB_ILi64ELi128EEEaNSD_19RowMajorInterleavedILi32EEELi0ENSG_INSH_ILi4096ELi2EEELi128ESJ_Li16EEELi16ELb0ESL_EENSN_ISU_aNSD_40ColumnMajorTensorOpMultiplicandCrosswiseILi8ELi32EEELi1ENSQ_ISY_SR_EELi16EEEiSF_NS4_9MmaPolicyINS1_4warp11MmaTensorOpINS6_ILi32ELi64ELi64EEEaSP_aS11_iSF_NS15_17MmaTensorOpPolicyINS_4arch3MmaINS6_ILi8ELi8ELi16EEELi32EaNSD_8RowMajorEaNSD_11ColumnMajorEiS1C_NS19_21OpMultiplyAddSaturateEEENSB_ILi1ELi1EEEEELi1ELb1EbEENSB_ILi0ELi0EEES1J_Li1EEENS_21NumericArrayConverterIaaLi32ELNS_15FloatRoundStyleE2ENS8_6thread14UnaryTransform8IdentityEEENS1L_IaaLi64ELS1M_2ES1P_EEbEENS_8epilogue11threadblock19InterleavedEpilogueIS7_S1I_Li1ENS1U_33InterleavedPredicatedTileIteratorINS1U_30InterleavedOutputTileThreadMapINSH_ILi2ELi2EEENSH_ILi4ELi2EEELi128ELi8ELi8EEEaLi32EEENS1T_4warp24FragmentIteratorTensorOpIS17_S1B_iNS_5ArrayIiLi2ELb1EEESF_EENS1T_6thread21LinearCombinationReluIaLi8EifLNS27_9ScaleType4KindE1ELS1M_2EEELi32EEENS4_30GemmIdentityThreadblockSwizzleILi1EEELb0EEEEEvNT_6ParamsE)
        /*0018*/ 	.short	0x0160
        /*001a*/ 	.short	0x0118


	//----- nvinfo : EIATTR_CBANK_PARAM_SIZE
	.align		4
.L_332:
        /*001c*/ 	.byte	0x03, 0x19
        /*001e*/ 	.short	0x0118


	//----- nvinfo : EIATTR_KPARAM_INFO
	.align		4
        /*0020*/ 	.byte	0x04, 0x17
        /*0022*/ 	.short	(.L_334 - .L_333)
.L_333:
        /*0024*/ 	.word	0x00000000
        /*0028*/ 	.short	0x0000
        /*002a*/ 	.short	0x0000
        /*002c*/ 	.byte	0x00, 0xf0, 0x61, 0x04


	//----- nvinfo : EIATTR_MAXREG_COUNT
	.align		4
.L_334:
        /*0030*/ 	.byte	0x03, 0x1b
        /*0032*/ 	.short	0x00ff


	//----- nvinfo : EIATTR_NUM_BARRIERS
	.align		4
        /*0034*/ 	.byte	0x02, 0x4c
        /*0036*/ 	.byte	0x01
	.zero		1


	//----- nvinfo : EIATTR_MERCURY_ISA_VERSION
	.align		4
        /*0038*/ 	.byte	0x03, 0x5f
        /*003a*/ 	.short	0x0000


	//----- nvinfo : EIATTR_COOP_GROUP_MASK_REGIDS
	.align		4
        /*003c*/ 	.byte	0x04, 0x29
        /*003e*/ 	.short	(.L_336 - .L_335)


	//   ....[0]....
.L_335:
        /*0040*/ 	.word	0xffffffff


	//----- nvinfo : EIATTR_COOP_GROUP_INSTR_OFFSETS
	.align		4
.L_336:
        /*0044*/ 	.byte	0x04, 0x28
        /*0046*/ 	.short	(.L_338 - .L_337)


	//   ....[0]....
.L_337:
        /*0048*/ 	.word	0x00000640


	//----- nvinfo : EIATTR_EXIT_INSTR_OFFSETS
	.align		4
.L_338:
        /*004c*/ 	.byte	0x04, 0x1c
        /*004e*/ 	.short	(.L_340 - .L_339)


	//   ....[0]....
.L_339:
        /*0050*/ 	.word	0x000000b0


	//   ....[1]....
        /*0054*/ 	.word	0x00004fb0


	//   ....[2]....
        /*0058*/ 	.word	0x00004fe0


	//----- nvinfo : EIATTR_CTAIDZ_USED
	.align		4
.L_340:
        /*005c*/ 	.byte	0x01, 0x04
	.zero		2


//--------------------- .nv.info._ZN7cutlass6KernelINS_4gemm6kernel4GemmINS1_11threadblock12MmaPipelinedINS1_9GemmShapeILi64ELi64ELi64EEENS_9transform11threadblock22PredicatedTileIteratorINS_11MatrixShapeILi64ELi64EEEaNS_6layout22ColumnMajorInterleavedILi32EEELi1ENS8_29PitchLinearWarpRakedThreadMapINS_16PitchLinearShapeILi2048ELi2EEELi128ENSH_ILi32ELi1EEELi16EEELi16ELb0ENSD_9NoPermuteEEENS9_19RegularTileIteratorISC_aNSD_37RowMajorTensorOpMultiplicandCrosswiseILi8ELi32EEELi0ENS8_29TransposePitchLinearThreadMapISK_NSH_ILi2ELi16EEEEELi16EEENSA_ISC_aNSD_19RowMajorInterleavedILi32EEELi0ESK_Li16ELb0ESL_EENSN_ISC_aNSD_40ColumnMajorTensorOpMultiplicandCrosswiseILi8ELi32EEELi1ESS_Li16EEEiSF_NS4_9MmaPolicyINS1_4warp11MmaTensorOpINS6_ILi32ELi32ELi64EEEaSP_aSY_iSF_NS11_17MmaTensorOpPolicyINS_4arch3MmaINS6_ILi8ELi8ELi16EEELi32EaNSD_8RowMajorEaNSD_11ColumnMajorEiS18_NS15_21OpMultiplyAddSaturateEEENSB_ILi1ELi1EEEEELi1ELb1EbEENSB_ILi0ELi0EEES1F_Li1EEENS_21NumericArrayConverterIaaLi32ELNS_15FloatRoundStyleE2ENS8_6thread14UnaryTransform8IdentityEEES1M_bEENS_8epilogue11threadblock19InterleavedEpilogueIS7_S1E_Li1ENS1P_33InterleavedPredicatedTileIteratorINS1P_30InterleavedOutputTileThreadMapINSH_ILi2ELi2EEENSH_ILi4ELi1EEELi128ELi8ELi8EEEaLi32EEENS1O_4warp24FragmentIteratorTensorOpIS13_S17_iNS_5ArrayIiLi2ELb1EEESF_EENS1O_6thread21LinearCombinationReluIaLi8EifLNS22_9ScaleType4KindE1ELS1I_2EEELi32EEENS4_30GemmIdentityThreadblockSwizzleILi1EEELb0EEEEEvNT_6ParamsE --------------------------
	.section	.nv.info._ZN7cutlass6KernelINS_4gemm6kernel4GemmINS1_11threadblock12MmaPipelinedINS1_9GemmShapeILi64ELi64ELi64EEENS_9transform11threadblock22PredicatedTileIteratorINS_11MatrixShapeILi64ELi64EEEaNS_6layout22ColumnMajorInterleavedILi32EEELi1ENS8_29PitchLinearWarpRakedThreadMapINS_16PitchLinearShapeILi2048ELi2EEELi128ENSH_ILi32ELi1EEELi16EEELi16ELb0ENSD_9NoPermuteEEENS9_19RegularTileIteratorISC_aNSD_37RowMajorTensorOpMultiplicandCrosswiseILi8ELi32EEELi0ENS8_29TransposePitchLinearThreadMapISK_NSH_ILi2ELi16EEEEELi16EEENSA_ISC_aNSD_19RowMajorInterleavedILi32EEELi0ESK_Li16ELb0ESL_EENSN_ISC_aNSD_40ColumnMajorTensorOpMultiplicandCrosswiseILi8ELi32EEELi1ESS_Li16EEEiSF_NS4_9MmaPolicyINS1_4warp11MmaTensorOpINS6_ILi32ELi32ELi64EEEaSP_aSY_iSF_NS11_17MmaTensorOpPolicyINS_4arch3MmaINS6_ILi8ELi8ELi16EEELi32EaNSD_8RowMajorEaNSD_11ColumnMajorEiS18_NS15_21OpMultiplyAddSaturateEEENSB_ILi1ELi1EEEEELi1ELb1EbEENSB_ILi0ELi0EEES1F_Li1EEENS_21NumericArrayConverterIaaLi32ELNS_15FloatRoundStyleE2ENS8_6thread14UnaryTransform8IdentityEEES1M_bEENS_8epilogue11threadblock19InterleavedEpilogueIS7_S1E_Li1ENS1P_33InterleavedPredicatedTileIteratorINS1P_30InterleavedOutputTileThreadMapINSH_ILi2ELi2EEENSH_ILi4ELi1EEELi128ELi8ELi8EEEaLi32EEENS1O_4warp24FragmentIteratorTensorOpIS13_S17_iNS_5ArrayIiLi2ELb1EEESF_EENS1O_6thread21LinearCombinationReluIaLi8EifLNS22_9ScaleType4KindE1ELS1I_2EEELi32EEENS4_30GemmIdentityThreadblockSwizzleILi1EEELb0EEEEEvNT_6ParamsE,"",@"SHT_CUDA_INFO"
	.sectionflags	@""
	.align	4


	//----- nvinfo : EIATTR_SW_WAR
	.align		4
        /*0000*/ 	.byte	0x04, 0x36
        /*0002*/ 	.short	(.L_342 - .L_341)
.L_341:
        /*0004*/ 	.word	0x00000001


	//----- nvinfo : EIATTR_CUDA_API_VERSION
	.align		4
.L_342:
        /*0008*/ 	.byte	0x04, 0x37
        /*000a*/ 	.short	(.L_344 - .L_343)
.L_343:
        /*000c*/ 	.word	0x00000082


	//----- nvinfo : EIATTR_PARAM_CBANK
	.align		4
.L_344:
        /*0010*/ 	.byte	0x04, 0x0a
        /*0012*/ 	.short	(.L_346 - .L_345)
	.align		4
.L_345:
        /*0014*/ 	.word	index@(.nv.constant0._ZN7cutlass6KernelINS_4gemm6kernel4GemmINS1_11threadblock12MmaPipelinedINS1_9GemmShapeILi64ELi64ELi64EEENS_9transform11threadblock22PredicatedTileIteratorINS_11MatrixShapeILi64ELi64EEEaNS_6layout22ColumnMajorInterleavedILi32EEELi1ENS8_29PitchLinearWarpRakedThreadMapINS_16PitchLinearShapeILi2048ELi2EEELi128ENSH_ILi32ELi1EEELi16EEELi16ELb0ENSD_9NoPermuteEEENS9_19RegularTileIteratorISC_aNSD_37RowMajorTensorOpMultiplicandCrosswiseILi8ELi32EEELi0ENS8_29TransposePitchLinearThreadMapISK_NSH_ILi2ELi16EEEEELi16EEENSA_ISC_aNSD_19RowMajorInterleavedILi32EEELi0ESK_Li16ELb0ESL_EENSN_ISC_aNSD_40ColumnMajorTensorOpMultiplicandCrosswiseILi8ELi32EEELi1ESS_Li16EEEiSF_NS4_9MmaPolicyINS1_4warp11MmaTensorOpINS6_ILi32ELi32ELi64EEEaSP_aSY_iSF_NS11_17MmaTensorOpPolicyINS_4arch3MmaINS6_ILi8ELi8ELi16EEELi32EaNSD_8RowMajorEaNSD_11ColumnMajorEiS18_NS15_21OpMultiplyAddSaturateEEENSB_ILi1ELi1EEEEELi1ELb1EbEENSB_ILi0ELi0EEES1F_Li1EEENS_21NumericArrayConverterIaaLi32ELNS_15FloatRoundStyleE2ENS8_6thread14UnaryTransform8IdentityEEES1M_bEENS_8epilogue11threadblock19InterleavedEpilogueIS7_S1E_Li1ENS1P_33InterleavedPredicatedTileIteratorINS1P_30InterleavedOutputTileThreadMapINSH_ILi2ELi2EEENSH_ILi4ELi1EEELi128ELi8ELi8EEEaLi32EEENS1O_4warp24FragmentIteratorTensorOpIS13_S17_iNS_5ArrayIiLi2ELb1EEESF_EENS1O_6thread21LinearCombinationReluIaLi8EifLNS22_9ScaleType4KindE1ELS1I_2EEELi32EEENS4_30GemmIdentityThreadblockSwizzleILi1EEELb0EEEEEvNT_6ParamsE)
        /*0018*/ 	.short	0x0160
        /*001a*/ 	.short	0x0118


	//----- nvinfo : EIATTR_CBANK_PARAM_SIZE
	.align		4
.L_346:
        /*001c*/ 	.byte	0x03, 0x19
        /*001e*/ 	.short	0x0118


	//----- nvinfo : EIATTR_KPARAM_INFO
	.align		4
        /*0020*/ 	.byte	0x04, 0x17
        /*0022*/ 	.short	(.L_348 - .L_347)
.L_347:
        /*0024*/ 	.word	0x00000000
        /*0028*/ 	.short	0x0000
        /*002a*/ 	.short	0x0000
        /*002c*/ 	.byte	0x00, 0xf0, 0x61, 0x04


	//----- nvinfo : EIATTR_MAXREG_COUNT
	.align		4
.L_348:
        /*0030*/ 	.byte	0x03, 0x1b
        /*0032*/ 	.short	0x00ff


	//----- nvinfo : EIATTR_NUM_BARRIERS
	.align		4
        /*0034*/ 	.byte	0x02, 0x4c
        /*0036*/ 	.byte	0x01
	.zero		1


	//----- nvinfo : EIATTR_MERCURY_ISA_VERSION
	.align		4
        /*0038*/ 	.byte	0x03, 0x5f
        /*003a*/ 	.short	0x0000


	//----- nvinfo : EIATTR_COOP_GROUP_MASK_REGIDS
	.align		4
        /*003c*/ 	.byte	0x04, 0x29
        /*003e*/ 	.short	(.L_350 - .L_349)


	//   ....[0]....
.L_349:
        /*0040*/ 	.word	0xffffffff


	//----- nvinfo : EIATTR_COOP_GROUP_INSTR_OFFSETS
	.align		4
.L_350:
        /*0044*/ 	.byte	0x04, 0x28
        /*0046*/ 	.short	(.L_352 - .L_351)


	//   ....[0]....
.L_351:
        /*0048*/ 	.word	0x00000680


	//----- nvinfo : EIATTR_EXIT_INSTR_OFFSETS
	.align		4
.L_352:
        /*004c*/ 	.byte	0x04, 0x1c
        /*004e*/ 	.short	(.L_354 - .L_353)


	//   ....[0]....
.L_353:
        /*0050*/ 	.word	0x000000b0


	//   ....[1]....
        /*0054*/ 	.word	0x00002dc0


	//   ....[2]....
        /*0058*/ 	.word	0x00002df0


	//----- nvinfo : EIATTR_CTAIDZ_USED
	.align		4
.L_354:
        /*005c*/ 	.byte	0x01, 0x04
	.zero		2


//--------------------- .nv.callgraph             --------------------------
	.section	.nv.callgraph,"",@"SHT_CUDA_CALLGRAPH"
	.align	4
	.sectionentsize	8
	.align		4
        /*0000*/ 	.word	0x00000000
	.align		4
        /*0004*/ 	.word	0xffffffff
	.align		4
        /*0008*/ 	.word	0x00000000
	.align		4
        /*000c*/ 	.word	0xfffffffe
	.align		4
        /*0010*/ 	.word	0x00000000
	.align		4
        /*0014*/ 	.word	0xfffffffd
	.align		4
        /*0018*/ 	.word	0x00000000
	.align		4
        /*001c*/ 	.word	0xfffffffc


//--------------------- .nv.rel.action            --------------------------
	.section	.nv.rel.action,"",@"SHT_CUDA_RELOCINFO"
	.align	8
	.sectionentsize	8
        /*0000*/ 	.byte	0x73, 0x00, 0x00, 0x00, 0x00, 0x00, 0x00, 0x00, 0x00, 0x00, 0x00, 0x11, 0x25, 0x00, 0x05, 0x36


//--------------------- .nv.constant4             --------------------------
	.section	.nv.constant4,"a",@progbits
	.align	8
	.align		8
.nv.constant4:
        /*0000*/ 	.dword	_ZN34_INTERNAL_00ac237f_4_k_cu_371cd5504cuda3std3__45__cpo5beginE
	.align		8
        /*0008*/ 	.dword	_ZN34_INTERNAL_00ac237f_4_k_cu_371cd5504cuda3std3__45__cpo3endE
	.align		8
        /*0010*/ 	.dword	_ZN34_INTERNAL_00ac237f_4_k_cu_371cd5504cuda3std3__45__cpo6cbeginE
	.align		8
        /*0018*/ 	.dword	_ZN34_INTERNAL_00ac237f_4_k_cu_371cd5504cuda3std3__45__cpo4cendE
	.align		8
        /*0020*/ 	.dword	_ZN34_INTERNAL_00ac237f_4_k_cu_371cd5504cuda3std3__436_GLOBAL__N__00ac237f_4_k_cu_371cd5506ignoreE
	.align		8
        /*0028*/ 	.dword	_ZN34_INTERNAL_00ac237f_4_k_cu_371cd5504cuda3std3__419piecewise_constructE
	.align		8
        /*0030*/ 	.dword	_ZN34_INTERNAL_00ac237f_4_k_cu_371cd5504cuda3std3__48in_placeE
	.align		8
        /*0038*/ 	.dword	_ZN34_INTERNAL_00ac237f_4_k_cu_371cd5504cuda3std6ranges3__45__cpo4swapE
	.align		8
        /*0040*/ 	.dword	_ZN34_INTERNAL_00ac237f_4_k_cu_371cd5504cuda3std6ranges3__45__cpo9iter_moveE
	.align		8
        /*0048*/ 	.dword	_ZN34_INTERNAL_00ac237f_4_k_cu_371cd5504cute7productE
	.align		8
        /*0050*/ 	.dword	_ZN34_INTERNAL_00ac237f_4_k_cu_371cd5504cute1_E


//--------------------- .nv.constant0._ZN7cutlass9reference6device6kernel11GemmComplexIaNS_6layout22ColumnMajorInterleavedILi32EEEaNS4_19RowMajorInterleavedILi32EEEaS6_fiaNS_16NumericConverterIafLNS_15FloatRoundStyleE2EEENS_12multiply_addIiiiEELi4ELi16EEEvNS_4gemm9GemmCoordET5_NS_9TensorRefIT_T0_EENS_16ComplexTransformENSH_IT1_T2_EESL_SG_NSH_IT3_T4_EENSH_IT7_SQ_EET6_illll --------------------------
	.section	.nv.constant0._ZN7cutlass9reference6device6kernel11GemmComplexIaNS_6layout22ColumnMajorInterleavedILi32EEEaNS4_19RowMajorInterleavedILi32EEEaS6_fiaNS_16NumericConverterIafLNS_15FloatRoundStyleE2EEENS_12multiply_addIiiiEELi4ELi16EEEvNS_4gemm9GemmCoordET5_NS_9TensorRefIT_T0_EENS_16ComplexTransformENSH_IT1_T2_EESL_SG_NSH_IT3_T4_EENSH_IT7_SQ_EET6_illll,"a",@progbits
	.sectionflags	@""
	.align	4
.nv.constant0._ZN7cutlass9reference6device6kernel11GemmComplexIaNS_6layout22ColumnMajorInterleavedILi32EEEaNS4_19RowMajorInterleavedILi32EEEaS6_fiaNS_16NumericConverterIafLNS_15FloatRoundStyleE2EEENS_12multiply_addIiiiEELi4ELi16EEEvNS_4gemm9GemmCoordET5_NS_9TensorRefIT_T0_EENS_16ComplexTransformENSH_IT1_T2_EESL_SG_NSH_IT3_T4_EENSH_IT7_SQ_EET6_illll:
	.zero		488


//--------------------- .nv.constant0._ZN7cutlass9reference6device6kernel11GemmComplexIaNS_6layout22ColumnMajorInterleavedILi32EEEaNS4_19RowMajorInterleavedILi32EEEaS6_fiaNS_16NumericConverterIafLNS_15FloatRoundStyleE2EEENS_12multiply_addIiiiEELi4ELi4EEEvNS_4gemm9GemmCoordET5_NS_9TensorRefIT_T0_EENS_16ComplexTransformENSH_IT1_T2_EESL_SG_NSH_IT3_T4_EENSH_IT7_SQ_EET6_illll --------------------------
	.section	.nv.constant0._ZN7cutlass9reference6device6kernel11GemmComplexIaNS_6layout22ColumnMajorInterleavedILi32EEEaNS4_19RowMajorInterleavedILi32EEEaS6_fiaNS_16NumericConverterIafLNS_15FloatRoundStyleE2EEENS_12multiply_addIiiiEELi4ELi4EEEvNS_4gemm9GemmCoordET5_NS_9TensorRefIT_T0_EENS_16ComplexTransformENSH_IT1_T2_EESL_SG_NSH_IT3_T4_EENSH_IT7_SQ_EET6_illll,"a",@progbits
	.sectionflags	@""
	.align	4
.nv.constant0._ZN7cutlass9reference6device6kernel11GemmComplexIaNS_6layout22ColumnMajorInterleavedILi32EEEaNS4_19RowMajorInterleavedILi32EEEaS6_fiaNS_16NumericConverterIafLNS_15FloatRoundStyleE2EEENS_12multiply_addIiiiEELi4ELi4EEEvNS_4gemm9GemmCoordET5_NS_9TensorRefIT_T0_EENS_16ComplexTransformENSH_IT1_T2_EESL_SG_NSH_IT3_T4_EENSH_IT7_SQ_EET6_illll:
	.zero		488


//--------------------- .nv.constant0._ZN7cutlass9reference6device6kernel26TensorScaleBiasGemmBatchedINS_9TensorRefIiNS_6layout22ColumnMajorInterleavedILi32EEEEENS4_IaS7_EEfNS4_IfNS5_8RowMajorEEENS_16NumericConverterIafLNS_15FloatRoundStyleE2EEELi4ELi4EEEvNS_4gemm9GemmCoordET_T0_T1_T2_SK_illll --------------------------
	.section	.nv.constant0._ZN7cutlass9reference6device6kernel26TensorScaleBiasGemmBatchedINS_9TensorRefIiNS_6layout22ColumnMajorInterleavedILi32EEEEENS4_IaS7_EEfNS4_IfNS5_8RowMajorEEENS_16NumericConverterIafLNS_15FloatRoundStyleE2EEELi4ELi4EEEvNS_4gemm9GemmCoordET_T0_T1_T2_SK_illll,"a",@progbits
	.sectionflags	@""
	.align	4
.nv.constant0._ZN7cutlass9reference6device6kernel26TensorScaleBiasGemmBatchedINS_9TensorRefIiNS_6layout22ColumnMajorInterleavedILi32EEEEENS4_IaS7_EEfNS4_IfNS5_8RowMajorEEENS_16NumericConverterIafLNS_15FloatRoundStyleE2EEELi4ELi4EEEvNS_4gemm9GemmCoordET_T0_T1_T2_SK_illll:
	.zero		480


//--------------------- .nv.constant0._ZN7cutlass9reference6device6kernel11GemmComplexIaNS_6layout22ColumnMajorInterleavedILi32EEEaNS4_19RowMajorInterleavedILi32EEEiS6_iiiNS_16NumericConverterIiiLNS_15FloatRoundStyleE2EEENS_12multiply_addIiiiEELi4ELi16EEEvNS_4gemm9GemmCoordET5_NS_9TensorRefIT_T0_EENS_16ComplexTransformENSH_IT1_T2_EESL_SG_NSH_IT3_T4_EENSH_IT7_SQ_EET6_illll --------------------------
	.section	.nv.constant0._ZN7cutlass9reference6device6kernel11GemmComplexIaNS_6layout22ColumnMajorInterleavedILi32EEEaNS4_19RowMajorInterleavedILi32EEEiS6_iiiNS_16NumericConverterIiiLNS_15FloatRoundStyleE2EEENS_12multiply_addIiiiEELi4ELi16EEEvNS_4gemm9GemmCoordET5_NS_9TensorRefIT_T0_EENS_16ComplexTransformENSH_IT1_T2_EESL_SG_NSH_IT3_T4_EENSH_IT7_SQ_EET6_illll,"a",@progbits
	.sectionflags	@""
	.align	4
.nv.constant0._ZN7cutlass9reference6device6kernel11GemmComplexIaNS_6layout22ColumnMajorInterleavedILi32EEEaNS4_19RowMajorInterleavedILi32EEEiS6_iiiNS_16NumericConverterIiiLNS_15FloatRoundStyleE2EEENS_12multiply_addIiiiEELi4ELi16EEEvNS_4gemm9GemmCoordET5_NS_9TensorRefIT_T0_EENS_16ComplexTransformENSH_IT1_T2_EESL_SG_NSH_IT3_T4_EENSH_IT7_SQ_EET6_illll:
	.zero		488


//--------------------- .nv.constant0._ZN7cutlass9reference6device6kernel11GemmComplexIaNS_6layout22ColumnMajorInterleavedILi32EEEaNS4_19RowMajorInterleavedILi32EEEiS6_iiiNS_16NumericConverterIiiLNS_15FloatRoundStyleE2EEENS_12multiply_addIiiiEELi4ELi4EEEvNS_4gemm9GemmCoordET5_NS_9TensorRefIT_T0_EENS_16ComplexTransformENSH_IT1_T2_EESL_SG_NSH_IT3_T4_EENSH_IT7_SQ_EET6_illll --------------------------
	.section	.nv.constant0._ZN7cutlass9reference6device6kernel11GemmComplexIaNS_6layout22ColumnMajorInterleavedILi32EEEaNS4_19RowMajorInterleavedILi32EEEiS6_iiiNS_16NumericConverterIiiLNS_15FloatRoundStyleE2EEENS_12multiply_addIiiiEELi4ELi4EEEvNS_4gemm9GemmCoordET5_NS_9TensorRefIT_T0_EENS_16ComplexTransformENSH_IT1_T2_EESL_SG_NSH_IT3_T4_EENSH_IT7_SQ_EET6_illll,"a",@progbits
	.sectionflags	@""
	.align	4
.nv.constant0._ZN7cutlass9reference6device6kernel11GemmComplexIaNS_6layout22ColumnMajorInterleavedILi32EEEaNS4_19RowMajorInterleavedILi32EEEiS6_iiiNS_16NumericConverterIiiLNS_15FloatRoundStyleE2EEENS_12multiply_addIiiiEELi4ELi4EEEvNS_4gemm9GemmCoordET5_NS_9TensorRefIT_T0_EENS_16ComplexTransformENSH_IT1_T2_EESL_SG_NSH_IT3_T4_EENSH_IT7_SQ_EET6_illll:
	.zero		488


//--------------------- .nv.constant0._ZN7cutlass9reference6device6kernel13TensorForEachINS1_6detail14TensorReLuFuncIaNS_6layout22ColumnMajorInterleavedILi32EEEEELi2ENS9_6ParamsEEEvNS_5CoordIXT0_EilEET1_ --------------------------
	.section	.nv.constant0._ZN7cutlass9reference6device6kernel13TensorForEachINS1_6detail14TensorReLuFuncIaNS_6layout22ColumnMajorInterleavedILi32EEEEELi2ENS9_6ParamsEEEvNS_5CoordIXT0_EilEET1_,"a",@progbits
	.sectionflags	@""
	.align	4
.nv.constant0._ZN7cutlass9reference6device6kernel13TensorForEachINS1_6detail14TensorReLuFuncIaNS_6layout22ColumnMajorInterleavedILi32EEEEELi2ENS9_6ParamsEEEvNS_5CoordIXT0_EilEET1_:
	.zero		392


//--------------------- .nv.constant0._ZN7cutlass9reference6device6kernel4GemmINS_9TensorRefIaNS_6layout22ColumnMajorInterleavedILi32EEEEENS4_IaNS5_19RowMajorInterleavedILi32EEEEES8_fiNS_11MatrixShapeILi4ELi4EEENS_12multiply_addIiiiEENS_21NumericConverterClampIafEEEEvNS_4gemm9GemmCoordET2_T_T0_SK_T1_SN_T3_ --------------------------
	.section	.nv.constant0._ZN7cutlass9reference6device6kernel4GemmINS_9TensorRefIaNS_6layout22ColumnMajorInterleavedILi32EEEEENS4_IaNS5_19RowMajorInterleavedILi32EEEEES8_fiNS_11MatrixShapeILi4ELi4EEENS_12multiply_addIiiiEENS_21NumericConverterClampIafEEEEvNS_4gemm9GemmCoordET2_T_T0_SK_T1_SN_T3_,"a",@progbits
	.sectionflags	@""
	.align	4
.nv.constant0._ZN7cutlass9reference6device6kernel4GemmINS_9TensorRefIaNS_6layout22ColumnMajorInterleavedILi32EEEEENS4_IaNS5_19RowMajorInterleavedILi32EEEEES8_fiNS_11MatrixShapeILi4ELi4EEENS_12multiply_addIiiiEENS_21NumericConverterClampIafEEEEvNS_4gemm9GemmCoordET2_T_T0_SK_T1_SN_T3_:
	.zero		444


//--------------------- .nv.constant0._ZN7cutlass6KernelINS_4gemm6kernel7B2bGemmINS1_11threadblock15B2bMmaPipelinedINS1_9GemmShapeILi64ELi64ELi32EEENS_9transform11threadblock22PredicatedTileIteratorINS_11MatrixShapeILi64ELi32EEEaNS_6layout22ColumnMajorInterleavedILi32EEELi1ENS8_29PitchLinearWarpRakedThreadMapINS_16PitchLinearShapeILi2048ELi1EEELi64ENSH_ILi32ELi1EEELi16EEELi16ELb0ENSD_9NoPermuteEEENS9_19RegularTileIteratorISC_aNSD_37RowMajorTensorOpMultiplicandCrosswiseILi8ELi32EEELi0ENS8_29TransposePitchLinearThreadMapISK_NSH_ILi2ELi16EEEEELi16EEENSA_INSB_ILi32ELi64EEEaNSD_19RowMajorInterleavedILi32EEELi0ESK_Li16ELb0ESL_EENSN_ISU_aNSD_40ColumnMajorTensorOpMultiplicandCrosswiseILi8ELi32EEELi1ESS_Li16EEENS6_ILi64ELi128ELi32EEENS1_4warp27MmaTensorOpFragmentIteratorINSB_ILi32ELi16EEESU_Li32EiaNSD_8RowMajorENS6_ILi8ELi8ELi16EEENS_8epilogue6thread21LinearCombinationReluIaLi2EifLNS18_9ScaleType4KindE2ELNS_15FloatRoundStyleE2EEEEENS9_14VectorIteratorINS9_30PredicatedVectorAccessIteratorINSB_ILi64ELi64EEENSB_ILi32ELi32EEEfS15_Li4ELb0EEEEENS8_4warp22VectorFragmentIteratorINSB_ILi1ELi8EEEfS15_S16_Li4EEENSA_INSB_ILi32ELi128EEEaSW_Li0ENSG_INSH_ILi4096ELi1EEELi64ESJ_Li16EEELi16ELb0ESL_EENSN_IS1P_aSZ_Li1ENSQ_IS1R_SR_EELi16EEEiSF_S1D_NS4_9MmaPolicyINS12_11MmaTensorOpINS6_ILi32ELi64ELi32EEEaSP_aSZ_iSF_NS12_17MmaTensorOpPolicyINS_4arch3MmaIS16_Li32EaS15_aNSD_11ColumnMajorEiS15_NS1Z_21OpMultiplyAddSaturateEEENSB_ILi1ELi1EEEEELi1ELb1EbEENSB_ILi0ELi0EEES27_Li1EEENS1V_INS1W_INS6_ILi32ELi128ELi32EEEaSP_aSZ_iSF_S25_Li1ELb1EbEES27_S27_Li1EEENS_21NumericArrayConverterIaaLi32ELS1C_2ENS8_6thread14UnaryTransform8IdentityEEES2G_NS2C_IaaLi64ELS1C_2ES2F_EEbEENS17_11threadblock19InterleavedEpilogueIS11_S2A_Li1ENS2J_33InterleavedPredicatedTileIteratorINS2J_30InterleavedOutputTileThreadMapINSH_ILi2ELi1EEENSH_ILi4ELi4EEELi64ELi8ELi8EEEaLi32EEENS17_4warp24FragmentIteratorTensorOpIS29_S16_iNS_5ArrayIiLi2ELb1EEESF_EENS19_IaLi8EifLS1B_1ELS1C_2EEELi32EEENS4_30GemmIdentityThreadblockSwizzleILi1EEEEEEEvNT_6ParamsE --------------------------
	.section	.nv.constant0._ZN7cutlass6KernelINS_4gemm6kernel7B2bGemmINS1_11threadblock15B2bMmaPipelinedINS1_9GemmShapeILi64ELi64ELi32EEENS_9transform11threadblock22PredicatedTileIteratorINS_11MatrixShapeILi64ELi32EEEaNS_6layout22ColumnMajorInterleavedILi32EEELi1ENS8_29PitchLinearWarpRakedThreadMapINS_16PitchLinearShapeILi2048ELi1EEELi64ENSH_ILi32ELi1EEELi16EEELi16ELb0ENSD_9NoPermuteEEENS9_19RegularTileIteratorISC_aNSD_37RowMajorTensorOpMultiplicandCrosswiseILi8ELi32EEELi0ENS8_29TransposePitchLinearThreadMapISK_NSH_ILi2ELi16EEEEELi16EEENSA_INSB_ILi32ELi64EEEaNSD_19RowMajorInterleavedILi32EEELi0ESK_Li16ELb0ESL_EENSN_ISU_aNSD_40ColumnMajorTensorOpMultiplicandCrosswiseILi8ELi32EEELi1ESS_Li16EEENS6_ILi64ELi128ELi32EEENS1_4warp27MmaTensorOpFragmentIteratorINSB_ILi32ELi16EEESU_Li32EiaNSD_8RowMajorENS6_ILi8ELi8ELi16EEENS_8epilogue6thread21LinearCombinationReluIaLi2EifLNS18_9ScaleType4KindE2ELNS_15FloatRoundStyleE2EEEEENS9_14VectorIteratorINS9_30PredicatedVectorAccessIteratorINSB_ILi64ELi64EEENSB_ILi32ELi32EEEfS15_Li4ELb0EEEEENS8_4warp22VectorFragmentIteratorINSB_ILi1ELi8EEEfS15_S16_Li4EEENSA_INSB_ILi32ELi128EEEaSW_Li0ENSG_INSH_ILi4096ELi1EEELi64ESJ_Li16EEELi16ELb0ESL_EENSN_IS1P_aSZ_Li1ENSQ_IS1R_SR_EELi16EEEiSF_S1D_NS4_9MmaPolicyINS12_11MmaTensorOpINS6_ILi32ELi64ELi32EEEaSP_aSZ_iSF_NS12_17MmaTensorOpPolicyINS_4arch3MmaIS16_Li32EaS15_aNSD_11ColumnMajorEiS15_NS1Z_21OpMultiplyAddSaturateEEENSB_ILi1ELi1EEEEELi1ELb1EbEENSB_ILi0ELi0EEES27_Li1EEENS1V_INS1W_INS6_ILi32ELi128ELi32EEEaSP_aSZ_iSF_S25_Li1ELb1EbEES27_S27_Li1EEENS_21NumericArrayConverterIaaLi32ELS1C_2ENS8_6thread14UnaryTransform8IdentityEEES2G_NS2C_IaaLi64ELS1C_2ES2F_EEbEENS17_11threadblock19InterleavedEpilogueIS11_S2A_Li1ENS2J_33InterleavedPredicatedTileIteratorINS2J_30InterleavedOutputTileThreadMapINSH_ILi2ELi1EEENSH_ILi4ELi4EEELi64ELi8ELi8EEEaLi32EEENS17_4warp24FragmentIteratorTensorOpIS29_S16_iNS_5ArrayIiLi2ELb1EEESF_EENS19_IaLi8EifLS1B_1ELS1C_2EEELi32EEENS4_30GemmIdentityThreadblockSwizzleILi1EEEEEEEvNT_6ParamsE,"a",@progbits
	.sectionflags	@""
	.align	4
.nv.constant0._ZN7cutlass6KernelINS_4gemm6kernel7B2bGemmINS1_11threadblock15B2bMmaPipelinedINS1_9GemmShapeILi64ELi64ELi32EEENS_9transform11threadblock22PredicatedTileIteratorINS_11MatrixShapeILi64ELi32EEEaNS_6layout22ColumnMajorInterleavedILi32EEELi1ENS8_29PitchLinearWarpRakedThreadMapINS_16PitchLinearShapeILi2048ELi1EEELi64ENSH_ILi32ELi1EEELi16EEELi16ELb0ENSD_9NoPermuteEEENS9_19RegularTileIteratorISC_aNSD_37RowMajorTensorOpMultiplicandCrosswiseILi8ELi32EEELi0ENS8_29TransposePitchLinearThreadMapISK_NSH_ILi2ELi16EEEEELi16EEENSA_INSB_ILi32ELi64EEEaNSD_19RowMajorInterleavedILi32EEELi0ESK_Li16ELb0ESL_EENSN_ISU_aNSD_40ColumnMajorTensorOpMultiplicandCrosswiseILi8ELi32EEELi1ESS_Li16EEENS6_ILi64ELi128ELi32EEENS1_4warp27MmaTensorOpFragmentIteratorINSB_ILi32ELi16EEESU_Li32EiaNSD_8RowMajorENS6_ILi8ELi8ELi16EEENS_8epilogue6thread21LinearCombinationReluIaLi2EifLNS18_9ScaleType4KindE2ELNS_15FloatRoundStyleE2EEEEENS9_14VectorIteratorINS9_30PredicatedVectorAccessIteratorINSB_ILi64ELi64EEENSB_ILi32ELi32EEEfS15_Li4ELb0EEEEENS8_4warp22VectorFragmentIteratorINSB_ILi1ELi8EEEfS15_S16_Li4EEENSA_INSB_ILi32ELi128EEEaSW_Li0ENSG_INSH_ILi4096ELi1EEELi64ESJ_Li16EEELi16ELb0ESL_EENSN_IS1P_aSZ_Li1ENSQ_IS1R_SR_EELi16EEEiSF_S1D_NS4_9MmaPolicyINS12_11MmaTensorOpINS6_ILi32ELi64ELi32EEEaSP_aSZ_iSF_NS12_17MmaTensorOpPolicyINS_4arch3MmaIS16_Li32EaS15_aNSD_11ColumnMajorEiS15_NS1Z_21OpMultiplyAddSaturateEEENSB_ILi1ELi1EEEEELi1ELb1EbEENSB_ILi0ELi0EEES27_Li1EEENS1V_INS1W_INS6_ILi32ELi128ELi32EEEaSP_aSZ_iSF_S25_Li1ELb1EbEES27_S27_Li1EEENS_21NumericArrayConverterIaaLi32ELS1C_2ENS8_6thread14UnaryTransform8IdentityEEES2G_NS2C_IaaLi64ELS1C_2ES2F_EEbEENS17_11threadblock19InterleavedEpilogueIS11_S2A_Li1ENS2J_33InterleavedPredicatedTileIteratorINS2J_30InterleavedOutputTileThreadMapINSH_ILi2ELi1EEENSH_ILi4ELi4EEELi64ELi8ELi8EEEaLi32EEENS17_4warp24FragmentIteratorTensorOpIS29_S16_iNS_5ArrayIiLi2ELb1EEESF_EENS19_IaLi8EifLS1B_1ELS1C_2EEELi32EEENS4_30GemmIdentityThreadblockSwizzleILi1EEEEEEEvNT_6ParamsE:
	.zero		840


//--------------------- .nv.constant0._ZN7cutlass6KernelINS_4gemm6kernel4GemmINS1_11threadblock12MmaPipelinedINS1_9GemmShapeILi64ELi128ELi64EEENS_9transform11threadblock22PredicatedTileIteratorINS_11MatrixShapeILi64ELi64EEEaNS_6layout22ColumnMajorInterleavedILi32EEELi1ENS8_29PitchLinearWarpRakedThreadMapINS_16PitchLinearShapeILi2048ELi2EEELi128ENSH_ILi32ELi1EEELi16EEELi16ELb0ENSD_9NoPermuteEEENS9_19RegularTileIteratorISC_aNSD_37RowMajorTensorOpMultiplicandCrosswiseILi8ELi32EEELi0ENS8_29TransposePitchLinearThreadMapISK_NSH_ILi2ELi16EEEEELi16EEENSA_INSB_ILi64ELi128EEEaNSD_19RowMajorInterleavedILi32EEELi0ENSG_INSH_ILi4096ELi2EEELi128ESJ_Li16EEELi16ELb0ESL_EENSN_ISU_aNSD_40ColumnMajorTensorOpMultiplicandCrosswiseILi8ELi32EEELi1ENSQ_ISY_SR_EELi16EEEiSF_NS4_9MmaPolicyINS1_4warp11MmaTensorOpINS6_ILi32ELi64ELi64EEEaSP_aS11_iSF_NS15_17MmaTensorOpPolicyINS_4arch3MmaINS6_ILi8ELi8ELi16EEELi32EaNSD_8RowMajorEaNSD_11ColumnMajorEiS1C_NS19_21OpMultiplyAddSaturateEEENSB_ILi1ELi1EEEEELi1ELb1EbEENSB_ILi0ELi0EEES1J_Li1EEENS_21NumericArrayConverterIaaLi32ELNS_15FloatRoundStyleE2ENS8_6thread14UnaryTransform8IdentityEEENS1L_IaaLi64ELS1M_2ES1P_EEbEENS_8epilogue11threadblock19InterleavedEpilogueIS7_S1I_Li1ENS1U_33InterleavedPredicatedTileIteratorINS1U_30InterleavedOutputTileThreadMapINSH_ILi2ELi2EEENSH_ILi4ELi2EEELi128ELi8ELi8EEEaLi32EEENS1T_4warp24FragmentIteratorTensorOpIS17_S1B_iNS_5ArrayIiLi2ELb1EEESF_EENS1T_6thread21LinearCombinationReluIaLi8EifLNS27_9ScaleType4KindE1ELS1M_2EEELi32EEENS4_30GemmIdentityThreadblockSwizzleILi1EEELb0EEEEEvNT_6ParamsE --------------------------
	.section	.nv.constant0._ZN7cutlass6KernelINS_4gemm6kernel4GemmINS1_11threadblock12MmaPipelinedINS1_9GemmShapeILi64ELi128ELi64EEENS_9transform11threadblock22PredicatedTileIteratorINS_11MatrixShapeILi64ELi64EEEaNS_6layout22ColumnMajorInterleavedILi32EEELi1ENS8_29PitchLinearWarpRakedThreadMapINS_16PitchLinearShapeILi2048ELi2EEELi128ENSH_ILi32ELi1EEELi16EEELi16ELb0ENSD_9NoPermuteEEENS9_19RegularTileIteratorISC_aNSD_37RowMajorTensorOpMultiplicandCrosswiseILi8ELi32EEELi0ENS8_29TransposePitchLinearThreadMapISK_NSH_ILi2ELi16EEEEELi16EEENSA_INSB_ILi64ELi128EEEaNSD_19RowMajorInterleavedILi32EEELi0ENSG_INSH_ILi4096ELi2EEELi128ESJ_Li16EEELi16ELb0ESL_EENSN_ISU_aNSD_40ColumnMajorTensorOpMultiplicandCrosswiseILi8ELi32EEELi1ENSQ_ISY_SR_EELi16EEEiSF_NS4_9MmaPolicyINS1_4warp11MmaTensorOpINS6_ILi32ELi64ELi64EEEaSP_aS11_iSF_NS15_17MmaTensorOpPolicyINS_4arch3MmaINS6_ILi8ELi8ELi16EEELi32EaNSD_8RowMajorEaNSD_11ColumnMajorEiS1C_NS19_21OpMultiplyAddSaturateEEENSB_ILi1ELi1EEEEELi1ELb1EbEENSB_ILi0ELi0EEES1J_Li1EEENS_21NumericArrayConverterIaaLi32ELNS_15FloatRoundStyleE2ENS8_6thread14UnaryTransform8IdentityEEENS1L_IaaLi64ELS1M_2ES1P_EEbEENS_8epilogue11threadblock19InterleavedEpilogueIS7_S1I_Li1ENS1U_33InterleavedPredicatedTileIteratorINS1U_30InterleavedOutputTileThreadMapINSH_ILi2ELi2EEENSH_ILi4ELi2EEELi128ELi8ELi8EEEaLi32EEENS1T_4warp24FragmentIteratorTensorOpIS17_S1B_iNS_5ArrayIiLi2ELb1EEESF_EENS1T_6thread21LinearCombinationReluIaLi8EifLNS27_9ScaleType4KindE1ELS1M_2EEELi32EEENS4_30GemmIdentityThreadblockSwizzleILi1EEELb0EEEEEvNT_6ParamsE,"a",@progbits
	.sectionflags	@""
	.align	4
.nv.constant0._ZN7cutlass6KernelINS_4gemm6kernel4GemmINS1_11threadblock12MmaPipelinedINS1_9GemmShapeILi64ELi128ELi64EEENS_9transform11threadblock22PredicatedTileIteratorINS_11MatrixShapeILi64ELi64EEEaNS_6layout22ColumnMajorInterleavedILi32EEELi1ENS8_29PitchLinearWarpRakedThreadMapINS_16PitchLinearShapeILi2048ELi2EEELi128ENSH_ILi32ELi1EEELi16EEELi16ELb0ENSD_9NoPermuteEEENS9_19RegularTileIteratorISC_aNSD_37RowMajorTensorOpMultiplicandCrosswiseILi8ELi32EEELi0ENS8_29TransposePitchLinearThreadMapISK_NSH_ILi2ELi16EEEEELi16EEENSA_INSB_ILi64ELi128EEEaNSD_19RowMajorInterleavedILi32EEELi0ENSG_INSH_ILi4096ELi2EEELi128ESJ_Li16EEELi16ELb0ESL_EENSN_ISU_aNSD_40ColumnMajorTensorOpMultiplicandCrosswiseILi8ELi32EEELi1ENSQ_ISY_SR_EELi16EEEiSF_NS4_9MmaPolicyINS1_4warp11MmaTensorOpINS6_ILi32ELi64ELi64EEEaSP_aS11_iSF_NS15_17MmaTensorOpPolicyINS_4arch3MmaINS6_ILi8ELi8ELi16EEELi32EaNSD_8RowMajorEaNSD_11ColumnMajorEiS1C_NS19_21OpMultiplyAddSaturateEEENSB_ILi1ELi1EEEEELi1ELb1EbEENSB_ILi0ELi0EEES1J_Li1EEENS_21NumericArrayConverterIaaLi32ELNS_15FloatRoundStyleE2ENS8_6thread14UnaryTransform8IdentityEEENS1L_IaaLi64ELS1M_2ES1P_EEbEENS_8epilogue11threadblock19InterleavedEpilogueIS7_S1I_Li1ENS1U_33InterleavedPredicatedTileIteratorINS1U_30InterleavedOutputTileThreadMapINSH_ILi2ELi2EEENSH_ILi4ELi2EEELi128ELi8ELi8EEEaLi32EEENS1T_4warp24FragmentIteratorTensorOpIS17_S1B_iNS_5ArrayIiLi2ELb1EEESF_EENS1T_6thread21LinearCombinationReluIaLi8EifLNS27_9ScaleType4KindE1ELS1M_2EEELi32EEENS4_30GemmIdentityThreadblockSwizzleILi1EEELb0EEEEEvNT_6ParamsE:
	.zero		632


//--------------------- .nv.constant0._ZN7cutlass6KernelINS_4gemm6kernel4GemmINS1_11threadblock12MmaPipelinedINS1_9GemmShapeILi64ELi64ELi64EEENS_9transform11threadblock22PredicatedTileIteratorINS_11MatrixShapeILi64ELi64EEEaNS_6layout22ColumnMajorInterleavedILi32EEELi1ENS8_29PitchLinearWarpRakedThreadMapINS_16PitchLinearShapeILi2048ELi2EEELi128ENSH_ILi32ELi1EEELi16EEELi16ELb0ENSD_9NoPermuteEEENS9_19RegularTileIteratorISC_aNSD_37RowMajorTensorOpMultiplicandCrosswiseILi8ELi32EEELi0ENS8_29TransposePitchLinearThreadMapISK_NSH_ILi2ELi16EEEEELi16EEENSA_ISC_aNSD_19RowMajorInterleavedILi32EEELi0ESK_Li16ELb0ESL_EENSN_ISC_aNSD_40ColumnMajorTensorOpMultiplicandCrosswiseILi8ELi32EEELi1ESS_Li16EEEiSF_NS4_9MmaPolicyINS1_4warp11MmaTensorOpINS6_ILi32ELi32ELi64EEEaSP_aSY_iSF_NS11_17MmaTensorOpPolicyINS_4arch3MmaINS6_ILi8ELi8ELi16EEELi32EaNSD_8RowMajorEaNSD_11ColumnMajorEiS18_NS15_21OpMultiplyAddSaturateEEENSB_ILi1ELi1EEEEELi1ELb1EbEENSB_ILi0ELi0EEES1F_Li1EEENS_21NumericArrayConverterIaaLi32ELNS_15FloatRoundStyleE2ENS8_6thread14UnaryTransform8IdentityEEES1M_bEENS_8epilogue11threadblock19InterleavedEpilogueIS7_S1E_Li1ENS1P_33InterleavedPredicatedTileIteratorINS1P_30InterleavedOutputTileThreadMapINSH_ILi2ELi2EEENSH_ILi4ELi1EEELi128ELi8ELi8EEEaLi32EEENS1O_4warp24FragmentIteratorTensorOpIS13_S17_iNS_5ArrayIiLi2ELb1EEESF_EENS1O_6thread21LinearCombinationReluIaLi8EifLNS22_9ScaleType4KindE1ELS1I_2EEELi32EEENS4_30GemmIdentityThreadblockSwizzleILi1EEELb0EEEEEvNT_6ParamsE --------------------------
	.section	.nv.constant0._ZN7cutlass6KernelINS_4gemm6kernel4GemmINS1_11threadblock12MmaPipelinedINS1_9GemmShapeILi64ELi64ELi64EEENS_9transform11threadblock22PredicatedTileIteratorINS_11MatrixShapeILi64ELi64EEEaNS_6layout22ColumnMajorInterleavedILi32EEELi1ENS8_29PitchLinearWarpRakedThreadMapINS_16PitchLinearShapeILi2048ELi2EEELi128ENSH_ILi32ELi1EEELi16EEELi16ELb0ENSD_9NoPermuteEEENS9_19RegularTileIteratorISC_aNSD_37RowMajorTensorOpMultiplicandCrosswiseILi8ELi32EEELi0ENS8_29TransposePitchLinearThreadMapISK_NSH_ILi2ELi16EEEEELi16EEENSA_ISC_aNSD_19RowMajorInterleavedILi32EEELi0ESK_Li16ELb0ESL_EENSN_ISC_aNSD_40ColumnMajorTensorOpMultiplicandCrosswiseILi8ELi32EEELi1ESS_Li16EEEiSF_NS4_9MmaPolicyINS1_4warp11MmaTensorOpINS6_ILi32ELi32ELi64EEEaSP_aSY_iSF_NS11_17MmaTensorOpPolicyINS_4arch3MmaINS6_ILi8ELi8ELi16EEELi32EaNSD_8RowMajorEaNSD_11ColumnMajorEiS18_NS15_21OpMultiplyAddSaturateEEENSB_ILi1ELi1EEEEELi1ELb1EbEENSB_ILi0ELi0EEES1F_Li1EEENS_21NumericArrayConverterIaaLi32ELNS_15FloatRoundStyleE2ENS8_6thread14UnaryTransform8IdentityEEES1M_bEENS_8epilogue11threadblock19InterleavedEpilogueIS7_S1E_Li1ENS1P_33InterleavedPredicatedTileIteratorINS1P_30InterleavedOutputTileThreadMapINSH_ILi2ELi2EEENSH_ILi4ELi1EEELi128ELi8ELi8EEEaLi32EEENS1O_4warp24FragmentIteratorTensorOpIS13_S17_iNS_5ArrayIiLi2ELb1EEESF_EENS1O_6thread21LinearCombinationReluIaLi8EifLNS22_9ScaleType4KindE1ELS1I_2EEELi32EEENS4_30GemmIdentityThreadblockSwizzleILi1EEELb0EEEEEvNT_6ParamsE,"a",@progbits
	.sectionflags	@""
	.align	4
.nv.constant0._ZN7cutlass6KernelINS_4gemm6kernel4GemmINS1_11threadblock12MmaPipelinedINS1_9GemmShapeILi64ELi64ELi64EEENS_9transform11threadblock22PredicatedTileIteratorINS_11MatrixShapeILi64ELi64EEEaNS_6layout22ColumnMajorInterleavedILi32EEELi1ENS8_29PitchLinearWarpRakedThreadMapINS_16PitchLinearShapeILi2048ELi2EEELi128ENSH_ILi32ELi1EEELi16EEELi16ELb0ENSD_9NoPermuteEEENS9_19RegularTileIteratorISC_aNSD_37RowMajorTensorOpMultiplicandCrosswiseILi8ELi32EEELi0ENS8_29TransposePitchLinearThreadMapISK_NSH_ILi2ELi16EEEEELi16EEENSA_ISC_aNSD_19RowMajorInterleavedILi32EEELi0ESK_Li16ELb0ESL_EENSN_ISC_aNSD_40ColumnMajorTensorOpMultiplicandCrosswiseILi8ELi32EEELi1ESS_Li16EEEiSF_NS4_9MmaPolicyINS1_4warp11MmaTensorOpINS6_ILi32ELi32ELi64EEEaSP_aSY_iSF_NS11_17MmaTensorOpPolicyINS_4arch3MmaINS6_ILi8ELi8ELi16EEELi32EaNSD_8RowMajorEaNSD_11ColumnMajorEiS18_NS15_21OpMultiplyAddSaturateEEENSB_ILi1ELi1EEEEELi1ELb1EbEENSB_ILi0ELi0EEES1F_Li1EEENS_21NumericArrayConverterIaaLi32ELNS_15FloatRoundStyleE2ENS8_6thread14UnaryTransform8IdentityEEES1M_bEENS_8epilogue11threadblock19InterleavedEpilogueIS7_S1E_Li1ENS1P_33InterleavedPredicatedTileIteratorINS1P_30InterleavedOutputTileThreadMapINSH_ILi2ELi2EEENSH_ILi4ELi1EEELi128ELi8ELi8EEEaLi32EEENS1O_4warp24FragmentIteratorTensorOpIS13_S17_iNS_5ArrayIiLi2ELb1EEESF_EENS1O_6thread21LinearCombinationReluIaLi8EifLNS22_9ScaleType4KindE1ELS1I_2EEELi32EEENS4_30GemmIdentityThreadblockSwizzleILi1EEELb0EEEEEvNT_6ParamsE:
	.zero		632


//--------------------- .text._ZN7cutlass9reference6device6kernel11GemmComplexIaNS_6layout22ColumnMajorInterleavedILi32EEEaNS4_19RowMajorInterleavedILi32EEEaS6_fiaNS_16NumericConverterIafLNS_15FloatRoundStyleE2EEENS_12multiply_addIiiiEELi4ELi16EEEvNS_4gemm9GemmCoordET5_NS_9TensorRefIT_T0_EENS_16ComplexTransformENSH_IT1_T2_EESL_SG_NSH_IT3_T4_EENSH_IT7_SQ_EET6_illll --------------------------
	.section	.text._ZN7cutlass9reference6device6kernel11GemmComplexIaNS_6layout22ColumnMajorInterleavedILi32EEEaNS4_19RowMajorInterleavedILi32EEEaS6_fiaNS_16NumericConverterIafLNS_15FloatRoundStyleE2EEENS_12multiply_addIiiiEELi4ELi16EEEvNS_4gemm9GemmCoordET5_NS_9TensorRefIT_T0_EENS_16ComplexTransformENSH_IT1_T2_EESL_SG_NSH_IT3_T4_EENSH_IT7_SQ_EET6_illll,"ax",@progbits
	.sectioninfo	@"SHI_REGISTERS=255"
	.align	128
        .global         _ZN7cutlass9reference6device6kernel11GemmComplexIaNS_6layout22ColumnMajorInterleavedILi32EEEaNS4_19RowMajorInterleavedILi32EEEaS6_fiaNS_16NumericConverterIafLNS_15FloatRoundStyleE2EEENS_12multiply_addIiiiEELi4ELi16EEEvNS_4gemm9GemmCoordET5_NS_9TensorRefIT_T0_EENS_16ComplexTransformENSH_IT1_T2_EESL_SG_NSH_IT3_T4_EENSH_IT7_SQ_EET6_illll
        .type           _ZN7cutlass9reference6device6kernel11GemmComplexIaNS_6layout22ColumnMajorInterleavedILi32EEEaNS4_19RowMajorInterleavedILi32EEEaS6_fiaNS_16NumericConverterIafLNS_15FloatRoundStyleE2EEENS_12multiply_addIiiiEELi4ELi16EEEvNS_4gemm9GemmCoordET5_NS_9TensorRefIT_T0_EENS_16ComplexTransformENSH_IT1_T2_EESL_SG_NSH_IT3_T4_EENSH_IT7_SQ_EET6_illll,@function
        .size           _ZN7cutlass9reference6device6kernel11GemmComplexIaNS_6layout22ColumnMajorInterleavedILi32EEEaNS4_19RowMajorInterleavedILi32EEEaS6_fiaNS_16NumericConverterIafLNS_15FloatRoundStyleE2EEENS_12multiply_addIiiiEELi4ELi16EEEvNS_4gemm9GemmCoordET5_NS_9TensorRefIT_T0_EENS_16ComplexTransformENSH_IT1_T2_EESL_SG_NSH_IT3_T4_EENSH_IT7_SQ_EET6_illll,(.L_x_376 - _ZN7cutlass9reference6device6kernel11GemmComplexIaNS_6layout22ColumnMajorInterleavedILi32EEEaNS4_19RowMajorInterleavedILi32EEEaS6_fiaNS_16NumericConverterIafLNS_15FloatRoundStyleE2EEENS_12multiply_addIiiiEELi4ELi16EEEvNS_4gemm9GemmCoordET5_NS_9TensorRefIT_T0_EENS_16ComplexTransformENSH_IT1_T2_EESL_SG_NSH_IT3_T4_EENSH_IT7_SQ_EET6_illll)
        .other          _ZN7cutlass9reference6device6kernel11GemmComplexIaNS_6layout22ColumnMajorInterleavedILi32EEEaNS4_19RowMajorInterleavedILi32EEEaS6_fiaNS_16NumericConverterIafLNS_15FloatRoundStyleE2EEENS_12multiply_addIiiiEELi4ELi16EEEvNS_4gemm9GemmCoordET5_NS_9TensorRefIT_T0_EENS_16ComplexTransformENSH_IT1_T2_EESL_SG_NSH_IT3_T4_EENSH_IT7_SQ_EET6_illll,@"STO_CUDA_ENTRY STV_DEFAULT"
_ZN7cutlass9reference6device6kernel11GemmComplexIaNS_6layout22ColumnMajorInterleavedILi32EEEaNS4_19RowMajorInterleavedILi32EEEaS6_fiaNS_16NumericConverterIafLNS_15FloatRoundStyleE2EEENS_12multiply_addIiiiEELi4ELi16EEEvNS_4gemm9GemmCoordET5_NS_9TensorRefIT_T0_EENS_16ComplexTransformENSH_IT1_T2_EESL_SG_NSH_IT3_T4_EENSH_IT7_SQ_EET6_illll:
.text._ZN7cutlass9reference6device6kernel11GemmComplexIaNS_6layout22ColumnMajorInterleavedILi32EEEaNS4_19RowMajorInterleavedILi32EEEaS6_fiaNS_16NumericConverterIafLNS_15FloatRoundStyleE2EEENS_12multiply_addIiiiEELi4ELi16EEEvNS_4gemm9GemmCoordET5_NS_9TensorRefIT_T0_EENS_16ComplexTransformENSH_IT1_T2_EESL_SG_NSH_IT3_T4_EENSH_IT7_SQ_EET6_illll:
[----:B------:R-:W-:Y:S02]  /*0000*/  MOV R1, c[0x0][0x28] ;  /* 0x00000a0000017a02 */ /* 0x000fe40000000f00 */
[----:B------:R-:W0:Y:S01]  /*0010*/  S2UR UR18, SR_CTAID.Z ;  /* 0x00000000001279c3 */ /* 0x000e220000002700 */
[----:B------:R-:W-:Y:S01]  /*0020*/  ULDC UR4, c[0x0][0x1c4] ;  /* 0x0000710000047ab9 */ /* 0x000fe20000000800 */
[----:B------:R-:W-:Y:S01]  /*0030*/  IADD3 R1, R1, -0x88, RZ ;  /* 0xffffff7801017810 */ /* 0x000fe20007ffe0ff */
[----:B0-----:R-:W-:-:S06]  /*0040*/  UISETP.GE.AND UP0, UPT, UR18, UR4, UPT ;  /* 0x000000041200728c */ /* 0x001fcc000bf06270 */
[----:B------:R-:W-:-:S12]  /*0050*/  PLOP3.LUT P0, PT, PT, PT, UP0, 0x80, 0x0 ;  /* 0x000000000000781c */ /* 0x000fd80003f0f008 */
[----:B------:R-:W-:Y:S05]  /*0060*/  @P0 EXIT ;  /* 0x000000000000094d */ /* 0x000fea0003800000 */
[----:B------:R-:W0:Y:S01]  /*0070*/  S2R R0, SR_TID.Y ;  /* 0x0000000000007919 */ /* 0x000e220000002200 */
[----:B------:R-:W-:Y:S01]  /*0080*/  LOP3.LUT R88, R88, 0xfffffffb, RZ, 0xc0, !PT ;  /* 0xfffffffb58587812 */ /* 0x000fe200078ec0ff */
[----:B------:R-:W-:Y:S01]  /*0090*/  USHF.R.S32.HI UR9, URZ, 0x1f, UR18 ;  /* 0x0000001f3f097899 */ /* 0x000fe20008011412 */
[----:B------:R-:W-:Y:S01]  /*00a0*/  LOP3.LUT R87, R87, 0xfffffffb, RZ, 0xc0, !PT ;  /* 0xfffffffb57577812 */ /* 0x000fe200078ec0ff */
[----:B------:R-:W0:Y:S01]  /*00b0*/  S2R R65, SR_CTAID.Y ;  /* 0x0000000000417919 */ /* 0x000e220000002600 */
[----:B------:R-:W-:Y:S02]  /*00c0*/  ULDC.64 UR4, c[0x0][0x1d0] ;  /* 0x0000740000047ab9 */ /* 0x000fe40000000a00 */
[----:B------:R-:W-:Y:S01]  /*00d0*/  ULDC.64 UR20, c[0x0][0x170] ;  /* 0x00005c0000147ab9 */ /* 0x000fe20000000a00 */
[----:B------:R-:W1:Y:S01]  /*00e0*/  S2R R3, SR_TID.X ;  /* 0x0000000000037919 */ /* 0x000e620000002100 */
[----:B------:R-:W-:Y:S02]  /*00f0*/  ULDC.64 UR10, c[0x0][0x1c8] ;  /* 0x00007200000a7ab9 */ /* 0x000fe40000000a00 */
[----:B------:R-:W-:Y:S01]  /*0100*/  UIMAD UR8, UR9, UR4, URZ ;  /* 0x00000004090872a4 */ /* 0x000fe2000f8e023f */
[----:B------:R-:W1:Y:S01]  /*0110*/  S2R R2, SR_CTAID.X ;  /* 0x0000000000027919 */ /* 0x000e620000002500 */
[----:B------:R-:W-:-:S02]  /*0120*/  UIMAD.WIDE.U32 UR20, UR18, UR10, UR20 ;  /* 0x0000000a121472a5 */ /* 0x000fc4000f8e0014 */
[----:B------:R-:W-:Y:S02]  /*0130*/  UIMAD UR10, UR9, UR10, URZ ;  /* 0x0000000a090a72a4 */ /* 0x000fe4000f8e023f */
[----:B------:R-:W-:Y:S02]  /*0140*/  ULDC.64 UR12, c[0x0][0x188] ;  /* 0x00006200000c7ab9 */ /* 0x000fe40000000a00 */
[----:B------:R-:W-:Y:S02]  /*0150*/  UIMAD.WIDE.U32 UR12, UR18, UR4, UR12 ;  /* 0x00000004120c72a5 */ /* 0x000fe4000f8e000c */
[----:B------:R-:W-:Y:S02]  /*0160*/  UIMAD UR8, UR18, UR5, UR8 ;  /* 0x00000005120872a4 */ /* 0x000fe4000f8e0208 */
[----:B------:R-:W-:Y:S02]  /*0170*/  UIMAD UR11, UR18, UR11, UR10 ;  /* 0x0000000b120b72a4 */ /* 0x000fe4000f8e020a */
[----:B------:R-:W-:-:S02]  /*0180*/  ULDC.64 UR4, c[0x0][0x1d8] ;  /* 0x0000760000047ab9 */ /* 0x000fc40000000a00 */
[----:B------:R-:W-:Y:S01]  /*0190*/  UIMAD UR10, UR9, UR4, URZ ;  /* 0x00000004090a72a4 */ /* 0x000fe2000f8e023f */
[----:B0-----:R-:W-:Y:S01]  /*01a0*/  IMAD R65, R65, c[0x0][0x4], R0 ;  /* 0x0000010041417a24 */ /* 0x001fe200078e0200 */
[----:B------:R-:W-:Y:S02]  /*01b0*/  ULDC.64 UR16, c[0x0][0x1a0] ;  /* 0x0000680000107ab9 */ /* 0x000fe40000000a00 */
[----:B------:R-:W-:Y:S01]  /*01c0*/  UIMAD.WIDE.U32 UR16, UR18, UR4, UR16 ;  /* 0x00000004121072a5 */ /* 0x000fe2000f8e0010 */
[----:B------:R-:W-:Y:S01]  /*01d0*/  IMAD.SHL.U32 R65, R65, 0x10, RZ ;  /* 0x0000001041417824 */ /* 0x000fe200078e00ff */
[----:B------:R-:W-:Y:S02]  /*01e0*/  UIMAD UR10, UR18, UR5, UR10 ;  /* 0x00000005120a72a4 */ /* 0x000fe4000f8e020a */
[----:B------:R-:W-:Y:S01]  /*01f0*/  ULDC.64 UR14, c[0x0][0x1b0] ;  /* 0x00006c00000e7ab9 */ /* 0x000fe20000000a00 */
[----:B-1----:R-:W-:Y:S01]  /*0200*/  IMAD R2, R2, c[0x0][0x0], R3 ;  /* 0x0000000002027a24 */ /* 0x002fe200078e0203 */
[----:B------:R-:W-:Y:S01]  /*0210*/  SHF.R.S32.HI R0, RZ, 0x1f, R65 ;  /* 0x0000001fff007819 */ /* 0x000fe20000011441 */
[----:B------:R-:W-:Y:S01]  /*0220*/  ULDC.64 UR6, c[0x0][0x1e0] ;  /* 0x0000780000067ab9 */ /* 0x000fe20000000a00 */
[----:B------:R-:W-:Y:S01]  /*0230*/  IADD3 R66, R65, 0x1, RZ ;  /* 0x0000000141427810 */ /* 0x000fe20007ffe0ff */
[----:B------:R-:W-:Y:S01]  /*0240*/  IMAD.SHL.U32 R11, R2, 0x4, RZ ;  /* 0x00000004020b7824 */ /* 0x000fe200078e00ff */
[----:B------:R-:W-:Y:S01]  /*0250*/  LEA.HI R0, R0, R65, RZ, 0x5 ;  /* 0x0000004100007211 */ /* 0x000fe200078f28ff */
[----:B------:R-:W-:Y:S01]  /*0260*/  ULDC.64 UR4, c[0x0][0x1a0] ;  /* 0x0000680000047ab9 */ /* 0x000fe20000000a00 */
[----:B------:R-:W-:Y:S01]  /*0270*/  SHF.R.S32.HI R6, RZ, 0x1f, R66 ;  /* 0x0000001fff067819 */ /* 0x000fe20000011442 */
[C---:B------:R-:W-:Y:S01]  /*0280*/  IMAD.WIDE R92, R11.reuse, 0x20, RZ ;  /* 0x000000200b5c7825 */ /* 0x040fe200078e02ff */
[----:B------:R-:W-:Y:S01]  /*0290*/  LOP3.LUT R2, R0, 0xffffffe0, RZ, 0xc0, !PT ;  /* 0xffffffe000027812 */ /* 0x000fe200078ec0ff */
[----:B------:R-:W-:Y:S01]  /*02a0*/  UIMAD.WIDE.U32 UR14, UR18, UR6, UR14 ;  /* 0x00000006120e72a5 */ /* 0x000fe2000f8e000e */
[----:B------:R-:W-:Y:S01]  /*02b0*/  IADD3 R12, R11, 0x1, RZ ;  /* 0x000000010b0c7810 */ /* 0x000fe20007ffe0ff */
[----:B------:R-:W-:Y:S01]  /*02c0*/  UISETP.NE.U32.AND UP0, UPT, URZ, UR4, UPT ;  /* 0x000000043f00728c */ /* 0x000fe2000bf05070 */
[----:B------:R-:W-:Y:S01]  /*02d0*/  SHF.R.S32.HI R0, RZ, 0x5, R0 ;  /* 0x00000005ff007819 */ /* 0x000fe20000011400 */
[C---:B------:R-:W-:Y:S01]  /*02e0*/  IMAD.IADD R2, R65.reuse, 0x1, -R2 ;  /* 0x0000000141027824 */ /* 0x040fe200078e0a02 */
[----:B------:R-:W-:Y:S01]  /*02f0*/  LEA.HI R6, R6, R66, RZ, 0x5 ;  /* 0x0000004206067211 */ /* 0x000fe200078f28ff */
[----:B------:R-:W-:Y:S01]  /*0300*/  IMAD.WIDE R90, R12, 0x20, RZ ;  /* 0x000000200c5a7825 */ /* 0x000fe200078e02ff */
[----:B------:R-:W-:Y:S01]  /*0310*/  IADD3 R39, R65, 0x2, RZ ;  /* 0x0000000241277810 */ /* 0x000fe20007ffe0ff */
[----:B------:R-:W-:Y:S01]  /*0320*/  UIMAD UR6, UR9, UR6, URZ ;  /* 0x00000006090672a4 */ /* 0x000fe2000f8e023f */
[----:B------:R-:W-:Y:S01]  /*0330*/  SHF.R.S32.HI R3, RZ, 0x1f, R2 ;  /* 0x0000001fff037819 */ /* 0x000fe20000011402 */
[----:B------:R-:W-:Y:S01]  /*0340*/  UISETP.NE.AND.EX UP0, UPT, URZ, UR5, UPT, UP0 ;  /* 0x000000053f00728c */ /* 0x000fe2000bf05300 */
[-C--:B------:R-:W-:Y:S01]  /*0350*/  IADD3 R4, P1, R92, R2.reuse, RZ ;  /* 0x000000025c047210 */ /* 0x080fe20007f3e0ff */
[----:B------:R-:W-:Y:S01]  /*0360*/  UIADD3 UR17, UR17, UR10, URZ ;  /* 0x0000000a11117290 */ /* 0x000fe2000fffe03f */
[----:B------:R-:W-:Y:S01]  /*0370*/  IADD3 R2, P0, R90, R2, RZ ;  /* 0x000000025a027210 */ /* 0x000fe20007f1e0ff */
[----:B------:R-:W-:Y:S01]  /*0380*/  UIMAD UR7, UR18, UR7, UR6 ;  /* 0x00000007120772a4 */ /* 0x000fe2000f8e0206 */
[----:B------:R-:W-:Y:S01]  /*0390*/  SHF.R.S32.HI R7, RZ, 0x1f, R0 ;  /* 0x0000001fff077819 */ /* 0x000fe20000011400 */
[----:B------:R-:W-:Y:S01]  /*03a0*/  IMAD.X R5, R93, 0x1, R3, P1 ;  /* 0x000000015d057824 */ /* 0x000fe200008e0603 */
[----:B------:R-:W-:Y:S01]  /*03b0*/  SHF.R.S32.HI R9, RZ, 0x1f, R39 ;  /* 0x0000001fff097819 */ /* 0x000fe20000011427 */
[----:B------:R-:W-:Y:S01]  /*03c0*/  IMAD.X R3, R91, 0x1, R3, P0 ;  /* 0x000000015b037824 */ /* 0x000fe200000e0603 */
[C---:B------:R-:W-:Y:S01]  /*03d0*/  IADD3 R38, R65.reuse, 0x3, RZ ;  /* 0x0000000341267810 */ /* 0x040fe20007ffe0ff */
[C-C-:B------:R-:W-:Y:S01]  /*03e0*/  IMAD.WIDE.U32 R222, R0.reuse, c[0x0][0x1b8], R4.reuse ;  /* 0x00006e0000de7a25 */ /* 0x140fe200078e0004 */
[C---:B------:R-:W-:Y:S01]  /*03f0*/  IADD3 R37, R65.reuse, 0x4, RZ ;  /* 0x0000000441257810 */ /* 0x040fe20007ffe0ff */
[----:B------:R-:W-:Y:S01]  /*0400*/  ULDC UR4, c[0x0][0x1a0] ;  /* 0x0000680000047ab9 */ /* 0x000fe20000000800 */
[C---:B------:R-:W-:Y:S01]  /*0410*/  IADD3 R36, R65.reuse, 0x5, RZ ;  /* 0x0000000541247810 */ /* 0x040fe20007ffe0ff */
[----:B------:R-:W-:Y:S01]  /*0420*/  IMAD.WIDE.U32 R220, R0, c[0x0][0x1a8], R4 ;  /* 0x00006a0000dc7a25 */ /* 0x000fe200078e0004 */
[----:B------:R-:W-:Y:S01]  /*0430*/  LOP3.LUT R4, R6, 0xffffffe0, RZ, 0xc0, !PT ;  /* 0xffffffe006047812 */ /* 0x000fe200078ec0ff */
[----:B------:R-:W-:Y:S01]  /*0440*/  USEL UR19, UR17, UR5, UP0 ;  /* 0x0000000511137287 */ /* 0x000fe20008000000 */
[----:B------:R-:W-:Y:S01]  /*0450*/  IADD3 R35, R65, 0x6, RZ ;  /* 0x0000000641237810 */ /* 0x000fe20007ffe0ff */
[----:B------:R-:W-:Y:S01]  /*0460*/  IMAD R8, R7, c[0x0][0x1b8], RZ ;  /* 0x00006e0007087a24 */ /* 0x000fe200078e02ff */
[----:B------:R-:W-:Y:S01]  /*0470*/  IADD3 R34, R65, 0x7, RZ ;  /* 0x0000000741227810 */ /* 0x000fe20007ffe0ff */
[----:B------:R-:W-:Y:S01]  /*0480*/  IMAD R7, R7, c[0x0][0x1a8], RZ ;  /* 0x00006a0007077a24 */ /* 0x000fe200078e02ff */
[C---:B------:R-:W-:Y:S01]  /*0490*/  IADD3 R33, R65.reuse, 0x8, RZ ;  /* 0x0000000841217810 */ /* 0x040fe20007ffe0ff */
[C-C-:B------:R-:W-:Y:S01]  /*04a0*/  IMAD.WIDE.U32 R218, R0.reuse, c[0x0][0x1b8], R2.reuse ;  /* 0x00006e0000da7a25 */ /* 0x140fe200078e0002 */
[C---:B------:R-:W-:Y:S01]  /*04b0*/  IADD3 R32, R65.reuse, 0x9, RZ ;  /* 0x0000000941207810 */ /* 0x040fe20007ffe0ff */
[----:B------:R-:W-:Y:S01]  /*04c0*/  USEL UR6, UR16, URZ, UP0 ;  /* 0x0000003f10067287 */ /* 0x000fe20008000000 */
[----:B------:R-:W-:Y:S01]  /*04d0*/  IADD3 R31, R65, 0xa, RZ ;  /* 0x0000000a411f7810 */ /* 0x000fe20007ffe0ff */
[----:B------:R-:W-:Y:S01]  /*04e0*/  IMAD.WIDE.U32 R216, R0, c[0x0][0x1a8], R2 ;  /* 0x00006a0000d87a25 */ /* 0x000fe200078e0002 */
[----:B------:R-:W-:Y:S01]  /*04f0*/  LEA.HI R3, R9, R39, RZ, 0x5 ;  /* 0x0000002709037211 */ /* 0x000fe200078f28ff */
[----:B------:R-:W-:Y:S01]  /*0500*/  UMOV UR10, UR20 ;  /* 0x00000014000a7c82 */ /* 0x000fe20008000000 */
[----:B------:R-:W-:Y:S01]  /*0510*/  SHF.R.S32.HI R2, RZ, 0x5, R6 ;  /* 0x00000005ff027819 */ /* 0x000fe20000011406 */
[----:B------:R-:W-:Y:S01]  /*0520*/  IMAD.IADD R4, R66, 0x1, -R4 ;  /* 0x0000000142047824 */ /* 0x000fe200078e0a04 */
[----:B------:R-:W-:Y:S01]  /*0530*/  LOP3.LUT R10, R3, 0xffffffe0, RZ, 0xc0, !PT ;  /* 0xffffffe0030a7812 */ /* 0x000fe200078ec0ff */
[C---:B------:R-:W-:Y:S01]  /*0540*/  IMAD R225, R0.reuse, c[0x0][0x1bc], R8 ;  /* 0x00006f0000e17a24 */ /* 0x040fe200078e0208 */
[----:B------:R-:W-:Y:S01]  /*0550*/  SHF.R.S32.HI R8, RZ, 0x1f, R2 ;  /* 0x0000001fff087819 */ /* 0x000fe20000011402 */
[----:B------:R-:W-:Y:S01]  /*0560*/  IMAD R226, R0, c[0x0][0x1ac], R7 ;  /* 0x00006b0000e27a24 */ /* 0x000fe200078e0207 */
[----:B------:R-:W-:Y:S01]  /*0570*/  SHF.R.S32.HI R0, RZ, 0x5, R3 ;  /* 0x00000005ff007819 */ /* 0x000fe20000011403 */
[----:B------:R-:W-:Y:S01]  /*0580*/  IMAD.IADD R89, R223, 0x1, R225 ;  /* 0x00000001df597824 */ /* 0x000fe200078e02e1 */
[----:B------:R-:W-:Y:S01]  /*0590*/  SHF.R.S32.HI R3, RZ, 0x1f, R4 ;  /* 0x0000001fff037819 */ /* 0x000fe20000011404 */
[----:B------:R-:W-:Y:S01]  /*05a0*/  IMAD R9, R8, c[0x0][0x1b8], RZ ;  /* 0x00006e0008097a24 */ /* 0x000fe200078e02ff */
[-C--:B------:R-:W-:Y:S01]  /*05b0*/  IADD3 R6, P1, R92, R4.reuse, RZ ;  /* 0x000000045c067210 */ /* 0x080fe20007f3e0ff */
[----:B------:R-:W-:Y:S01]  /*05c0*/  IMAD R8, R8, c[0x0][0x1a8], RZ ;  /* 0x00006a0008087a24 */ /* 0x000fe200078e02ff */
[----:B------:R-:W-:Y:S01]  /*05d0*/  IADD3 R4, P0, R90, R4, RZ ;  /* 0x000000045a047210 */ /* 0x000fe20007f1e0ff */
[C---:B------:R-:W-:Y:S01]  /*05e0*/  IMAD R229, R2.reuse, c[0x0][0x1bc], R9 ;  /* 0x00006f0002e57a24 */ /* 0x040fe200078e0209 */
[----:B------:R-:W-:Y:S01]  /*05f0*/  SHF.R.S32.HI R9, RZ, 0x1f, R38 ;  /* 0x0000001fff097819 */ /* 0x000fe20000011426 */
[--C-:B------:R-:W-:Y:S01]  /*0600*/  IMAD.X R7, R93, 0x1, R3.reuse, P1 ;  /* 0x000000015d077824 */ /* 0x100fe200008e0603 */
[----:B------:R-:W-:Y:S01]  /*0610*/  IADD3 R30, R65, 0xb, RZ ;  /* 0x0000000b411e7810 */ /* 0x000fe20007ffe0ff */
[----:B------:R-:W-:Y:S01]  /*0620*/  IMAD.X R5, R91, 0x1, R3, P0 ;  /* 0x000000015b057824 */ /* 0x000fe200000e0603 */
[----:B------:R-:W-:Y:S01]  /*0630*/  IADD3 R29, R65, 0xc, RZ ;  /* 0x0000000c411d7810 */ /* 0x000fe20007ffe0ff */
[----:B------:R-:W-:Y:S01]  /*0640*/  IMAD.IADD R3, R39, 0x1, -R10 ;  /* 0x0000000127037824 */ /* 0x000fe200078e0a0a */
[C---:B------:R-:W-:Y:S01]  /*0650*/  IADD3 R28, R65.reuse, 0xd, RZ ;  /* 0x0000000d411c7810 */ /* 0x040fe20007ffe0ff */
[C---:B------:R-:W-:Y:S01]  /*0660*/  IMAD R230, R2.reuse, c[0x0][0x1ac], R8 ;  /* 0x00006b0002e67a24 */ /* 0x040fe200078e0208 */
[C---:B------:R-:W-:Y:S01]  /*0670*/  IADD3 R27, R65.reuse, 0xe, RZ ;  /* 0x0000000e411b7810 */ /* 0x040fe20007ffe0ff */
[----:B------:R-:W-:Y:S01]  /*0680*/  IMAD.WIDE.U32 R214, R2, c[0x0][0x1b8], R6 ;  /* 0x00006e0002d67a25 */ /* 0x000fe200078e0006 */
[----:B------:R-:W-:Y:S01]  /*0690*/  IADD3 R26, R65, 0xf, RZ ;  /* 0x0000000f411a7810 */ /* 0x000fe20007ffe0ff */
[----:B------:R-:W-:-:S02]  /*06a0*/  UIADD3 UR11, UR21, UR11, URZ ;  /* 0x0000000b150b7290 */ /* 0x000fc4000fffe03f */
[C---:B------:R-:W-:Y:S01]  /*06b0*/  IMAD.WIDE.U32 R212, R2.reuse, c[0x0][0x1a8], R6 ;  /* 0x00006a0002d47a25 */ /* 0x040fe200078e0006 */
[----:B------:R-:W-:Y:S01]  /*06c0*/  SHF.R.S32.HI R6, RZ, 0x1f, R3 ;  /* 0x0000001fff067819 */ /* 0x000fe20000011403 */
[----:B------:R-:W-:Y:S01]  /*06d0*/  UIADD3 UR13, UR13, UR8, URZ ;  /* 0x000000080d0d7290 */ /* 0x000fe2000fffe03f */
[----:B------:R-:W-:Y:S01]  /*06e0*/  SHF.R.S32.HI R7, RZ, 0x1f, R0 ;  /* 0x0000001fff077819 */ /* 0x000fe20000011400 */
[C-C-:B------:R-:W-:Y:S01]  /*06f0*/  IMAD.WIDE.U32 R210, R2.reuse, c[0x0][0x1b8], R4.reuse ;  /* 0x00006e0002d27a25 */ /* 0x140fe200078e0004 */
[----:B------:R-:W-:Y:S02]  /*0700*/  UIADD3 UR15, UR15, UR7, URZ ;  /* 0x000000070f0f7290 */ /* 0x000fe4000fffe03f */
[----:B------:R-:W-:Y:S01]  /*0710*/  USEL UR16, UR16, UR4, UP0 ;  /* 0x0000000410107287 */ /* 0x000fe20008000000 */
[----:B------:R-:W-:Y:S01]  /*0720*/  IMAD.WIDE.U32 R208, R2, c[0x0][0x1a8], R4 ;  /* 0x00006a0002d07a25 */ /* 0x000fe200078e0004 */
[-C--:B------:R-:W-:Y:S01]  /*0730*/  IADD3 R4, P1, R92, R3.reuse, RZ ;  /* 0x000000035c047210 */ /* 0x080fe20007f3e0ff */
[----:B------:R-:W-:Y:S01]  /*0740*/  USEL UR17, UR17, URZ, UP0 ;  /* 0x0000003f11117287 */ /* 0x000fe20008000000 */
[----:B------:R-:W-:Y:S01]  /*0750*/  IADD3 R2, P0, R90, R3, RZ ;  /* 0x000000035a027210 */ /* 0x000fe20007f1e0ff */
[----:B------:R-:W-:-:S02]  /*0760*/  IMAD R8, R7, c[0x0][0x1b8], RZ ;  /* 0x00006e0007087a24 */ /* 0x000fc400078e02ff */
[--C-:B------:R-:W-:Y:S02]  /*0770*/  IMAD.X R5, R93, 0x1, R6.reuse, P1 ;  /* 0x000000015d057824 */ /* 0x100fe400008e0606 */
[----:B------:R-:W-:Y:S01]  /*0780*/  IMAD.X R3, R91, 0x1, R6, P0 ;  /* 0x000000015b037824 */ /* 0x000fe200000e0606 */
[----:B------:R-:W-:Y:S01]  /*0790*/  LEA.HI R6, R9, R38, RZ, 0x5 ;  /* 0x0000002609067211 */ /* 0x000fe200078f28ff */
[----:B------:R-:W-:Y:S01]  /*07a0*/  IMAD R7, R7, c[0x0][0x1a8], RZ ;  /* 0x00006a0007077a24 */ /* 0x000fe200078e02ff */
[----:B------:R-:W-:Y:S01]  /*07b0*/  SHF.R.S32.HI R9, RZ, 0x1f, R36 ;  /* 0x0000001fff097819 */ /* 0x000fe20000011424 */
[----:B------:R-:W-:-:S04]  /*07c0*/  IMAD.WIDE.U32 R202, R0, c[0x0][0x1b8], R2 ;  /* 0x00006e0000ca7a25 */ /* 0x000fc800078e0002 */
[----:B------:R-:W-:Y:S01]  /*07d0*/  IMAD.WIDE.U32 R200, R0, c[0x0][0x1a8], R2 ;  /* 0x00006a0000c87a25 */ /* 0x000fe200078e0002 */
[----:B------:R-:W-:-:S03]  /*07e0*/  LOP3.LUT R2, R6, 0xffffffe0, RZ, 0xc0, !PT ;  /* 0xffffffe006027812 */ /* 0x000fc600078ec0ff */
[----:B------:R-:W-:-:S04]  /*07f0*/  IMAD.WIDE.U32 R206, R0, c[0x0][0x1b8], R4 ;  /* 0x00006e0000ce7a25 */ /* 0x000fc800078e0004 */
[----:B------:R-:W-:Y:S02]  /*0800*/  IMAD.IADD R2, R38, 0x1, -R2 ;  /* 0x0000000126027824 */ /* 0x000fe400078e0a02 */
[----:B------:R-:W-:-:S03]  /*0810*/  IMAD.WIDE.U32 R204, R0, c[0x0][0x1a8], R4 ;  /* 0x00006a0000cc7a25 */ /* 0x000fc600078e0004 */
[----:B------:R-:W-:Y:S01]  /*0820*/  SHF.R.S32.HI R3, RZ, 0x1f, R2 ;  /* 0x0000001fff037819 */ /* 0x000fe20000011402 */
[----:B------:R-:W-:Y:S01]  /*0830*/  IMAD R233, R0, c[0x0][0x1bc], R8 ;  /* 0x00006f0000e97a24 */ /* 0x000fe200078e0208 */
[-C--:B------:R-:W-:Y:S01]  /*0840*/  IADD3 R4, P1, R92, R2.reuse, RZ ;  /* 0x000000025c047210 */ /* 0x080fe20007f3e0ff */
[----:B------:R-:W-:Y:S01]  /*0850*/  IMAD R234, R0, c[0x0][0x1ac], R7 ;  /* 0x00006b0000ea7a24 */ /* 0x000fe200078e0207 */
[----:B------:R-:W-:Y:S01]  /*0860*/  SHF.R.S32.HI R0, RZ, 0x5, R6 ;  /* 0x00000005ff007819 */ /* 0x000fe20000011406 */
[----:B------:R-:W-:Y:S01]  /*0870*/  IMAD.IADD R224, R221, 0x1, R226 ;  /* 0x00000001dde07824 */ /* 0x000fe200078e02e2 */
[----:B------:R-:W-:Y:S01]  /*0880*/  SHF.R.S32.HI R6, RZ, 0x1f, R37 ;  /* 0x0000001fff067819 */ /* 0x000fe20000011425 */
[----:B------:R-:W-:Y:S01]  /*0890*/  IMAD.X R5, R93, 0x1, R3, P1 ;  /* 0x000000015d057824 */ /* 0x000fe200008e0603 */
[----:B------:R-:W-:Y:S01]  /*08a0*/  IADD3 R2, P0, R90, R2, RZ ;  /* 0x000000025a027210 */ /* 0x000fe20007f1e0ff */
[----:B------:R-:W-:Y:S01]  /*08b0*/  IMAD.IADD R227, R215, 0x1, R229 ;  /* 0x00000001d7e37824 */ /* 0x000fe200078e02e5 */
[----:B------:R-:W-:Y:S01]  /*08c0*/  LEA.HI R6, R6, R37, RZ, 0x5 ;  /* 0x0000002506067211 */ /* 0x000fe200078f28ff */
[----:B------:R-:W-:Y:S01]  /*08d0*/  IMAD.WIDE.U32 R198, R0, c[0x0][0x1b8], R4 ;  /* 0x00006e0000c67a25 */ /* 0x000fe200078e0004 */
[----:B------:R-:W-:-:S03]  /*08e0*/  SHF.R.S32.HI R7, RZ, 0x1f, R0 ;  /* 0x0000001fff077819 */ /* 0x000fc60000011400 */
[----:B------:R-:W-:Y:S01]  /*08f0*/  IMAD.WIDE.U32 R196, R0, c[0x0][0x1a8], R4 ;  /* 0x00006a0000c47a25 */ /* 0x000fe200078e0004 */
[----:B------:R-:W-:-:S03]  /*0900*/  LOP3.LUT R4, R6, 0xffffffe0, RZ, 0xc0, !PT ;  /* 0xffffffe006047812 */ /* 0x000fc600078ec0ff */
[----:B------:R-:W-:Y:S02]  /*0910*/  IMAD.X R3, R91, 0x1, R3, P0 ;  /* 0x000000015b037824 */ /* 0x000fe400000e0603 */
[C---:B------:R-:W-:Y:S02]  /*0920*/  IMAD R8, R7.reuse, c[0x0][0x1b8], RZ ;  /* 0x00006e0007087a24 */ /* 0x040fe400078e02ff */
[----:B------:R-:W-:Y:S02]  /*0930*/  IMAD R7, R7, c[0x0][0x1a8], RZ ;  /* 0x00006a0007077a24 */ /* 0x000fe400078e02ff */
[----:B------:R-:W-:-:S04]  /*0940*/  IMAD.WIDE.U32 R194, R0, c[0x0][0x1b8], R2 ;  /* 0x00006e0000c27a25 */ /* 0x000fc800078e0002 */
[C---:B------:R-:W-:Y:S01]  /*0950*/  IMAD.WIDE.U32 R192, R0.reuse, c[0x0][0x1a8], R2 ;  /* 0x00006a0000c07a25 */ /* 0x040fe200078e0002 */
[----:B------:R-:W-:Y:S02]  /*0960*/  LEA.HI R3, R9, R36, RZ, 0x5 ;  /* 0x0000002409037211 */ /* 0x000fe400078f28ff */
        /* <DEDUP_REMOVED lines=13> */
[----:B------:R-:W-:Y:S01]  /*0a40*/  IMAD R241, R2, c[0x0][0x1bc], R9 ;  /* 0x00006f0002f17a24 */ /* 0x000fe200078e0209 */
[----:B------:R-:W-:Y:S01]  /*0a50*/  SHF.R.S32.HI R9, RZ, 0x1f, R35 ;  /* 0x0000001fff097819 */ /* 0x000fe20000011423 */
[----:B------:R-:W-:-:S02]  /*0a60*/  IMAD.X R7, R93, 0x1, R3, P1 ;  /* 0x000000015d077824 */ /* 0x000fc400008e0603 */
[----:B------:R-:W-:Y:S02]  /*0a70*/  IMAD.X R5, R91, 0x1, R3, P0 ;  /* 0x000000015b057824 */ /* 0x000fe400000e0603 */
[----:B------:R-:W-:Y:S02]  /*0a80*/  IMAD.IADD R3, R36, 0x1, -R10 ;  /* 0x0000000124037824 */ /* 0x000fe400078e0a0a */
[C---:B------:R-:W-:Y:S02]  /*0a90*/  IMAD R242, R2.reuse, c[0x0][0x1ac], R8 ;  /* 0x00006b0002f27a24 */ /* 0x040fe400078e0208 */
[----:B------:R-:W-:-:S04]  /*0aa0*/  IMAD.WIDE.U32 R190, R2, c[0x0][0x1b8], R6 ;  /* 0x00006e0002be7a25 */ /* 0x000fc800078e0006 */
[C---:B------:R-:W-:Y:S01]  /*0ab0*/  IMAD.WIDE.U32 R188, R2.reuse, c[0x0][0x1a8], R6 ;  /* 0x00006a0002bc7a25 */ /* 0x040fe200078e0006 */
[----:B------:R-:W-:Y:S02]  /*0ac0*/  SHF.R.S32.HI R6, RZ, 0x1f, R3 ;  /* 0x0000001fff067819 */ /* 0x000fe40000011403 */
[----:B------:R-:W-:Y:S01]  /*0ad0*/  SHF.R.S32.HI R7, RZ, 0x1f, R0 ;  /* 0x0000001fff077819 */ /* 0x000fe20000011400 */
[----:B------:R-:W-:-:S04]  /*0ae0*/  IMAD.WIDE.U32 R186, R2, c[0x0][0x1b8], R4 ;  /* 0x00006e0002ba7a25 */ /* 0x000fc800078e0004 */
[----:B------:R-:W-:Y:S01]  /*0af0*/  IMAD.WIDE.U32 R184, R2, c[0x0][0x1a8], R4 ;  /* 0x00006a0002b87a25 */ /* 0x000fe200078e0004 */
[-C--:B------:R-:W-:Y:S02]  /*0b00*/  IADD3 R4, P1, R92, R3.reuse, RZ ;  /* 0x000000035c047210 */ /* 0x080fe40007f3e0ff */
[----:B------:R-:W-:Y:S01]  /*0b10*/  IADD3 R2, P0, R90, R3, RZ ;  /* 0x000000035a027210 */ /* 0x000fe20007f1e0ff */
[----:B------:R-:W-:Y:S02]  /*0b20*/  IMAD R8, R7, c[0x0][0x1b8], RZ ;  /* 0x00006e0007087a24 */ /* 0x000fe400078e02ff */
[--C-:B------:R-:W-:Y:S02]  /*0b30*/  IMAD.X R5, R93, 0x1, R6.reuse, P1 ;  /* 0x000000015d057824 */ /* 0x100fe400008e0606 */
[----:B------:R-:W-:Y:S01]  /*0b40*/  IMAD.X R3, R91, 0x1, R6, P0 ;  /* 0x000000015b037824 */ /* 0x000fe200000e0606 */
[----:B------:R-:W-:Y:S01]  /*0b50*/  LEA.HI R6, R9, R35, RZ, 0x5 ;  /* 0x0000002309067211 */ /* 0x000fe200078f28ff */
[----:B------:R-:W-:-:S02]  /*0b60*/  IMAD R7, R7, c[0x0][0x1a8], RZ ;  /* 0x00006a0007077a24 */ /* 0x000fc400078e02ff */
        /* <DEDUP_REMOVED lines=10> */
[----:B------:R-:W-:Y:S01]  /*0c10*/  IADD3 R2, P0, R90, R2, RZ ;  /* 0x000000025a027210 */ /* 0x000fe20007f1e0ff */
[----:B------:R-:W-:Y:S01]  /*0c20*/  IMAD.IADD R235, R199, 0x1, R237 ;  /* 0x00000001c7eb7824 */ /* 0x000fe200078e02ed */
[----:B------:R-:W-:Y:S01]  /*0c30*/  SHF.R.S32.HI R0, RZ, 0x5, R6 ;  /* 0x00000005ff007819 */ /* 0x000fe20000011406 */
[--C-:B------:R-:W-:Y:S01]  /*0c40*/  IMAD.X R5, R93, 0x1, R3.reuse, P1 ;  /* 0x000000015d057824 */ /* 0x100fe200008e0603 */
[----:B------:R-:W-:Y:S01]  /*0c50*/  SHF.R.S32.HI R6, RZ, 0x1f, R34 ;  /* 0x0000001fff067819 */ /* 0x000fe20000011422 */
[----:B------:R-:W-:Y:S01]  /*0c60*/  IMAD.X R3, R91, 0x1, R3, P0 ;  /* 0x000000015b037824 */ /* 0x000fe200000e0603 */
[----:B------:R-:W-:Y:S01]  /*0c70*/  SHF.R.S32.HI R7, RZ, 0x1f, R0 ;  /* 0x0000001fff077819 */ /* 0x000fe20000011400 */
[----:B------:R-:W-:Y:S01]  /*0c80*/  IMAD.WIDE.U32 R174, R0, c[0x0][0x1b8], R4 ;  /* 0x00006e0000ae7a25 */ /* 0x000fe200078e0004 */
[----:B------:R-:W-:-:S03]  /*0c90*/  LEA.HI R6, R6, R34, RZ, 0x5 ;  /* 0x0000002206067211 */ /* 0x000fc600078f28ff */
[----:B------:R-:W-:-:S04]  /*0ca0*/  IMAD.WIDE.U32 R170, R0, c[0x0][0x1b8], R2 ;  /* 0x00006e0000aa7a25 */ /* 0x000fc800078e0002 */
[----:B------:R-:W-:Y:S01]  /*0cb0*/  IMAD.WIDE.U32 R168, R0, c[0x0][0x1a8], R2 ;  /* 0x00006a0000a87a25 */ /* 0x000fe200078e0002 */
[----:B------:R-:W-:-:S03]  /*0cc0*/  LOP3.LUT R2, R6, 0xffffffe0, RZ, 0xc0, !PT ;  /* 0xffffffe006027812 */ /* 0x000fc600078ec0ff */
[C---:B------:R-:W-:Y:S02]  /*0cd0*/  IMAD R8, R7.reuse, c[0x0][0x1b8], RZ ;  /* 0x00006e0007087a24 */ /* 0x040fe400078e02ff */
[----:B------:R-:W-:Y:S02]  /*0ce0*/  IMAD.IADD R2, R34, 0x1, -R2 ;  /* 0x0000000122027824 */ /* 0x000fe400078e0a02 */
[----:B------:R-:W-:Y:S02]  /*0cf0*/  IMAD R7, R7, c[0x0][0x1a8], RZ ;  /* 0x00006a0007077a24 */ /* 0x000fe400078e02ff */
[----:B------:R-:W-:Y:S01]  /*0d00*/  IMAD.WIDE.U32 R172, R0, c[0x0][0x1a8], R4 ;  /* 0x00006a0000ac7a25 */ /* 0x000fe200078e0004 */
[----:B------:R-:W-:Y:S02]  /*0d10*/  SHF.R.S32.HI R3, RZ, 0x1f, R2 ;  /* 0x0000001fff037819 */ /* 0x000fe40000011402 */
[-C--:B------:R-:W-:Y:S01]  /*0d20*/  IADD3 R4, P1, R92, R2.reuse, RZ ;  /* 0x000000025c047210 */ /* 0x080fe20007f3e0ff */
[----:B------:R-:W-:Y:S01]  /*0d30*/  IMAD R249, R0, c[0x0][0x1bc], R8 ;  /* 0x00006f0000f97a24 */ /* 0x000fe200078e0208 */
[----:B------:R-:W-:Y:S01]  /*0d40*/  IADD3 R2, P0, R90, R2, RZ ;  /* 0x000000025a027210 */ /* 0x000fe20007f1e0ff */
[----:B------:R-:W-:Y:S01]  /*0d50*/  IMAD R250, R0, c[0x0][0x1ac], R7 ;  /* 0x00006b0000fa7a24 */ /* 0x000fe200078e0207 */
[----:B------:R-:W-:Y:S01]  /*0d60*/  SHF.R.S32.HI R0, RZ, 0x5, R6 ;  /* 0x00000005ff007819 */ /* 0x000fe20000011406 */
[----:B------:R-:W-:Y:S01]  /*0d70*/  IMAD.X R5, R93, 0x1, R3, P1 ;  /* 0x000000015d057824 */ /* 0x000fe200008e0603 */
        /* <DEDUP_REMOVED lines=8> */
[----:B------:R-:W-:Y:S02]  /*0e00*/  IMAD R8, R7, c[0x0][0x1b8], RZ ;  /* 0x00006e0007087a24 */ /* 0x000fe400078e02ff */
        /* <DEDUP_REMOVED lines=132> */
[----:B------:R-:W-:-:S04]  /*1650*/  IMAD.WIDE.U32 R108, R0, c[0x0][0x1a8], R4 ;  /* 0x00006a00006c7a25 */ /* 0x000fc800078e0004 */
[----:B------:R-:W-:Y:S02]  /*1660*/  IMAD.IADD R2, R26, 0x1, -R2 ;  /* 0x000000011a027824 */ /* 0x000fe400078e0a02 */
[C---:B------:R-:W-:Y:S02]  /*1670*/  IMAD R7, R9.reuse, c[0x0][0x1b8], RZ ;  /* 0x00006e0009077a24 */ /* 0x040fe400078e02ff */
[----:B------:R-:W-:Y:S01]  /*1680*/  IMAD R9, R9, c[0x0][0x1a8], RZ ;  /* 0x00006a0009097a24 */ /* 0x000fe200078e02ff */
[----:B------:R-:W-:Y:S01]  /*1690*/  SHF.R.S32.HI R3, RZ, 0x1f, R2 ;  /* 0x0000001fff037819 */ /* 0x000fe20000011402 */
[----:B------:R-:W-:Y:S01]  /*16a0*/  IMAD R7, R0, c[0x0][0x1bc], R7 ;  /* 0x00006f0000077a24 */ /* 0x000fe200078e0207 */
[-C--:B------:R-:W-:Y:S01]  /*16b0*/  IADD3 R4, P1, R92, R2.reuse, RZ ;  /* 0x000000025c047210 */ /* 0x080fe20007f3e0ff */
[----:B------:R-:W-:Y:S01]  /*16c0*/  IMAD R14, R0, c[0x0][0x1ac], R9 ;  /* 0x00006b00000e7a24 */ /* 0x000fe200078e0209 */
[----:B------:R-:W-:Y:S01]  /*16d0*/  IADD3 R2, P0, R90, R2, RZ ;  /* 0x000000025a027210 */ /* 0x000fe20007f1e0ff */
[----:B------:R-:W-:Y:S01]  /*16e0*/  IMAD.IADD R239, R191, 0x1, R241 ;  /* 0x00000001bfef7824 */ /* 0x000fe200078e02f1 */
[----:B------:R-:W-:Y:S01]  /*16f0*/  SHF.R.S32.HI R0, RZ, 0x5, R6 ;  /* 0x00000005ff007819 */ /* 0x000fe20000011406 */
[----:B------:R-:W-:-:S02]  /*1700*/  IMAD.X R5, R93, 0x1, R3, P1 ;  /* 0x000000015d057824 */ /* 0x000fc400008e0603 */
[----:B------:R-:W-:Y:S01]  /*1710*/  IMAD.X R3, R91, 0x1, R3, P0 ;  /* 0x000000015b037824 */ /* 0x000fe200000e0603 */
[----:B------:R-:W-:Y:S01]  /*1720*/  ISETP.GE.AND P0, PT, R11, c[0x0][0x160], PT ;  /* 0x000058000b007a0c */ /* 0x000fe20003f06270 */
[C---:B------:R-:W-:Y:S01]  /*1730*/  IMAD.WIDE.U32 R102, R0.reuse, c[0x0][0x1b8], R4 ;  /* 0x00006e0000667a25 */ /* 0x040fe200078e0004 */
[----:B------:R-:W-:Y:S02]  /*1740*/  SHF.R.S32.HI R9, RZ, 0x1f, R0 ;  /* 0x0000001fff097819 */ /* 0x000fe40000011400 */
[----:B------:R-:W-:Y:S01]  /*1750*/  ISETP.LT.AND P2, PT, R39, c[0x0][0x164], !P0 ;  /* 0x0000590027007a0c */ /* 0x000fe20004741270 */
[----:B------:R-:W-:Y:S01]  /*1760*/  IMAD.WIDE.U32 R100, R0, c[0x0][0x1a8], R4 ;  /* 0x00006a0000647a25 */ /* 0x000fe200078e0004 */
[----:B------:R-:W-:Y:S02]  /*1770*/  ISETP.LT.AND P1, PT, R38, c[0x0][0x164], !P0 ;  /* 0x0000590026007a0c */ /* 0x000fe40004721270 */
[----:B------:R-:W-:Y:S01]  /*1780*/  ISETP.LT.AND P3, PT, R37, c[0x0][0x164], !P0 ;  /* 0x0000590025007a0c */ /* 0x000fe20004761270 */
[C---:B------:R-:W-:Y:S01]  /*1790*/  IMAD R6, R9.reuse, c[0x0][0x1b8], RZ ;  /* 0x00006e0009067a24 */ /* 0x040fe200078e02ff */
[----:B------:R-:W-:Y:S01]  /*17a0*/  ISETP.LT.AND P5, PT, R66, c[0x0][0x164], !P0 ;  /* 0x0000590042007a0c */ /* 0x000fe200047a1270 */
[----:B------:R-:W-:-:S02]  /*17b0*/  IMAD R9, R9, c[0x0][0x1a8], RZ ;  /* 0x00006a0009097a24 */ /* 0x000fc400078e02ff */
[C---:B------:R-:W-:Y:S02]  /*17c0*/  IMAD R6, R0.reuse, c[0x0][0x1bc], R6 ;  /* 0x00006f0000067a24 */ /* 0x040fe400078e0206 */
[----:B------:R-:W-:Y:S01]  /*17d0*/  IMAD R9, R0, c[0x0][0x1ac], R9 ;  /* 0x00006b0000097a24 */ /* 0x000fe200078e0209 */
[----:B------:R-:W-:Y:S01]  /*17e0*/  @P2 LOP3.LUT R88, R88, 0x4, RZ, 0xfc, !PT ;  /* 0x0000000458582812 */ /* 0x000fe200078efcff */
[--C-:B------:R-:W-:Y:S01]  /*17f0*/  IMAD.WIDE.U32 R98, R0, c[0x0][0x1b8], R2.reuse ;  /* 0x00006e0000627a25 */ /* 0x100fe200078e0002 */
[----:B------:R-:W-:Y:S02]  /*1800*/  ISETP.LT.AND P2, PT, R36, c[0x0][0x164], !P0 ;  /* 0x0000590024007a0c */ /* 0x000fe40004741270 */
[----:B------:R-:W-:Y:S01]  /*1810*/  LOP3.LUT R88, R88, 0xffffffbf, RZ, 0xc0, !PT ;  /* 0xffffffbf58587812 */ /* 0x000fe200078ec0ff */
[----:B------:R-:W-:Y:S01]  /*1820*/  IMAD.WIDE.U32 R96, R0, c[0x0][0x1a8], R2 ;  /* 0x00006a0000607a25 */ /* 0x000fe200078e0002 */
[----:B------:R-:W-:Y:S02]  /*1830*/  IADD3 R0, R11, 0x2, RZ ;  /* 0x000000020b007810 */ /* 0x000fe40007ffe0ff */
[----:B------:R-:W-:Y:S01]  /*1840*/  @P1 LOP3.LUT R88, R88, 0x40, RZ, 0xfc, !PT ;  /* 0x0000004058581812 */ /* 0x000fe200078efcff */
[----:B------:R-:W-:Y:S01]  /*1850*/  IMAD.IADD R2, R22, 0x1, R163 ;  /* 0x0000000116027824 */ /* 0x000fe200078e02a3 */
[----:B------:R-:W-:Y:S01]  /*1860*/  ISETP.LT.AND P1, PT, R35, c[0x0][0x164], !P0 ;  /* 0x0000590023007a0c */ /* 0x000fe20004721270 */
[----:B------:R-:W-:Y:S01]  /*1870*/  IMAD.IADD R3, R19, 0x1, R155 ;  /* 0x0000000113037824 */ /* 0x000fe200078e029b */
[----:B------:R-:W-:Y:S01]  /*1880*/  LOP3.LUT R88, R88, 0xfffffbff, RZ, 0xc0, !PT ;  /* 0xfffffbff58587812 */ /* 0x000fe200078ec0ff */
[----:B------:R-:W-:Y:S01]  /*1890*/  IMAD.IADD R243, R183, 0x1, R245 ;  /* 0x00000001b7f37824 */ /* 0x000fe200078e02f5 */
[----:B------:R-:W-:Y:S01]  /*18a0*/  IADD3 R11, R11, 0x3, RZ ;  /* 0x000000030b0b7810 */ /* 0x000fe20007ffe0ff */
[----:B------:R-:W-:Y:S01]  /*18b0*/  IMAD.IADD R247, R175, 0x1, R249 ;  /* 0x00000001aff77824 */ /* 0x000fe200078e02f9 */
[----:B------:R-:W-:Y:S01]  /*18c0*/  @P3 LOP3.LUT R88, R88, 0x400, RZ, 0xfc, !PT ;  /* 0x0000040058583812 */ /* 0x000fe200078efcff */
[----:B------:R0:W-:Y:S01]  /*18d0*/  STL [R1], R2 ;  /* 0x0000000201007387 */ /* 0x0001e20000100800 */
[----:B------:R-:W-:Y:S01]  /*18e0*/  ISETP.LT.AND P3, PT, R34, c[0x0][0x164], !P0 ;  /* 0x0000590022007a0c */ /* 0x000fe20004761270 */
[----:B------:R-:W-:Y:S01]  /*18f0*/  IMAD.IADD R228, R213, 0x1, R230 ;  /* 0x00000001d5e47824 */ /* 0x000fe200078e02e6 */
[----:B------:R-:W-:Y:S01]  /*1900*/  LOP3.LUT R88, R88, 0xffffbfff, RZ, 0xc0, !PT ;  /* 0xffffbfff58587812 */ /* 0x000fe200078ec0ff */
[----:B------:R-:W-:-:S02]  /*1910*/  IMAD.IADD R232, R205, 0x1, R234 ;  /* 0x00000001cde87824 */ /* 0x000fc400078e02ea */
[----:B------:R-:W-:Y:S01]  /*1920*/  IMAD.IADD R236, R197, 0x1, R238 ;  /* 0x00000001c5ec7824 */ /* 0x000fe200078e02ee */
[----:B------:R-:W-:Y:S01]  /*1930*/  @P2 LOP3.LUT R88, R88, 0x4000, RZ, 0xfc, !PT ;  /* 0x0000400058582812 */ /* 0x000fe200078efcff */
[----:B------:R-:W-:Y:S01]  /*1940*/  IMAD.IADD R240, R189, 0x1, R242 ;  /* 0x00000001bdf07824 */ /* 0x000fe200078e02f2 */
[----:B------:R-:W-:Y:S01]  /*1950*/  ISETP.LT.AND P2, PT, R33, c[0x0][0x164], !P0 ;  /* 0x0000590021007a0c */ /* 0x000fe20004741270 */
[----:B0-----:R-:W-:Y:S01]  /*1960*/  IMAD.IADD R2, R151, 0x1, R17 ;  /* 0x0000000197027824 */ /* 0x001fe200078e0211 */
[----:B------:R-:W-:Y:S01]  /*1970*/  LOP3.LUT R88, R88, 0xfffbffff, RZ, 0xc0, !PT ;  /* 0xfffbffff58587812 */ /* 0x000fe200078ec0ff */
[----:B------:R-:W-:Y:S02]  /*1980*/  IMAD.IADD R244, R181, 0x1, R246 ;  /* 0x00000001b5f47824 */ /* 0x000fe400078e02f6 */
[----:B------:R-:W-:Y:S01]  /*1990*/  IMAD.IADD R248, R173, 0x1, R250 ;  /* 0x00000001adf87824 */ /* 0x000fe200078e02fa */
[----:B------:R-:W-:Y:S01]  /*19a0*/  @P1 LOP3.LUT R88, R88, 0x40000, RZ, 0xfc, !PT ;  /* 0x0004000058581812 */ /* 0x000fe200078efcff */
[----:B------:R-:W-:Y:S01]  /*19b0*/  IMAD.IADD R225, R225, 0x1, R219 ;  /* 0x00000001e1e17824 */ /* 0x000fe200078e02db */
        /* <DEDUP_REMOVED lines=8> */
[----:B------:R-:W-:Y:S01]  /*1a40*/  IMAD.IADD R241, R241, 0x1, R187 ;  /* 0x00000001f1f17824 */ /* 0x000fe200078e02bb */
        /* <DEDUP_REMOVED lines=8> */
[----:B------:R-:W-:Y:S01]  /*1ad0*/  IMAD.IADD R234, R234, 0x1, R201 ;  /* 0x00000001eaea7824 */ /* 0x000fe200078e02c9 */
[----:B------:R-:W-:Y:S01]  /*1ae0*/  @P3 LOP3.LUT R87, R87, 0x4, RZ, 0xfc, !PT ;  /* 0x0000000457573812 */ /* 0x000fe200078efcff */
[----:B------:R-:W-:Y:S01]  /*1af0*/  IMAD.IADD R238, R238, 0x1, R193 ;  /* 0x00000001eeee7824 */ /* 0x000fe200078e02c1 */
[----:B------:R-:W-:Y:S01]  /*1b00*/  @P1 LOP3.LUT R88, R88, 0x40000000, RZ, 0xfc, !PT ;  /* 0x4000000058581812 */ /* 0x000fe200078efcff */
[----:B------:R-:W-:Y:S01]  /*1b10*/  IMAD.IADD R242, R242, 0x1, R185 ;  /* 0x00000001f2f27824 */ /* 0x000fe200078e02b9 */
[----:B------:R-:W-:Y:S01]  /*1b20*/  ISETP.LT.AND P1, PT, R29, c[0x0][0x164], !P0 ;  /* 0x000059001d007a0c */ /* 0x000fe20004721270 */
[----:B------:R-:W-:Y:S01]  /*1b30*/  IMAD.IADD R246, R246, 0x1, R177 ;  /* 0x00000001f6f67824 */ /* 0x000fe200078e02b1 */
[----:B------:R-:W-:Y:S01]  /*1b40*/  LOP3.LUT R87, R87, 0xffffffbf, RZ, 0xc0, !PT ;  /* 0xffffffbf57577812 */ /* 0x000fe200078ec0ff */
[----:B------:R-:W-:Y:S01]  /*1b50*/  IMAD.IADD R250, R250, 0x1, R169 ;  /* 0x00000001fafa7824 */ /* 0x000fe200078e02a9 */
[----:B------:R-:W-:Y:S01]  /*1b60*/  ISETP.LT.AND P3, PT, R28, c[0x0][0x164], !P0 ;  /* 0x000059001c007a0c */ /* 0x000fe20004761270 */
[----:B------:R-:W-:Y:S01]  /*1b70*/  IMAD.IADD R252, R165, 0x1, R25 ;  /* 0x00000001a5fc7824 */ /* 0x000fe200078e0219 */
[----:B------:R-:W-:-:S02]  /*1b80*/  @P2 LOP3.LUT R87, R87, 0x40, RZ, 0xfc, !PT ;  /* 0x0000004057572812 */ /* 0x000fc400078efcff */
[----:B------:R-:W-:Y:S02]  /*1b90*/  ISETP.LT.AND P2, PT, R27, c[0x0][0x164], !P0 ;  /* 0x000059001b007a0c */ /* 0x000fe40004741270 */
[----:B------:R-:W-:Y:S02]  /*1ba0*/  LOP3.LUT R87, R87, 0xfffffbff, RZ, 0xc0, !PT ;  /* 0xfffffbff57577812 */ /* 0x000fe400078ec0ff */
[----:B------:R-:W-:Y:S02]  /*1bb0*/  LOP3.LUT R88, R88, 0xfffffff7, RZ, 0xc0, !PT ;  /* 0xfffffff758587812 */ /* 0x000fe400078ec0ff */
[----:B------:R-:W-:Y:S02]  /*1bc0*/  @P1 LOP3.LUT R87, R87, 0x400, RZ, 0xfc, !PT ;  /* 0x0000040057571812 */ /* 0x000fe400078efcff */
[----:B------:R-:W-:Y:S02]  /*1bd0*/  ISETP.LT.AND P1, PT, R65, c[0x0][0x164], !P0 ;  /* 0x0000590041007a0c */ /* 0x000fe40004721270 */
[----:B------:R-:W-:-:S04]  /*1be0*/  LOP3.LUT R87, R87, 0xffffbfff, RZ, 0xc0, !PT ;  /* 0xffffbfff57577812 */ /* 0x000fc800078ec0ff */
[----:B------:R-:W-:-:S04]  /*1bf0*/  @P3 LOP3.LUT R87, R87, 0x4000, RZ, 0xfc, !PT ;  /* 0x0000400057573812 */ /* 0x000fc800078efcff */
[----:B------:R-:W-:-:S04]  /*1c00*/  LOP3.LUT R87, R87, 0xfffbffff, RZ, 0xc0, !PT ;  /* 0xfffbffff57577812 */ /* 0x000fc800078ec0ff */
[----:B------:R-:W-:Y:S02]  /*1c10*/  @P2 LOP3.LUT R87, R87, 0x40000, RZ, 0xfc, !PT ;  /* 0x0004000057572812 */ /* 0x000fe400078efcff */
[----:B------:R-:W-:Y:S02]  /*1c20*/  ISETP.LT.AND P2, PT, R26, c[0x0][0x164], !P0 ;  /* 0x000059001a007a0c */ /* 0x000fe40004741270 */
[----:B------:R-:W-:Y:S02]  /*1c30*/  ISETP.GE.AND P0, PT, R12, c[0x0][0x160], PT ;  /* 0x000058000c007a0c */ /* 0x000fe40003f06270 */
[----:B------:R-:W-:Y:S02]  /*1c40*/  LOP3.LUT R87, R87, 0xffbfffff, RZ, 0xc0, !PT ;  /* 0xffbfffff57577812 */ /* 0x000fe400078ec0ff */
[----:B------:R-:W-:Y:S02]  /*1c50*/  ISETP.LT.AND P3, PT, R39, c[0x0][0x164], !P0 ;  /* 0x0000590027007a0c */ /* 0x000fe40004761270 */
[----:B------:R-:W-:-:S02]  /*1c60*/  ISETP.LT.AND P4, PT, R37, c[0x0][0x164], !P0 ;  /* 0x0000590025007a0c */ /* 0x000fc40004781270 */
[----:B------:R-:W-:Y:S02]  /*1c70*/  ISETP.LT.AND P6, PT, R66, c[0x0][0x164], !P0 ;  /* 0x0000590042007a0c */ /* 0x000fe400047c1270 */
[----:B------:R-:W-:Y:S02]  /*1c80*/  @P2 LOP3.LUT R87, R87, 0x400000, RZ, 0xfc, !PT ;  /* 0x0040000057572812 */ /* 0x000fe400078efcff */
[----:B------:R-:W-:Y:S02]  /*1c90*/  ISETP.LT.AND P2, PT, R38, c[0x0][0x164], !P0 ;  /* 0x0000590026007a0c */ /* 0x000fe40004741270 */
[----:B------:R-:W-:Y:S02]  /*1ca0*/  LOP3.LUT R87, R87, 0xfffffff7, RZ, 0xc0, !PT ;  /* 0xfffffff757577812 */ /* 0x000fe400078ec0ff */
[----:B------:R-:W-:Y:S02]  /*1cb0*/  @P3 LOP3.LUT R88, R88, 0x8, RZ, 0xfc, !PT ;  /* 0x0000000858583812 */ /* 0x000fe400078efcff */
[----:B------:R-:W-:-:S02]  /*1cc0*/  ISETP.LT.AND P3, PT, R36, c[0x0][0x164], !P0 ;  /* 0x0000590024007a0c */ /* 0x000fc40004761270 */
[----:B------:R-:W-:-:S04]  /*1cd0*/  LOP3.LUT R88, R88, 0xffffff7f, RZ, 0xc0, !PT ;  /* 0xffffff7f58587812 */ /* 0x000fc800078ec0ff */
[----:B------:R-:W-:Y:S02]  /*1ce0*/  @P2 LOP3.LUT R88, R88, 0x80, RZ, 0xfc, !PT ;  /* 0x0000008058582812 */ /* 0x000fe400078efcff */
[----:B------:R-:W-:Y:S02]  /*1cf0*/  ISETP.LT.AND P2, PT, R35, c[0x0][0x164], !P0 ;  /* 0x0000590023007a0c */ /* 0x000fe40004741270 */
        /* <DEDUP_REMOVED lines=15> */
[----:B------:R-:W-:Y:S02]  /*1df0*/  LOP3.LUT R88, R88, 0x7fffffff, RZ, 0xc0, !PT ;  /* 0x7fffffff58587812 */ /* 0x000fe400078ec0ff */
[----:B------:R-:W-:Y:S02]  /*1e00*/  @P4 LOP3.LUT R87, R87, 0x8, RZ, 0xfc, !PT ;  /* 0x0000000857574812 */ /* 0x000fe400078efcff */
[----:B------:R-:W-:Y:S02]  /*1e10*/  @P2 LOP3.LUT R88, R88, 0x80000000, RZ, 0xfc, !PT ;  /* 0x8000000058582812 */ /* 0x000fe400078efcff */
[----:B------:R-:W-:-:S02]  /*1e20*/  ISETP.LT.AND P2, PT, R29, c[0x0][0x164], !P0 ;  /* 0x000059001d007a0c */ /* 0x000fc40004741270 */
[----:B------:R-:W-:Y:S02]  /*1e30*/  LOP3.LUT R87, R87, 0xffffff7f, RZ, 0xc0, !PT ;  /* 0xffffff7f57577812 */ /* 0x000fe400078ec0ff */
[----:B------:R-:W-:Y:S02]  /*1e40*/  ISETP.LT.AND P4, PT, R28, c[0x0][0x164], !P0 ;  /* 0x000059001c007a0c */ /* 0x000fe40004781270 */
[----:B------:R-:W-:Y:S02]  /*1e50*/  @P3 LOP3.LUT R87, R87, 0x80, RZ, 0xfc, !PT ;  /* 0x0000008057573812 */ /* 0x000fe400078efcff */
[----:B------:R-:W-:Y:S02]  /*1e60*/  ISETP.LT.AND P3, PT, R27, c[0x0][0x164], !P0 ;  /* 0x000059001b007a0c */ /* 0x000fe40004761270 */
[----:B------:R-:W-:Y:S02]  /*1e70*/  LOP3.LUT R87, R87, 0xfffff7ff, RZ, 0xc0, !PT ;  /* 0xfffff7ff57577812 */ /* 0x000fe400078ec0ff */
[----:B------:R-:W-:-:S02]  /*1e80*/  LOP3.LUT R88, R88, 0xffffffef, RZ, 0xc0, !PT ;  /* 0xffffffef58587812 */ /* 0x000fc400078ec0ff */
[----:B------:R-:W-:Y:S02]  /*1e90*/  @P2 LOP3.LUT R87, R87, 0x800, RZ, 0xfc, !PT ;  /* 0x0000080057572812 */ /* 0x000fe400078efcff */
[----:B------:R-:W-:Y:S02]  /*1ea0*/  ISETP.LT.AND P2, PT, R65, c[0x0][0x164], !P0 ;  /* 0x0000590041007a0c */ /* 0x000fe40004741270 */
[----:B------:R-:W-:-:S04]  /*1eb0*/  LOP3.LUT R87, R87, 0xffff7fff, RZ, 0xc0, !PT ;  /* 0xffff7fff57577812 */ /* 0x000fc800078ec0ff */
[----:B------:R-:W-:-:S04]  /*1ec0*/  @P4 LOP3.LUT R87, R87, 0x8000, RZ, 0xfc, !PT ;  /* 0x0000800057574812 */ /* 0x000fc800078efcff */
[----:B------:R-:W-:-:S04]  /*1ed0*/  LOP3.LUT R87, R87, 0xfff7ffff, RZ, 0xc0, !PT ;  /* 0xfff7ffff57577812 */ /* 0x000fc800078ec0ff */
[----:B------:R-:W-:Y:S02]  /*1ee0*/  @P3 LOP3.LUT R87, R87, 0x80000, RZ, 0xfc, !PT ;  /* 0x0008000057573812 */ /* 0x000fe400078efcff */
[----:B------:R-:W-:Y:S02]  /*1ef0*/  ISETP.LT.AND P3, PT, R26, c[0x0][0x164], !P0 ;  /* 0x000059001a007a0c */ /* 0x000fe40004761270 */
[----:B------:R-:W-:Y:S01]  /*1f00*/  ISETP.GE.AND P0, PT, R0, c[0x0][0x160], PT ;  /* 0x0000580000007a0c */ /* 0x000fe20003f06270 */
[----:B------:R-:W-:Y:S01]  /*1f10*/  IMAD.IADD R0, R159, 0x1, R19 ;  /* 0x000000019f007824 */ /* 0x000fe200078e0213 */
[----:B------:R-:W-:Y:S02]  /*1f20*/  LOP3.LUT R87, R87, 0xff7fffff, RZ, 0xc0, !PT ;  /* 0xff7fffff57577812 */ /* 0x000fe400078ec0ff */
[----:B------:R-:W-:-:S05]  /*1f30*/  ISETP.LT.AND P4, PT, R39, c[0x0][0x164], !P0 ;  /* 0x0000590027007a0c */ /* 0x000fca0004781270 */
[----:B------:R0:W-:Y:S01]  /*1f40*/  STL [R1+0x8], R0 ;  /* 0x0000080001007387 */ /* 0x0001e20000100800 */
[----:B------:R-:W-:Y:S02]  /*1f50*/  @P3 LOP3.LUT R87, R87, 0x800000, RZ, 0xfc, !PT ;  /* 0x0080000057573812 */ /* 0x000fe400078efcff */
[----:B------:R-:W-:Y:S01]  /*1f60*/  ISETP.LT.AND P3, PT, R38, c[0x0][0x164], !P0 ;  /* 0x0000590026007a0c */ /* 0x000fe20004761270 */
[----:B------:R1:W-:Y:S01]  /*1f70*/  STL [R1+0x10], R3 ;  /* 0x0000100301007387 */ /* 0x0003e20000100800 */
[----:B------:R-:W-:Y:S02]  /*1f80*/  LOP3.LUT R87, R87, 0xfffffffe, RZ, 0xc0, !PT ;  /* 0xfffffffe57577812 */ /* 0x000fe400078ec0ff */
[----:B------:R-:W-:Y:S01]  /*1f90*/  @P4 LOP3.LUT R88, R88, 0x10, RZ, 0xfc, !PT ;  /* 0x0000001058584812 */ /* 0x000fe200078efcff */
[----:B------:R2:W-:Y:S01]  /*1fa0*/  STL [R1+0x18], R2 ;  /* 0x0000180201007387 */ /* 0x0005e20000100800 */
[----:B------:R-:W-:Y:S01]  /*1fb0*/  ISETP.LT.AND P4, PT, R37, c[0x0][0x164], !P0 ;  /* 0x0000590025007a0c */ /* 0x000fe20004781270 */
[----:B0-----:R-:W-:Y:S01]  /*1fc0*/  IMAD.IADD R0, R17, 0x1, R147 ;  /* 0x0000000111007824 */ /* 0x001fe200078e0293 */
[----:B------:R-:W-:Y:S01]  /*1fd0*/  LOP3.LUT R88, R88, 0xfffffeff, RZ, 0xc0, !PT ;  /* 0xfffffeff58587812 */ /* 0x000fe200078ec0ff */
[----:B-1----:R-:W-:-:S03]  /*1fe0*/  IMAD.IADD R3, R143, 0x1, R15 ;  /* 0x000000018f037824 */ /* 0x002fc600078e020f */
[----:B------:R-:W-:Y:S02]  /*1ff0*/  @P3 LOP3.LUT R88, R88, 0x100, RZ, 0xfc, !PT ;  /* 0x0000010058583812 */ /* 0x000fe400078efcff */
[----:B------:R-:W-:Y:S01]  /*2000*/  ISETP.LT.AND P3, PT, R36, c[0x0][0x164], !P0 ;  /* 0x0000590024007a0c */ /* 0x000fe20004761270 */
[----:B--2---:R-:W-:Y:S01]  /*2010*/  IMAD.IADD R2, R15, 0x1, R139 ;  /* 0x000000010f027824 */ /* 0x004fe200078e028b */
[----:B------:R-:W-:Y:S01]  /*2020*/  LOP3.LUT R88, R88, 0xffffefff, RZ, 0xc0, !PT ;  /* 0xffffefff58587812 */ /* 0x000fe200078ec0ff */
[----:B------:R0:W-:Y:S03]  /*2030*/  STL [R1+0x20], R0 ;  /* 0x0000200001007387 */ /* 0x0001e60000100800 */
[----:B------:R-:W-:Y:S01]  /*2040*/  @P4 LOP3.LUT R88, R88, 0x1000, RZ, 0xfc, !PT ;  /* 0x0000100058584812 */ /* 0x000fe200078efcff */
[----:B------:R1:W-:Y:S01]  /*2050*/  STL [R1+0x28], R3 ;  /* 0x0000280301007387 */ /* 0x0003e20000100800 */
[----:B------:R-:W-:-:S02]  /*2060*/  ISETP.LT.AND P4, PT, R35, c[0x0][0x164], !P0 ;  /* 0x0000590023007a0c */ /* 0x000fc40004781270 */
[----:B------:R-:W-:Y:S01]  /*2070*/  LOP3.LUT R88, R88, 0xfffeffff, RZ, 0xc0, !PT ;  /* 0xfffeffff58587812 */ /* 0x000fe200078ec0ff */
[----:B------:R2:W-:Y:S01]  /*2080*/  STL [R1+0x30], R2 ;  /* 0x0000300201007387 */ /* 0x0005e20000100800 */
[----:B0-----:R-:W-:Y:S02]  /*2090*/  IMAD.IADD R0, R135, 0x1, R13 ;  /* 0x0000000187007824 */ /* 0x001fe400078e020d */
[----:B------:R-:W-:Y:S02]  /*20a0*/  @P3 LOP3.LUT R88, R88, 0x10000, RZ, 0xfc, !PT ;  /* 0x0001000058583812 */ /* 0x000fe400078efcff */
[----:B------:R-:W-:Y:S01]  /*20b0*/  ISETP.LT.AND P3, PT, R34, c[0x0][0x164], !P0 ;  /* 0x0000590022007a0c */ /* 0x000fe20004761270 */
[----:B-1----:R-:W-:Y:S01]  /*20c0*/  IMAD.IADD R3, R13, 0x1, R131 ;  /* 0x000000010d037824 */ /* 0x002fe200078e0283 */
[----:B------:R-:W-:Y:S01]  /*20d0*/  LOP3.LUT R88, R88, 0xffefffff, RZ, 0xc0, !PT ;  /* 0xffefffff58587812 */ /* 0x000fe200078ec0ff */
[----:B--2---:R-:W-:Y:S01]  /*20e0*/  IMAD.IADD R2, R127, 0x1, R10 ;  /* 0x000000017f027824 */ /* 0x004fe200078e020a */
[----:B------:R0:W-:Y:S02]  /*20f0*/  STL [R1+0x38], R0 ;  /* 0x0000380001007387 */ /* 0x0001e40000100800 */
[----:B------:R-:W-:-:S02]  /*2100*/  @P4 LOP3.LUT R88, R88, 0x100000, RZ, 0xfc, !PT ;  /* 0x0010000058584812 */ /* 0x000fc400078efcff */
[----:B------:R-:W-:Y:S01]  /*2110*/  ISETP.LT.AND P4, PT, R33, c[0x0][0x164], !P0 ;  /* 0x0000590021007a0c */ /* 0x000fe20004781270 */
[----:B------:R1:W-:Y:S01]  /*2120*/  STL [R1+0x40], R3 ;  /* 0x0000400301007387 */ /* 0x0003e20000100800 */
[----:B------:R-:W-:-:S03]  /*2130*/  LOP3.LUT R88, R88, 0xfeffffff, RZ, 0xc0, !PT ;  /* 0xfeffffff58587812 */ /* 0x000fc600078ec0ff */
[----:B------:R2:W-:Y:S01]  /*2140*/  STL [R1+0x48], R2 ;  /* 0x0000480201007387 */ /* 0x0005e20000100800 */
[----:B------:R-:W-:Y:S01]  /*2150*/  @P3 LOP3.LUT R88, R88, 0x1000000, RZ, 0xfc, !PT ;  /* 0x0100000058583812 */ /* 0x000fe200078efcff */
[----:B0-----:R-:W-:Y:S01]  /*2160*/  IMAD.IADD R0, R10, 0x1, R123 ;  /* 0x000000010a007824 */ /* 0x001fe200078e027b */
[----:B------:R-:W-:Y:S02]  /*2170*/  ISETP.LT.AND P3, PT, R32, c[0x0][0x164], !P0 ;  /* 0x0000590020007a0c */ /* 0x000fe40004761270 */
[----:B------:R-:W-:Y:S01]  /*2180*/  LOP3.LUT R88, R88, 0xefffffff, RZ, 0xc0, !PT ;  /* 0xefffffff58587812 */ /* 0x000fe200078ec0ff */
[----:B-1----:R-:W-:-:S03]  /*2190*/  IMAD.IADD R3, R119, 0x1, R8 ;  /* 0x0000000177037824 */ /* 0x002fc600078e0208 */
[----:B------:R-:W-:Y:S01]  /*21a0*/  @P4 LOP3.LUT R88, R88, 0x10000000, RZ, 0xfc, !PT ;  /* 0x1000000058584812 */ /* 0x000fe200078efcff */
[----:B--2---:R-:W-:Y:S01]  /*21b0*/  IMAD.IADD R2, R8, 0x1, R115 ;  /* 0x0000000108027824 */ /* 0x004fe200078e0273 */
[----:B------:R-:W-:Y:S01]  /*21c0*/  ISETP.LT.AND P4, PT, R31, c[0x0][0x164], !P0 ;  /* 0x000059001f007a0c */ /* 0x000fe20004781270 */
[----:B------:R0:W-:Y:S01]  /*21d0*/  STL [R1+0x50], R0 ;  /* 0x0000500001007387 */ /* 0x0001e20000100800 */
[----:B------:R-:W-:Y:S02]  /*21e0*/  LOP3.LUT R88, R88, 0xfffffffe, RZ, 0xc0, !PT ;  /* 0xfffffffe58587812 */ /* 0x000fe400078ec0ff */
[----:B------:R-:W-:Y:S01]  /*21f0*/  @P3 LOP3.LUT R87, R87, 0x1, RZ, 0xfc, !PT ;  /* 0x0000000157573812 */ /* 0x000fe200078efcff */
[----:B------:R1:W-:Y:S01]  /*2200*/  STL [R1+0x58], R3 ;  /* 0x0000580301007387 */ /* 0x0003e20000100800 */
[----:B------:R-:W-:Y:S02]  /*2210*/  ISETP.LT.AND P3, PT, R30, c[0x0][0x164], !P0 ;  /* 0x000059001e007a0c */ /* 0x000fe40004761270 */
[----:B------:R-:W-:Y:S01]  /*2220*/  LOP3.LUT R87, R87, 0xffffffef, RZ, 0xc0, !PT ;  /* 0xffffffef57577812 */ /* 0x000fe200078ec0ff */
[----:B------:R2:W-:Y:S01]  /*2230*/  STL [R1+0x60], R2 ;  /* 0x0000600201007387 */ /* 0x0005e20000100800 */
[----:B0-----:R-:W-:-:S02]  /*2240*/  IMAD.IADD R0, R111, 0x1, R7 ;  /* 0x000000016f007824 */ /* 0x001fc400078e0207 */
[----:B------:R-:W-:Y:S02]  /*2250*/  @P4 LOP3.LUT R87, R87, 0x10, RZ, 0xfc, !PT ;  /* 0x0000001057574812 */ /* 0x000fe400078efcff */
[----:B------:R-:W-:Y:S01]  /*2260*/  ISETP.LT.AND P4, PT, R29, c[0x0][0x164], !P0 ;  /* 0x000059001d007a0c */ /* 0x000fe20004781270 */
[----:B-1----:R-:W-:Y:S01]  /*2270*/  IMAD.IADD R3, R7, 0x1, R107 ;  /* 0x0000000107037824 */ /* 0x002fe200078e026b */
[----:B------:R-:W-:Y:S01]  /*2280*/  LOP3.LUT R87, R87, 0xfffffeff, RZ, 0xc0, !PT ;  /* 0xfffffeff57577812 */ /* 0x000fe200078ec0ff */
[----:B--2---:R-:W-:Y:S01]  /*2290*/  IMAD.IADD R2, R103, 0x1, R6 ;  /* 0x0000000167027824 */ /* 0x004fe200078e0206 */
[----:B------:R0:W-:Y:S02]  /*22a0*/  STL [R1+0x68], R0 ;  /* 0x0000680001007387 */ /* 0x0001e40000100800 */
[----:B------:R-:W-:Y:S02]  /*22b0*/  @P3 LOP3.LUT R87, R87, 0x100, RZ, 0xfc, !PT ;  /* 0x0000010057573812 */ /* 0x000fe400078efcff */
        /* <DEDUP_REMOVED lines=10> */
[----:B------:R0:W-:Y:S01]  /*2360*/  STL [R1+0x80], R0 ;  /* 0x0000800001007387 */ /* 0x0001e20000100800 */
[----:B------:R-:W-:Y:S01]  /*2370*/  ISETP.LT.AND P3, PT, R65, c[0x0][0x164], !P0 ;  /* 0x0000590041007a0c */ /* 0x000fe20004761270 */
[----:B--2---:R-:W-:Y:S01]  /*2380*/  IMAD.IADD R2, R25, 0x1, R161 ;  /* 0x0000000119027824 */ /* 0x004fe200078e02a1 */
[----:B------:R-:W-:-:S04]  /*2390*/  LOP3.LUT R87, R87, 0xffefffff, RZ, 0xc0, !PT ;  /* 0xffefffff57577812 */ /* 0x000fc800078ec0ff */
[----:B------:R-:W-:Y:S02]  /*23a0*/  @P4 LOP3.LUT R87, R87, 0x100000, RZ, 0xfc, !PT ;  /* 0x0010000057574812 */ /* 0x000fe400078efcff */
[----:B------:R-:W-:Y:S01]  /*23b0*/  ISETP.LT.AND P4, PT, R66, c[0x0][0x164], !P0 ;  /* 0x0000590042007a0c */ /* 0x000fe20004781270 */
[----:B0-----:R-:W-:Y:S01]  /*23c0*/  IMAD.IADD R0, R157, 0x1, R24 ;  /* 0x000000019d007824 */ /* 0x001fe200078e0218 */
[----:B------:R-:W-:Y:S01]  /*23d0*/  LOP3.LUT R87, R87, 0xfeffffff, RZ, 0xc0, !PT ;  /* 0xfeffffff57577812 */ /* 0x000fe200078ec0ff */
[----:B------:R0:W-:Y:S06]  /*23e0*/  STL [R1+0x4], R2 ;  /* 0x0000040201007387 */ /* 0x0001ec0000100800 */
[----:B------:R1:W-:Y:S03]  /*23f0*/  STL [R1+0xc], R0 ;  /* 0x00000c0001007387 */ /* 0x0003e60000100800 */
[----:B------:R-:W-:Y:S01]  /*2400*/  @P4 LOP3.LUT R88, R88, 0x1, RZ, 0xfc, !PT ;  /* 0x0000000158584812 */ /* 0x000fe200078efcff */
[----:B0-----:R-:W-:Y:S01]  /*2410*/  IMAD.IADD R2, R149, 0x1, R23 ;  /* 0x0000000195027824 */ /* 0x001fe200078e0217 */
[----:B------:R-:W-:Y:S01]  /*2420*/  ISETP.LT.AND P4, PT, R26, c[0x0][0x164], !P0 ;  /* 0x000059001a007a0c */ /* 0x000fe20004781270 */
[----:B------:R0:W-:Y:S01]  /*2430*/  STL [R1+0x14], R3 ;  /* 0x0000140301007387 */ /* 0x0001e20000100800 */
[----:B------:R-:W-:-:S02]  /*2440*/  ISETP.GE.AND P0, PT, R11, c[0x0][0x160], PT ;  /* 0x000058000b007a0c */ /* 0x000fc40003f06270 */
[----:B------:R-:W-:Y:S01]  /*2450*/  LOP3.LUT R88, R88, 0xffffffdf, RZ, 0xc0, !PT ;  /* 0xffffffdf58587812 */ /* 0x000fe200078ec0ff */
[----:B-1----:R-:W-:Y:S02]  /*2460*/  IMAD.IADD R0, R23, 0x1, R145 ;  /* 0x0000000117007824 */ /* 0x002fe400078e0291 */
[----:B------:R1:W-:Y:S01]  /*2470*/  STL [R1+0x1c], R2 ;  /* 0x00001c0201007387 */ /* 0x0003e20000100800 */
[----:B0-----:R-:W-:-:S04]  /*2480*/  IMAD.IADD R3, R141, 0x1, R21 ;  /* 0x000000018d037824 */ /* 0x001fc800078e0215 */
[----:B------:R-:W-:Y:S01]  /*2490*/  @P4 LOP3.LUT R87, R87, 0x1000000, RZ, 0xfc, !PT ;  /* 0x0100000057574812 */ /* 0x000fe200078efcff */
[----:B------:R0:W-:Y:S01]  /*24a0*/  STL [R1+0x24], R0 ;  /* 0x0000240001007387 */ /* 0x0001e20000100800 */
[----:B------:R-:W-:Y:S02]  /*24b0*/  ISETP.LT.AND P4, PT, R39, c[0x0][0x164], !P0 ;  /* 0x0000590027007a0c */ /* 0x000fe40004781270 */
[----:B------:R-:W-:Y:S01]  /*24c0*/  LOP3.LUT R87, R87, 0xfffffffd, RZ, 0xc0, !PT ;  /* 0xfffffffd57577812 */ /* 0x000fe200078ec0ff */
[----:B-1----:R-:W-:Y:S01]  /*24d0*/  IMAD.IADD R2, R21, 0x1, R137 ;  /* 0x0000000115027824 */ /* 0x002fe200078e0289 */
[----:B------:R1:W-:Y:S01]  /*24e0*/  STL [R1+0x2c], R3 ;  /* 0x00002c0301007387 */ /* 0x0003e20000100800 */
[----:B0-----:R-:W-:-:S06]  /*24f0*/  IMAD.IADD R0, R133, 0x1, R20 ;  /* 0x0000000185007824 */ /* 0x001fcc00078e0214 */
[----:B------:R0:W-:Y:S01]  /*2500*/  STL [R1+0x34], R2 ;  /* 0x0000340201007387 */ /* 0x0001e20000100800 */
[----:B------:R-:W-:Y:S01]  /*2510*/  @P4 LOP3.LUT R88, R88, 0x20, RZ, 0xfc, !PT ;  /* 0x0000002058584812 */ /* 0x000fe200078efcff */
[----:B-1----:R-:W-:Y:S01]  /*2520*/  IMAD.IADD R3, R20, 0x1, R129 ;  /* 0x0000000114037824 */ /* 0x002fe200078e0281 */
[----:B------:R-:W-:Y:S02]  /*2530*/  ISETP.LT.AND P4, PT, R38, c[0x0][0x164], !P0 ;  /* 0x0000590026007a0c */ /* 0x000fe40004781270 */
[----:B------:R-:W-:Y:S01]  /*2540*/  LOP3.LUT R88, R88, 0xfffffdff, RZ, 0xc0, !PT ;  /* 0xfffffdff58587812 */ /* 0x000fe200078ec0ff */
[----:B------:R1:W-:Y:S01]  /*2550*/  STL [R1+0x3c], R0 ;  /* 0x00003c0001007387 */ /* 0x0003e20000100800 */
[----:B0-----:R-:W-:-:S03]  /*2560*/  IMAD.IADD R2, R125, 0x1, R18 ;  /* 0x000000017d027824 */ /* 0x001fc600078e0212 */
[----:B------:R0:W-:Y:S05]  /*2570*/  STL [R1+0x44], R3 ;  /* 0x0000440301007387 */ /* 0x0001ea0000100800 */
[----:B------:R-:W-:Y:S01]  /*2580*/  @P4 LOP3.LUT R88, R88, 0x200, RZ, 0xfc, !PT ;  /* 0x0000020058584812 */ /* 0x000fe200078efcff */
[----:B-1----:R-:W-:Y:S01]  /*2590*/  IMAD.IADD R0, R18, 0x1, R121 ;  /* 0x0000000112007824 */ /* 0x002fe200078e0279 */
[----:B------:R-:W-:Y:S01]  /*25a0*/  ISETP.LT.AND P4, PT, R37, c[0x0][0x164], !P0 ;  /* 0x0000590025007a0c */ /* 0x000fe20004781270 */
[----:B------:R1:W-:Y:S01]  /*25b0*/  STL [R1+0x4c], R2 ;  /* 0x00004c0201007387 */ /* 0x0003e20000100800 */
[----:B------:R-:W-:Y:S01]  /*25c0*/  LOP3.LUT R88, R88, 0xffffdfff, RZ, 0xc0, !PT ;  /* 0xffffdfff58587812 */ /* 0x000fe200078ec0ff */
[----:B0-----:R-:W-:-:S04]  /*25d0*/  IMAD.IADD R3, R117, 0x1, R16 ;  /* 0x0000000175037824 */ /* 0x001fc800078e0210 */
[----:B------:R0:W-:Y:S01]  /*25e0*/  STL [R1+0x54], R0 ;  /* 0x0000540001007387 */ /* 0x0001e20000100800 */
[----:B-1----:R-:W-:-:S03]  /*25f0*/  IMAD.IADD R2, R16, 0x1, R113 ;  /* 0x0000000110027824 */ /* 0x002fc600078e0271 */
[----:B------:R1:W-:Y:S01]  /*2600*/  STL [R1+0x5c], R3 ;  /* 0x00005c0301007387 */ /* 0x0003e20000100800 */
[----:B------:R-:W-:Y:S02]  /*2610*/  @P4 LOP3.LUT R88, R88, 0x2000, RZ, 0xfc, !PT ;  /* 0x0000200058584812 */ /* 0x000fe400078efcff */
[----:B------:R-:W-:Y:S02]  /*2620*/  ISETP.LT.AND P4, PT, R36, c[0x0][0x164], !P0 ;  /* 0x0000590024007a0c */ /* 0x000fe40004781270 */
[----:B------:R-:W-:Y:S01]  /*2630*/  LOP3.LUT R88, R88, 0xfffdffff, RZ, 0xc0, !PT ;  /* 0xfffdffff58587812 */ /* 0x000fe200078ec0ff */
[----:B0-----:R-:W-:Y:S01]  /*2640*/  IMAD.IADD R0, R109, 0x1, R14 ;  /* 0x000000016d007824 */ /* 0x001fe200078e020e */
[----:B------:R0:W-:Y:S01]  /*2650*/  STL [R1+0x64], R2 ;  /* 0x0000640201007387 */ /* 0x0001e20000100800 */
[----:B-1----:R-:W-:-:S06]  /*2660*/  IMAD.IADD R3, R14, 0x1, R105 ;  /* 0x000000010e037824 */ /* 0x002fcc00078e0269 */
[----:B------:R1:W-:Y:S01]  /*2670*/  STL [R1+0x6c], R0 ;  /* 0x00006c0001007387 */ /* 0x0003e20000100800 */
[----:B------:R-:W-:Y:S01]  /*2680*/  @P4 LOP3.LUT R88, R88, 0x20000, RZ, 0xfc, !PT ;  /* 0x0002000058584812 */ /* 0x000fe200078efcff */
[----:B0-----:R-:W-:Y:S01]  /*2690*/  IMAD.IADD R2, R101, 0x1, R9 ;  /* 0x0000000165027824 */ /* 0x001fe200078e0209 */
[----:B------:R-:W-:Y:S01]  /*26a0*/  ISETP.LT.AND P4, PT, R35, c[0x0][0x164], !P0 ;  /* 0x0000590023007a0c */ /* 0x000fe20004781270 */
[----:B------:R0:W-:Y:S01]  /*26b0*/  STL [R1+0x74], R3 ;  /* 0x0000740301007387 */ /* 0x0001e20000100800 */
[----:B------:R-:W-:Y:S01]  /*26c0*/  LOP3.LUT R88, R88, 0xffdfffff, RZ, 0xc0, !PT ;  /* 0xffdfffff58587812 */ /* 0x000fe200078ec0ff */
[----:B-1----:R-:W-:-:S04]  /*26d0*/  IMAD.IADD R0, R9, 0x1, R97 ;  /* 0x0000000109007824 */ /* 0x002fc800078e0261 */
[----:B------:R0:W-:Y:S05]  /*26e0*/  STL [R1+0x7c], R2 ;  /* 0x00007c0201007387 */ /* 0x0001ea0000100800 */
[----:B------:R-:W-:Y:S02]  /*26f0*/  @P4 LOP3.LUT R88, R88, 0x200000, RZ, 0xfc, !PT ;  /* 0x0020000058584812 */ /* 0x000fe400078efcff */
[----:B------:R-:W-:Y:S01]  /*2700*/  ISETP.LT.AND P4, PT, R34, c[0x0][0x164], !P0 ;  /* 0x0000590022007a0c */ /* 0x000fe20004781270 */
[----:B------:R0:W-:Y:S01]  /*2710*/  STL [R1+0x84], R0 ;  /* 0x0000840001007387 */ /* 0x0001e20000100800 */
[----:B------:R-:W-:-:S10]  /*2720*/  LOP3.LUT R88, R88, 0xfdffffff, RZ, 0xc0, !PT ;  /* 0xfdffffff58587812 */ /* 0x000fd400078ec0ff */
[----:B------:R-:W-:Y:S02]  /*2730*/  @P4 LOP3.LUT R88, R88, 0x2000000, RZ, 0xfc, !PT ;  /* 0x0200000058584812 */ /* 0x000fe400078efcff */
[----:B------:R-:W-:Y:S02]  /*2740*/  ISETP.LT.AND P4, PT, R33, c[0x0][0x164], !P0 ;  /* 0x0000590021007a0c */ /* 0x000fe40004781270 */
        /* <DEDUP_REMOVED lines=24> */
[----:B------:R-:W-:-:S12]  /*28d0*/  ISETP.LT.AND P0, PT, R66, c[0x0][0x164], !P0 ;  /* 0x0000590042007a0c */ /* 0x000fd80004701270 */
[----:B0-----:R-:W-:Y:S02]  /*28e0*/  @P0 LOP3.LUT R88, R88, 0x2, RZ, 0xfc, !PT ;  /* 0x0000000258580812 */ /* 0x001fe400078efcff */
.L_x_178:
[----:B0-----:R-:W-:Y:S01]  /*28f0*/  IMAD.MOV.U32 R0, RZ, RZ, c[0x0][0x168] ;  /* 0x00005a00ff007624 */ /* 0x001fe200078e00ff */
[----:B------:R-:W-:Y:S01]  /*2900*/  MOV R64, c[0x0][0x1c0] ;  /* 0x0000700000407a02 */ /* 0x000fe20000000f00 */
[----:B------:R-:W-:Y:S01]  /*2910*/  IMAD.MOV.U32 R63, RZ, RZ, c[0x0][0x1c0] ;  /* 0x00007000ff3f7624 */ /* 0x000fe200078e00ff */
[----:B------:R-:W-:Y:S01]  /*2920*/  MOV R62, c[0x0][0x1c0] ;  /* 0x00007000003e7a02 */ /* 0x000fe20000000f00 */
[----:B------:R-:W-:Y:S01]  /*2930*/  IMAD.MOV.U32 R61, RZ, RZ, c[0x0][0x1c0] ;  /* 0x00007000ff3d7624 */ /* 0x000fe200078e00ff */
[----:B------:R-:W-:Y:S01]  /*2940*/  ISETP.GE.AND P0, PT, R0, 0x1, PT ;  /* 0x000000010000780c */ /* 0x000fe20003f06270 */
[----:B------:R-:W-:Y:S01]  /*2950*/  IMAD.MOV.U32 R59, RZ, RZ, c[0x0][0x1c0] ;  /* 0x00007000ff3b7624 */ /* 0x000fe200078e00ff */
[----:B------:R-:W-:Y:S01]  /*2960*/  MOV R60, c[0x0][0x1c0] ;  /* 0x00007000003c7a02 */ /* 0x000fe20000000f00 */
        /* <DEDUP_REMOVED lines=58> */
[----:B------:R-:W-:Y:S05]  /*2d10*/  @!P0 BRA `(.L_x_0) ;  /* 0x00001bc000008947 */ /* 0x000fea0003800000 */
        /* <DEDUP_REMOVED lines=63> */
[----:B------:R-:W-:Y:S01]  /*3110*/  IMAD.WIDE R94, R65, 0x20, RZ ;  /* 0x00000020415e7825 */ /* 0x000fe200078e02ff */
[----:B------:R-:W-:Y:S01]  /*3120*/  MOV R0, c[0x0][0x1c0] ;  /* 0x0000700000007a02 */ /* 0x000fe20000000f00 */
[----:B------:R-:W-:-:S02]  /*3130*/  UMOV UR9, URZ ;  /* 0x0000003f00097c82 */ /* 0x000fc40008000000 */
.L_x_1:
[----:B------:R-:W-:Y:S01]  /*3140*/  USHF.R.U32.HI UR8, URZ, 0x5, UR9 ;  /* 0x000000053f087899 */ /* 0x000fe20008011609 */
[----:B------:R-:W-:Y:S01]  /*3150*/  IMAD.U32 R82, RZ, RZ, UR10 ;  /* 0x0000000aff527e24 */ /* 0x000fe2000f8e00ff */
[----:B------:R-:W-:Y:S01]  /*3160*/  ULDC.64 UR4, c[0x0][0x178] ;  /* 0x00005e0000047ab9 */ /* 0x000fe20000000a00 */
[----:B------:R-:W-:Y:S01]  /*3170*/  LOP3.LUT R86, R86, 0xfeffffff, RZ, 0xc0, !PT ;  /* 0xfeffffff56567812 */ /* 0x000fe200078ec0ff */
[----:B------:R-:W-:Y:S01]  /*3180*/  UIMAD.WIDE.U32 UR22, UR8, UR4, URZ ;  /* 0x00000004081672a5 */ /* 0x000fe2000f8e003f */
[----:B------:R-:W-:Y:S01]  /*3190*/  IMAD.U32 R70, RZ, RZ, UR11 ;  /* 0x0000000bff467e24 */ /* 0x000fe2000f8e00ff */
[----:B------:R-:W-:Y:S01]  /*31a0*/  ULOP3.LUT UR7, UR9, 0x1f, URZ, 0xc0, !UPT ;  /* 0x0000001f09077892 */ /* 0x000fe2000f8ec03f */
[----:B------:R-:W-:Y:S01]  /*31b0*/  IMAD.U32 R84, RZ, RZ, UR12 ;  /* 0x0000000cff547e24 */ /* 0x000fe2000f8e00ff */
[----:B------:R-:W-:Y:S01]  /*31c0*/  UIMAD UR20, UR8, UR5, UR23 ;  /* 0x00000005081472a4 */ /* 0x000fe2000f8e0217 */
[----:B------:R-:W-:Y:S01]  /*31d0*/  @P6 LOP3.LUT R86, R86, 0x1000000, RZ, 0xfc, !PT ;  /* 0x0100000056566812 */ /* 0x000fe200078efcff */
[----:B------:R-:W-:Y:S01]  /*31e0*/  IMAD.U32 R67, RZ, RZ, UR13 ;  /* 0x0000000dff437e24 */ /* 0x000fe2000f8e00ff */
[----:B------:R-:W-:Y:S01]  /*31f0*/  ULDC.64 UR4, c[0x0][0x190] ;  /* 0x0000640000047ab9 */ /* 0x000fe20000000a00 */
[----:B------:R-:W-:Y:S01]  /*3200*/  LOP3.LUT R78, R92, UR7, RZ, 0xfc, !PT ;  /* 0x000000075c4e7c12 */ /* 0x000fe2000f8efcff */
[----:B------:R-:W-:Y:S01]  /*3210*/  UIMAD.WIDE.U32 UR24, UR8, UR4, URZ ;  /* 0x00000004081872a5 */ /* 0x000fe2000f8e003f */
[----:B------:R-:W-:Y:S01]  /*3220*/  LOP3.LUT R72, R94, UR7, RZ, 0xfc, !PT ;  /* 0x000000075e487c12 */ /* 0x000fe2000f8efcff */
[----:B------:R-:W-:Y:S01]  /*3230*/  UIADD3 UR9, UR9, 0x1, URZ ;  /* 0x0000000109097890 */ /* 0x000fe2000fffe03f */
[----:B------:R-:W-:Y:S01]  /*3240*/  IADD3 R78, P6, P0, R82, UR22, R78 ;  /* 0x00000016524e7c10 */ /* 0x000fe2000f8de04e */
[----:B------:R-:W-:Y:S01]  /*3250*/  UIMAD UR5, UR8, UR5, UR25 ;  /* 0x00000005080572a4 */ /* 0x000fe2000f8e0219 */
[----:B------:R-:W-:Y:S01]  /*3260*/  LOP3.LUT R83, R90, UR7, RZ, 0xfc, !PT ;  /* 0x000000075a537c12 */ /* 0x000fe2000f8efcff */
[----:B------:R-:W-:Y:S01]  /*3270*/  ULDC UR4, c[0x0][0x168] ;  /* 0x00005a0000047ab9 */ /* 0x000fe20000000800 */
[----:B------:R-:W-:Y:S01]  /*3280*/  IADD3.X R79, R70, UR20, R93, P6, P0 ;  /* 0x00000014464f7c10 */ /* 0x000fe2000b7e045d */
[----:B------:R-:W-:Y:S01]  /*3290*/  UISETP.GE.AND UP0, UPT, UR9, UR4, UPT ;  /* 0x000000040900728c */ /* 0x000fe2000bf06270 */
[----:B------:R-:W-:Y:S02]  /*32a0*/  IADD3 R72, P6, P0, R84, UR24, R72 ;  /* 0x0000001854487c10 */ /* 0x000fe4000f8de048 */
[----:B------:R-:W-:Y:S02]  /*32b0*/  LOP3.LUT R87, R87, 0xf7ffffff, RZ, 0xc0, !PT ;  /* 0xf7ffffff57577812 */ /* 0x000fe400078ec0ff */
[----:B------:R-:W-:Y:S02]  /*32c0*/  IADD3.X R73, R67, UR5, R95, P6, P0 ;  /* 0x0000000543497c10 */ /* 0x000fe4000b7e045f */
[----:B------:R-:W-:Y:S02]  /*32d0*/  LEA R68, P0, R66, RZ, 0x5 ;  /* 0x000000ff42447211 */ /* 0x000fe400078028ff */
[----:B------:R-:W-:Y:S02]  /*32e0*/  @P1 LOP3.LUT R87, R87, 0x8000000, RZ, 0xfc, !PT ;  /* 0x0800000057571812 */ /* 0x000fe400078efcff */
[----:B------:R-:W-:Y:S02]  /*32f0*/  LOP3.LUT R85, R68, UR7, RZ, 0xfc, !PT ;  /* 0x0000000744557c12 */ /* 0x000fe4000f8efcff */
[----:B------:R0:W2:Y:S01]  /*3300*/  @P3 LDG.E.S8.SYS R71, [R72] ;  /* 0x0000000048473381 */ /* 0x0000a200001ee300 */
[----:B------:R-:W-:Y:S02]  /*3310*/  LEA.HI.X.SX32 R69, R66, RZ, 0x5, P0 ;  /* 0x000000ff42457211 */ /* 0x000fe400000f2eff */
[----:B------:R-:W-:Y:S01]  /*3320*/  IADD3 R84, P6, P0, R84, UR24, R85 ;  /* 0x0000001854547c10 */ /* 0x000fe2000f8de055 */
[----:B------:R-:W3:Y:S01]  /*3330*/  @P1 LDG.E.S8.SYS R68, [R78] ;  /* 0x000000004e441381 */ /* 0x000ee200001ee300 */
[----:B------:R-:W-:Y:S02]  /*3340*/  LOP3.LUT R87, R87, 0xefffffff, RZ, 0xc0, !PT ;  /* 0xefffffff57577812 */ /* 0x000fe400078ec0ff */
[----:B------:R-:W-:Y:S02]  /*3350*/  IADD3.X R85, R67, UR5, R69, P6, P0 ;  /* 0x0000000543557c10 */ /* 0x000fe4000b7e0445 */
[----:B------:R0:W3:Y:S01]  /*3360*/  @P1 LDG.E.S8.SYS R67, [R72] ;  /* 0x0000000048431381 */ /* 0x0000e200001ee300 */
[----:B------:R-:W-:Y:S02]  /*3370*/  IADD3 R82, P6, P0, R82, UR22, R83 ;  /* 0x0000001652527c10 */ /* 0x000fe4000f8de053 */
[----:B------:R-:W-:Y:S01]  /*3380*/  @P2 LOP3.LUT R87, R87, 0x10000000, RZ, 0xfc, !PT ;  /* 0x1000000057572812 */ /* 0x000fe200078efcff */
[----:B------:R0:W4:Y:S01]  /*3390*/  @P2 LDG.E.S8.SYS R69, [R72] ;  /* 0x0000000048452381 */ /* 0x00012200001ee300 */
[----:B------:R-:W-:Y:S02]  /*33a0*/  IADD3.X R83, R70, UR20, R91, P6, P0 ;  /* 0x0000001446537c10 */ /* 0x000fe4000b7e045b */
[----:B------:R-:W-:Y:S02]  /*33b0*/  LOP3.LUT P6, RZ, R86, 0x1000000, RZ, 0xc0, !PT ;  /* 0x0100000056ff7812 */ /* 0x000fe400078cc0ff */
[----:B------:R-:W-:Y:S02]  /*33c0*/  LOP3.LUT P0, RZ, R88, 0x10, RZ, 0xc0, !PT ;  /* 0x0000001058ff7812 */ /* 0x000fe4000780c0ff */
[----:B------:R-:W-:Y:S02]  /*33d0*/  LOP3.LUT R86, R86, 0xff7fffff, RZ, 0xc0, !PT ;  /* 0xff7fffff56567812 */ /* 0x000fe400078ec0ff */
[----:B------:R-:W4:Y:S01]  /*33e0*/  @P2 LDG.E.S8.SYS R70, [R82] ;  /* 0x0000000052462381 */ /* 0x000f2200001ee300 */
[----:B------:R-:W-:Y:S03]  /*33f0*/  LOP3.LUT R87, R87, 0xdfffffff, RZ, 0xc0, !PT ;  /* 0xdfffffff57577812 */ /* 0x000fe600078ec0ff */
[----:B0-----:R0:W5:Y:S01]  /*3400*/  @P4 LDG.E.S8.SYS R73, [R72] ;  /* 0x0000000048494381 */ /* 0x00116200001ee300 */
[----:B------:R-:W-:Y:S03]  /*3410*/  @P3 LOP3.LUT R87, R87, 0x20000000, RZ, 0xfc, !PT ;  /* 0x2000000057573812 */ /* 0x000fe600078efcff */
[----:B------:R-:W5:Y:S01]  /*3420*/  @P4 LDG.E.S8.SYS R74, [R82+0x40] ;  /* 0x00004000524a4381 */ /* 0x000f6200001ee300 */
[----:B------:R-:W-:Y:S02]  /*3430*/  @P0 LOP3.LUT R86, R86, 0x800000, RZ, 0xfc, !PT ;  /* 0x0080000056560812 */ /* 0x000fe400078efcff */
[----:B------:R-:W-:Y:S01]  /*3440*/  LOP3.LUT P0, RZ, R88, 0x2, RZ, 0xc0, !PT ;  /* 0x0000000258ff7812 */ /* 0x000fe2000780c0ff */
[----:B------:R-:W2:Y:S01]  /*3450*/  @P6 LDG.E.S8.SYS R76, [R82] ;  /* 0x00000000524c6381 */ /* 0x000ea200001ee300 */
[----:B------:R-:W-:Y:S02]  /*3460*/  LOP3.LUT R86, R86, 0xffbfffff, RZ, 0xc0, !PT ;  /* 0xffbfffff56567812 */ /* 0x000fe400078ec0ff */
[----:B------:R-:W-:Y:S01]  /*3470*/  LOP3.LUT R87, R87, 0xbfffffff, RZ, 0xc0, !PT ;  /* 0xbfffffff57577812 */ /* 0x000fe200078ec0ff */
[----:B0-----:R-:W2:Y:S03]  /*3480*/  @P3 LDG.E.S8.SYS R72, [R82+0x20] ;  /* 0x0000200052483381 */ /* 0x001ea600001ee300 */
[----:B------:R-:W-:Y:S01]  /*3490*/  @P4 LOP3.LUT R87, R87, 0x40000000, RZ, 0xfc, !PT ;  /* 0x4000000057574812 */ /* 0x000fe200078efcff */
[----:B------:R-:W5:Y:S03]  /*34a0*/  @P6 LDG.E.S8.SYS R75, [R84] ;  /* 0x00000000544b6381 */ /* 0x000f6600001ee300 */
[----:B------:R-:W-:Y:S04]  /*34b0*/  LOP3.LUT R87, R87, 0x7fffffff, RZ, 0xc0, !PT ;  /* 0x7fffffff57577812 */ /* 0x000fe800078ec0ff */
[----:B------:R-:W-:Y:S01]  /*34c0*/  @P5 LOP3.LUT R87, R87, 0x80000000, RZ, 0xfc, !PT ;  /* 0x8000000057575812 */ /* 0x000fe200078efcff */
[----:B---3--:R-:W-:Y:S01]  /*34d0*/  @P1 IMAD R0, R67, R68, R0 ;  /* 0x0000004443001224 */ /* 0x008fe200078e0200 */
[C---:B------:R-:W-:Y:S01]  /*34e0*/  LOP3.LUT P1, RZ, R88.reuse, 0x8, RZ, 0xc0, !PT ;  /* 0x0000000858ff7812 */ /* 0x040fe2000782c0ff */
[----:B------:R-:W3:Y:S04]  /*34f0*/  @P5 LDG.E.S8.SYS R68, [R78] ;  /* 0x000000004e445381 */ /* 0x000ee800001ee300 */
[----:B------:R-:W3:Y:S01]  /*3500*/  @P5 LDG.E.S8.SYS R67, [R84] ;  /* 0x0000000054435381 */ /* 0x000ee200001ee300 */
[----:B----4-:R-:W-:Y:S01]  /*3510*/  @P2 IMAD R17, R69, R70, R17 ;  /* 0x0000004645112224 */ /* 0x010fe200078e0211 */
[----:B------:R-:W-:-:S12]  /*3520*/  LOP3.LUT P2, RZ, R88, 0x80, RZ, 0xc0, !PT ;  /* 0x0000008058ff7812 */ /* 0x000fd8000784c0ff */
[----:B------:R-:W-:Y:S02]  /*3530*/  @P2 LOP3.LUT R86, R86, 0x400000, RZ, 0xfc, !PT ;  /* 0x0040000056562812 */ /* 0x000fe400078efcff */
[C---:B------:R-:W-:Y:S01]  /*3540*/  LOP3.LUT P2, RZ, R88.reuse, 0x1, RZ, 0xc0, !PT ;  /* 0x0000000158ff7812 */ /* 0x040fe2000784c0ff */
[----:B--2---:R-:W-:Y:S01]  /*3550*/  @P3 IMAD R33, R71, R72, R33 ;  /* 0x0000004847213224 */ /* 0x004fe200078e0221 */
[C---:B------:R-:W-:Y:S01]  /*3560*/  LOP3.LUT P3, RZ, R88.reuse, 0x4, RZ, 0xc0, !PT ;  /* 0x0000000458ff7812 */ /* 0x040fe2000786c0ff */
[----:B------:R-:W2:Y:S01]  /*3570*/  @P0 LDG.E.S8.SYS R72, [R82+0x40] ;  /* 0x0000400052480381 */ /* 0x000ea200001ee300 */
[----:B-----5:R-:W-:Y:S01]  /*3580*/  @P4 IMAD R49, R73, R74, R49 ;  /* 0x0000004a49314224 */ /* 0x020fe200078e0231 */
[----:B------:R-:W-:Y:S02]  /*3590*/  LOP3.LUT P4, RZ, R88, 0x40, RZ, 0xc0, !PT ;  /* 0x0000004058ff7812 */ /* 0x000fe4000788c0ff */
[----:B------:R-:W2:Y:S01]  /*35a0*/  @P0 LDG.E.S8.SYS R71, [R84] ;  /* 0x0000000054470381 */ /* 0x000ea200001ee300 */
[C---:B------:R-:W-:Y:S02]  /*35b0*/  LOP3.LUT P0, RZ, R86.reuse, 0x800000, RZ, 0xc0, !PT ;  /* 0x0080000056ff7812 */ /* 0x040fe4000780c0ff */
[----:B------:R-:W-:Y:S02]  /*35c0*/  LOP3.LUT R86, R86, 0xfffffffe, RZ, 0xc0, !PT ;  /* 0xfffffffe56567812 */ /* 0x000fe400078ec0ff */
[----:B------:R-:W4:Y:S02]  /*35d0*/  @P2 LDG.E.S8.SYS R70, [R82+0x20] ;  /* 0x0000200052462381 */ /* 0x000f2400001ee300 */
[----:B------:R-:W-:Y:S02]  /*35e0*/  @P6 LOP3.LUT R86, R86, 0x1, RZ, 0xfc, !PT ;  /* 0x0000000156566812 */ /* 0x000fe400078efcff */
[----:B------:R-:W4:Y:S04]  /*35f0*/  @P2 LDG.E.S8.SYS R69, [R84] ;  /* 0x0000000054452381 */ /* 0x000f2800001ee300 */
[----:B------:R-:W5:Y:S04]  /*3600*/  @P3 LDG.E.S8.SYS R74, [R78] ;  /* 0x000000004e4a3381 */ /* 0x000f6800001ee300 */
[----:B------:R-:W5:Y:S01]  /*3610*/  @P3 LDG.E.S8.SYS R73, [R84+0x20] ;  /* 0x0000200054493381 */ /* 0x000f6200001ee300 */
[----:B---3--:R-:W-:Y:S01]  /*3620*/  @P5 IMAD R2, R67, R68, R2 ;  /* 0x0000004443025224 */ /* 0x008fe200078e0202 */
[C---:B------:R-:W-:Y:S02]  /*3630*/  LOP3.LUT P5, RZ, R88.reuse, 0x20, RZ, 0xc0, !PT ;  /* 0x0000002058ff7812 */ /* 0x040fe400078ac0ff */
[----:B------:R-:W3:Y:S01]  /*3640*/  @P1 LDG.E.S8.SYS R68, [R82] ;  /* 0x0000000052441381 */ /* 0x000ee200001ee300 */
[----:B------:R-:W-:Y:S01]  /*3650*/  @P6 IMAD R18, R75, R76, R18 ;  /* 0x0000004c4b126224 */ /* 0x000fe200078e0212 */
[----:B------:R-:W-:Y:S02]  /*3660*/  LOP3.LUT P6, RZ, R88, 0x2, RZ, 0xc0, !PT ;  /* 0x0000000258ff7812 */ /* 0x000fe400078cc0ff */
[----:B------:R-:W3:Y:S04]  /*3670*/  @P1 LDG.E.S8.SYS R67, [R84+0x20] ;  /* 0x0000200054431381 */ /* 0x000ee800001ee300 */
[----:B------:R-:W3:Y:S04]  /*3680*/  @P0 LDG.E.S8.SYS R76, [R82+0x20] ;  /* 0x00002000524c0381 */ /* 0x000ee800001ee300 */
[----:B------:R-:W3:Y:S01]  /*3690*/  @P0 LDG.E.S8.SYS R75, [R84+0x20] ;  /* 0x00002000544b0381 */ /* 0x000ee200001ee300 */
[----:B----4-:R-:W-:Y:S01]  /*36a0*/  @P2 IMAD R34, R69, R70, R34 ;  /* 0x0000004645222224 */ /* 0x010fe200078e0222 */
[----:B------:R-:W-:Y:S02]  /*36b0*/  LOP3.LUT P2, RZ, R86, 0x400000, RZ, 0xc0, !PT ;  /* 0x0040000056ff7812 */ /* 0x000fe4000784c0ff */
[----:B------:R-:W4:Y:S01]  /*36c0*/  @P5 LDG.E.S8.SYS R70, [R82+0x40] ;  /* 0x0000400052465381 */ /* 0x000f2200001ee300 */
[----:B--2---:R-:W-:Y:S01]  /*36d0*/  @P6 IMAD R50, R71, R72, R50 ;  /* 0x0000004847326224 */ /* 0x004fe200078e0232 */
[----:B------:R-:W-:Y:S02]  /*36e0*/  LOP3.LUT P6, RZ, R88, 0x800, RZ, 0xc0, !PT ;  /* 0x0000080058ff7812 */ /* 0x000fe400078cc0ff */
[----:B------:R-:W4:Y:S01]  /*36f0*/  @P5 LDG.E.S8.SYS R69, [R84+0x20] ;  /* 0x0000200054455381 */ /* 0x000f2200001ee300 */
[----:B------:R-:W-:Y:S01]  /*3700*/  LOP3.LUT R86, R86, 0xffefffff, RZ, 0xc0, !PT ;  /* 0xffefffff56567812 */ /* 0x000fe200078ec0ff */
[----:B-----5:R-:W-:Y:S01]  /*3710*/  @P3 IMAD R3, R73, R74, R3 ;  /* 0x0000004a49033224 */ /* 0x020fe200078e0203 */
[C---:B------:R-:W-:Y:S01]  /*3720*/  LOP3.LUT P3, RZ, R88.reuse, 0x1000, RZ, 0xc0, !PT ;  /* 0x0000100058ff7812 */ /* 0x040fe2000786c0ff */
[----:B------:R-:W2:Y:S04]  /*3730*/  @P4 LDG.E.S8.SYS R72, [R78] ;  /* 0x000000004e484381 */ /* 0x000ea800001ee300 */
[----:B------:R-:W2:Y:S04]  /*3740*/  @P4 LDG.E.S8.SYS R71, [R84+0x40] ;  /* 0x0000400054474381 */ /* 0x000ea800001ee300 */
[----:B------:R-:W5:Y:S04]  /*3750*/  @P2 LDG.E.S8.SYS R74, [R82] ;  /* 0x00000000524a2381 */ /* 0x000f6800001ee300 */
[----:B------:R-:W5:Y:S01]  /*3760*/  @P2 LDG.E.S8.SYS R73, [R84+0x40] ;  /* 0x0000400054492381 */ /* 0x000f6200001ee300 */
[----:B---3--:R-:W-:Y:S01]  /*3770*/  @P1 IMAD R19, R67, R68, R19 ;  /* 0x0000004443131224 */ /* 0x008fe200078e0213 */
[C---:B------:R-:W-:Y:S01]  /*3780*/  LOP3.LUT P1, RZ, R88.reuse, 0x2000, RZ, 0xc0, !PT ;  /* 0x0000200058ff7812 */ /* 0x040fe2000782c0ff */
[----:B------:R-:W-:Y:S01]  /*3790*/  @P0 IMAD R35, R75, R76, R35 ;  /* 0x0000004c4b230224 */ /* 0x000fe200078e0223 */
[----:B------:R-:W-:Y:S10]  /*37a0*/  LOP3.LUT P0, RZ, R88, 0x4000, RZ, 0xc0, !PT ;  /* 0x0000400058ff7812 */ /* 0x000ff4000780c0ff */
[----:B------:R-:W-:Y:S02]  /*37b0*/  @P1 LOP3.LUT R86, R86, 0x100000, RZ, 0xfc, !PT ;  /* 0x0010000056561812 */ /* 0x000fe400078efcff */
[----:B------:R-:W-:Y:S02]  /*37c0*/  LOP3.LUT P1, RZ, R88, 0x200, RZ, 0xc0, !PT ;  /* 0x0000020058ff7812 */ /* 0x000fe4000782c0ff */
[----:B------:R-:W-:Y:S04]  /*37d0*/  LOP3.LUT R86, R86, 0xffdfffff, RZ, 0xc0, !PT ;  /* 0xffdfffff56567812 */ /* 0x000fe800078ec0ff */
[----:B------:R-:W-:Y:S02]  /*37e0*/  @P0 LOP3.LUT R86, R86, 0x200000, RZ, 0xfc, !PT ;  /* 0x0020000056560812 */ /* 0x000fe400078efcff */
[----:B------:R-:W-:Y:S02]  /*37f0*/  LOP3.LUT P0, RZ, R88, 0x100, RZ, 0xc0, !PT ;  /* 0x0000010058ff7812 */ /* 0x000fe4000780c0ff */
[----:B------:R-:W-:Y:S02]  /*3800*/  LOP3.LUT R86, R86, 0xfff7ffff, RZ, 0xc0, !PT ;  /* 0xfff7ffff56567812 */ /* 0x000fe400078ec0ff */
[----:B------:R-:W3:Y:S04]  /*3810*/  @P1 LDG.E.S8.SYS R76, [R82+0x40] ;  /* 0x00004000524c1381 */ /* 0x000ee800001ee300 */
[----:B------:R-:W3:Y:S04]  /*3820*/  @P1 LDG.E.S8.SYS R75, [R84+0x40] ;  /* 0x00004000544b1381 */ /* 0x000ee800001ee300 */
[----:B------:R-:W3:Y:S01]  /*3830*/  @P0 LDG.E.S8.SYS R68, [R82+0x20] ;  /* 0x0000200052440381 */ /* 0x000ee200001ee300 */
[----:B----4-:R-:W-:Y:S03]  /*3840*/  @P5 IMAD R51, R69, R70, R51 ;  /* 0x0000004645335224 */ /* 0x010fe600078e0233 */
[----:B------:R-:W3:Y:S01]  /*3850*/  @P0 LDG.E.S8.SYS R67, [R84+0x40] ;  /* 0x0000400054430381 */ /* 0x000ee200001ee300 */
[C---:B------:R-:W-:Y:S01]  /*3860*/  LOP3.LUT P5, RZ, R88.reuse, 0x8000, RZ, 0xc0, !PT ;  /* 0x0000800058ff7812 */ /* 0x040fe200078ac0ff */
[----:B--2---:R-:W-:Y:S01]  /*3870*/  @P4 IMAD R4, R71, R72, R4 ;  /* 0x0000004847044224 */ /* 0x004fe200078e0204 */
[----:B------:R-:W-:Y:S01]  /*3880*/  LOP3.LUT P4, RZ, R88, 0x10000, RZ, 0xc0, !PT ;  /* 0x0001000058ff7812 */ /* 0x000fe2000788c0ff */
[----:B------:R-:W2:Y:S04]  /*3890*/  @P6 LDG.E.S8.SYS R72, [R82] ;  /* 0x0000000052486381 */ /* 0x000ea800001ee300 */
[----:B------:R-:W2:Y:S05]  /*38a0*/  @P6 LDG.E.S8.SYS R71, [R84+0x60] ;  /* 0x0000600054476381 */ /* 0x000eaa00001ee300 */
[----:B------:R-:W-:Y:S01]  /*38b0*/  @P5 LOP3.LUT R86, R86, 0x80000, RZ, 0xfc, !PT ;  /* 0x0008000056565812 */ /* 0x000fe200078efcff */
[----:B-----5:R-:W-:Y:S01]  /*38c0*/  @P2 IMAD R20, R73, R74, R20 ;  /* 0x0000004a49142224 */ /* 0x020fe200078e0214 */
[C---:B------:R-:W-:Y:S01]  /*38d0*/  LOP3.LUT P5, RZ, R88.reuse, 0x400, RZ, 0xc0, !PT ;  /* 0x0000040058ff7812 */ /* 0x040fe200078ac0ff */
[----:B------:R-:W4:Y:S01]  /*38e0*/  @P3 LDG.E.S8.SYS R74, [R82+0x20] ;  /* 0x00002000524a3381 */ /* 0x000f2200001ee300 */
[----:B------:R-:W-:Y:S03]  /*38f0*/  LOP3.LUT P2, RZ, R88, 0x20000, RZ, 0xc0, !PT ;  /* 0x0002000058ff7812 */ /* 0x000fe6000784c0ff */
[----:B------:R-:W4:Y:S07]  /*3900*/  @P3 LDG.E.S8.SYS R73, [R84+0x60] ;  /* 0x0000600054493381 */ /* 0x000f2e00001ee300 */
[----:B------:R-:W5:Y:S04]  /*3910*/  @P5 LDG.E.S8.SYS R70, [R78] ;  /* 0x000000004e465381 */ /* 0x000f6800001ee300 */
[----:B------:R-:W5:Y:S01]  /*3920*/  @P5 LDG.E.S8.SYS R69, [R84+0x60] ;  /* 0x0000600054455381 */ /* 0x000f6200001ee300 */
[----:B---3--:R-:W-:Y:S01]  /*3930*/  @P0 IMAD R36, R67, R68, R36 ;  /* 0x0000004443240224 */ /* 0x008fe200078e0224 */
[C---:B------:R-:W-:Y:S01]  /*3940*/  LOP3.LUT P0, RZ, R86.reuse, 0x200000, RZ, 0xc0, !PT ;  /* 0x0020000056ff7812 */ /* 0x040fe2000780c0ff */
[----:B------:R-:W-:Y:S01]  /*3950*/  @P1 IMAD R52, R75, R76, R52 ;  /* 0x0000004c4b341224 */ /* 0x000fe200078e0234 */
[C---:B------:R-:W-:Y:S10]  /*3960*/  LOP3.LUT P1, RZ, R86.reuse, 0x100000, RZ, 0xc0, !PT ;  /* 0x0010000056ff7812 */ /* 0x040ff4000782c0ff */
[----:B------:R-:W3:Y:S04]  /*3970*/  @P0 LDG.E.S8.SYS R76, [R78] ;  /* 0x000000004e4c0381 */ /* 0x000ee800001ee300 */
[----:B------:R-:W3:Y:S04]  /*3980*/  @P1 LDG.E.S8.SYS R68, [R82+0x40] ;  /* 0x0000400052441381 */ /* 0x000ee800001ee300 */
[----:B------:R-:W3:Y:S04]  /*3990*/  @P1 LDG.E.S8.SYS R67, [R84+0x60] ;  /* 0x0000600054431381 */ /* 0x000ee800001ee300 */
[----:B------:R-:W3:Y:S01]  /*39a0*/  @P0 LDG.E.S8.SYS R75, [R84+0x80] ;  /* 0x00008000544b0381 */ /* 0x000ee200001ee300 */
[----:B-----5:R-:W-:Y:S01]  /*39b0*/  @P5 IMAD R5, R69, R70, R5 ;  /* 0x0000004645055224 */ /* 0x020fe200078e0205 */
[----:B------:R-:W-:Y:S01]  /*39c0*/  LOP3.LUT P5, RZ, R86, 0x80000, RZ, 0xc0, !PT ;  /* 0x0008000056ff7812 */ /* 0x000fe200078ac0ff */
[----:B--2---:R-:W-:Y:S01]  /*39d0*/  @P6 IMAD R21, R71, R72, R21 ;  /* 0x0000004847156224 */ /* 0x004fe200078e0215 */
[C---:B------:R-:W-:Y:S01]  /*39e0*/  LOP3.LUT P6, RZ, R88.reuse, 0x200000, RZ, 0xc0, !PT ;  /* 0x0020000058ff7812 */ /* 0x040fe200078cc0ff */
[----:B------:R-:W2:Y:S01]  /*39f0*/  @P4 LDG.E.S8.SYS R72, [R82+0x20] ;  /* 0x0000200052484381 */ /* 0x000ea200001ee300 */
[----:B----4-:R-:W-:Y:S01]  /*3a00*/  @P3 IMAD R37, R73, R74, R37 ;  /* 0x0000004a49253224 */ /* 0x010fe200078e0225 */
[----:B------:R-:W-:Y:S02]  /*3a10*/  LOP3.LUT P3, RZ, R88, 0x400000, RZ, 0xc0, !PT ;  /* 0x0040000058ff7812 */ /* 0x000fe4000786c0ff */
[----:B------:R-:W2:Y:S01]  /*3a20*/  @P4 LDG.E.S8.SYS R71, [R84+0x80] ;  /* 0x0000800054474381 */ /* 0x000ea200001ee300 */
[----:B------:R-:W-:Y:S03]  /*3a30*/  LOP3.LUT R86, R86, 0xfffdffff, RZ, 0xc0, !PT ;  /* 0xfffdffff56567812 */ /* 0x000fe600078ec0ff */
[----:B------:R-:W4:Y:S04]  /*3a40*/  @P2 LDG.E.S8.SYS R74, [R82+0x40] ;  /* 0x00004000524a2381 */ /* 0x000f2800001ee300 */
[----:B------:R-:W5:Y:S04]  /*3a50*/  @P5 LDG.E.S8.SYS R70, [R82] ;  /* 0x0000000052465381 */ /* 0x000f6800001ee300 */
[----:B------:R-:W5:Y:S04]  /*3a60*/  @P5 LDG.E.S8.SYS R69, [R84+0x80] ;  /* 0x0000800054455381 */ /* 0x000f6800001ee300 */
[----:B------:R-:W4:Y:S01]  /*3a70*/  @P2 LDG.E.S8.SYS R73, [R84+0x80] ;  /* 0x0000800054492381 */ /* 0x000f2200001ee300 */
        /* <DEDUP_REMOVED lines=10> */
[----:B------:R-:W3:Y:S04]  /*3b20*/  @P1 LDG.E.S8.SYS R76, [R82] ;  /* 0x00000000524c1381 */ /* 0x000ee800001ee300 */
[----:B------:R-:W3:Y:S01]  /*3b30*/  @P1 LDG.E.S8.SYS R75, [R84+0xa0] ;  /* 0x0000a000544b1381 */ /* 0x000ee200001ee300 */
[----:B-----5:R-:W-:Y:S01]  /*3b40*/  @P5 IMAD R22, R69, R70, R22 ;  /* 0x0000004645165224 */ /* 0x020fe200078e0216 */
[C---:B------:R-:W-:Y:S01]  /*3b50*/  LOP3.LUT P5, RZ, R88.reuse, 0x2000000, RZ, 0xc0, !PT ;  /* 0x0200000058ff7812 */ /* 0x040fe200078ac0ff */
[----:B--2---:R-:W-:Y:S01]  /*3b60*/  @P4 IMAD R38, R71, R72, R38 ;  /* 0x0000004847264224 */ /* 0x004fe200078e0226 */
[----:B------:R-:W2:Y:S01]  /*3b70*/  @P0 LDG.E.S8.SYS R68, [R78] ;  /* 0x000000004e440381 */ /* 0x000ea200001ee300 */
[----:B----4-:R-:W-:Y:S01]  /*3b80*/  @P2 IMAD R54, R73, R74, R54 ;  /* 0x0000004a49362224 */ /* 0x010fe200078e0236 */
[C---:B------:R-:W-:Y:S02]  /*3b90*/  LOP3.LUT P4, RZ, R88.reuse, 0x4000000, RZ, 0xc0, !PT ;  /* 0x0400000058ff7812 */ /* 0x040fe4000788c0ff */
[----:B------:R-:W2:Y:S01]  /*3ba0*/  @P0 LDG.E.S8.SYS R67, [R84+0xa0] ;  /* 0x0000a00054430381 */ /* 0x000ea200001ee300 */
[----:B------:R-:W-:Y:S03]  /*3bb0*/  LOP3.LUT P2, RZ, R88, 0x8000000, RZ, 0xc0, !PT ;  /* 0x0800000058ff7812 */ /* 0x000fe6000784c0ff */
[----:B------:R-:W4:Y:S02]  /*3bc0*/  @P6 LDG.E.S8.SYS R72, [R82+0x40] ;  /* 0x0000400052486381 */ /* 0x000f2400001ee300 */
[----:B------:R-:W-:Y:S02]  /*3bd0*/  @P5 LOP3.LUT R86, R86, 0x10000, RZ, 0xfc, !PT ;  /* 0x0001000056565812 */ /* 0x000fe400078efcff */
[----:B------:R-:W4:Y:S01]  /*3be0*/  @P6 LDG.E.S8.SYS R71, [R84+0xa0] ;  /* 0x0000a00054476381 */ /* 0x000f2200001ee300 */
[----:B------:R-:W-:Y:S03]  /*3bf0*/  LOP3.LUT P5, RZ, R88, 0x100000, RZ, 0xc0, !PT ;  /* 0x0010000058ff7812 */ /* 0x000fe600078ac0ff */
[----:B------:R-:W5:Y:S04]  /*3c00*/  @P3 LDG.E.S8.SYS R74, [R78] ;  /* 0x000000004e4a3381 */ /* 0x000f6800001ee300 */
[----:B------:R-:W5:Y:S05]  /*3c10*/  @P3 LDG.E.S8.SYS R73, [R84+0xc0] ;  /* 0x0000c00054493381 */ /* 0x000f6a00001ee300 */
[----:B------:R-:W4:Y:S04]  /*3c20*/  @P5 LDG.E.S8.SYS R70, [R82+0x20] ;  /* 0x0000200052465381 */ /* 0x000f2800001ee300 */
[----:B------:R-:W4:Y:S01]  /*3c30*/  @P5 LDG.E.S8.SYS R69, [R84+0xa0] ;  /* 0x0000a00054455381 */ /* 0x000f2200001ee300 */
[----:B--2---:R-:W-:Y:S01]  /*3c40*/  @P0 IMAD R7, R67, R68, R7 ;  /* 0x0000004443070224 */ /* 0x004fe200078e0207 */
[C---:B------:R-:W-:Y:S01]  /*3c50*/  LOP3.LUT P0, RZ, R86.reuse, 0x40000, RZ, 0xc0, !PT ;  /* 0x0004000056ff7812 */ /* 0x040fe2000780c0ff */
[----:B---3--:R-:W-:Y:S01]  /*3c60*/  @P1 IMAD R23, R75, R76, R23 ;  /* 0x0000004c4b171224 */ /* 0x008fe200078e0217 */
[C---:B------:R-:W-:Y:S10]  /*3c70*/  LOP3.LUT P1, RZ, R86.reuse, 0x20000, RZ, 0xc0, !PT ;  /* 0x0002000056ff7812 */ /* 0x040ff4000782c0ff */
[----:B------:R-:W2:Y:S04]  /*3c80*/  @P0 LDG.E.S8.SYS R76, [R82+0x20] ;  /* 0x00002000524c0381 */ /* 0x000ea800001ee300 */
[----:B------:R-:W3:Y:S04]  /*3c90*/  @P1 LDG.E.S8.SYS R68, [R82] ;  /* 0x0000000052441381 */ /* 0x000ee800001ee300 */
[----:B------:R-:W3:Y:S04]  /*3ca0*/  @P1 LDG.E.S8.SYS R67, [R84+0xc0] ;  /* 0x0000c00054431381 */ /* 0x000ee800001ee300 */
[----:B------:R-:W2:Y:S01]  /*3cb0*/  @P0 LDG.E.S8.SYS R75, [R84+0xc0] ;  /* 0x0000c000544b0381 */ /* 0x000ea200001ee300 */
[----:B----4-:R-:W-:Y:S01]  /*3cc0*/  @P5 IMAD R39, R69, R70, R39 ;  /* 0x0000004645275224 */ /* 0x010fe200078e0227 */
[----:B------:R-:W-:Y:S01]  /*3cd0*/  LOP3.LUT P5, RZ, R86, 0x10000, RZ, 0xc0, !PT ;  /* 0x0001000056ff7812 */ /* 0x000fe200078ac0ff */
[----:B------:R-:W-:Y:S01]  /*3ce0*/  @P6 IMAD R55, R71, R72, R55 ;  /* 0x0000004847376224 */ /* 0x000fe200078e0237 */
[----:B------:R-:W-:Y:S01]  /*3cf0*/  LOP3.LUT P6, RZ, R88, 0x80000000, RZ, 0xc0, !PT ;  /* 0x8000000058ff7812 */ /* 0x000fe200078cc0ff */
[----:B------:R-:W4:Y:S01]  /*3d00*/  @P4 LDG.E.S8.SYS R72, [R78] ;  /* 0x000000004e484381 */ /* 0x000f2200001ee300 */
[----:B-----5:R-:W-:Y:S01]  /*3d10*/  @P3 IMAD R8, R73, R74, R8 ;  /* 0x0000004a49083224 */ /* 0x020fe200078e0208 */
[----:B------:R-:W-:Y:S02]  /*3d20*/  LOP3.LUT P3, RZ, R87, 0x1, RZ, 0xc0, !PT ;  /* 0x0000000157ff7812 */ /* 0x000fe4000786c0ff */
[----:B------:R-:W4:Y:S01]  /*3d30*/  @P4 LDG.E.S8.SYS R71, [R84+0xe0] ;  /* 0x0000e00054474381 */ /* 0x000f2200001ee300 */
[----:B------:R-:W-:Y:S03]  /*3d40*/  LOP3.LUT R86, R86, 0xffffbfff, RZ, 0xc0, !PT ;  /* 0xffffbfff56567812 */ /* 0x000fe600078ec0ff */
[----:B------:R-:W5:Y:S04]  /*3d50*/  @P2 LDG.E.S8.SYS R74, [R82] ;  /* 0x00000000524a2381 */ /* 0x000f6800001ee300 */
[----:B------:R-:W4:Y:S04]  /*3d60*/  @P5 LDG.E.S8.SYS R70, [R82+0x40] ;  /* 0x0000400052465381 */ /* 0x000f2800001ee300 */
[----:B------:R-:W4:Y:S04]  /*3d70*/  @P5 LDG.E.S8.SYS R69, [R84+0xc0] ;  /* 0x0000c00054455381 */ /* 0x000f2800001ee300 */
[----:B------:R-:W5:Y:S01]  /*3d80*/  @P2 LDG.E.S8.SYS R73, [R84+0xe0] ;  /* 0x0000e00054492381 */ /* 0x000f6200001ee300 */
[----:B---3--:R-:W-:Y:S01]  /*3d90*/  @P1 IMAD R24, R67, R68, R24 ;  /* 0x0000004443181224 */ /* 0x008fe200078e0218 */
[----:B------:R-:W-:Y:S01]  /*3da0*/  LOP3.LUT P1, RZ, R87, 0x2, RZ, 0xc0, !PT ;  /* 0x0000000257ff7812 */ /* 0x000fe2000782c0ff */
[----:B--2---:R-:W-:Y:S01]  /*3db0*/  @P0 IMAD R40, R75, R76, R40 ;  /* 0x0000004c4b280224 */ /* 0x004fe200078e0228 */
[----:B------:R-:W-:Y:S10]  /*3dc0*/  LOP3.LUT P0, RZ, R87, 0x4, RZ, 0xc0, !PT ;  /* 0x0000000457ff7812 */ /* 0x000ff4000780c0ff */
[----:B------:R-:W-:Y:S02]  /*3dd0*/  @P1 LOP3.LUT R86, R86, 0x4000, RZ, 0xfc, !PT ;  /* 0x0000400056561812 */ /* 0x000fe400078efcff */
[----:B------:R-:W-:Y:S02]  /*3de0*/  LOP3.LUT P1, RZ, R88, 0x20000000, RZ, 0xc0, !PT ;  /* 0x2000000058ff7812 */ /* 0x000fe4000782c0ff */
[----:B------:R-:W-:Y:S04]  /*3df0*/  LOP3.LUT R86, R86, 0xffff7fff, RZ, 0xc0, !PT ;  /* 0xffff7fff56567812 */ /* 0x000fe800078ec0ff */
[----:B------:R-:W-:Y:S02]  /*3e00*/  @P0 LOP3.LUT R86, R86, 0x8000, RZ, 0xfc, !PT ;  /* 0x0000800056560812 */ /* 0x000fe400078efcff */
[----:B------:R-:W-:Y:S01]  /*3e10*/  LOP3.LUT P0, RZ, R88, 0x10000000, RZ, 0xc0, !PT ;  /* 0x1000000058ff7812 */ /* 0x000fe2000780c0ff */
[----:B----4-:R-:W-:Y:S01]  /*3e20*/  @P5 IMAD R56, R69, R70, R56 ;  /* 0x0000004645385224 */ /* 0x010fe200078e0238 */
[----:B------:R-:W-:Y:S02]  /*3e30*/  LOP3.LUT P5, RZ, R87, 0x8, RZ, 0xc0, !PT ;  /* 0x0000000857ff7812 */ /* 0x000fe400078ac0ff */
[----:B------:R-:W2:Y:S01]  /*3e40*/  @P1 LDG.E.S8.SYS R76, [R82+0x40] ;  /* 0x00004000524c1381 */ /* 0x000ea200001ee300 */
[----:B------:R-:W-:Y:S01]  /*3e50*/  @P4 IMAD R9, R71, R72, R9 ;  /* 0x0000004847094224 */ /* 0x000fe200078e0209 */
[----:B------:R-:W-:Y:S01]  /*3e60*/  LOP3.LUT P4, RZ, R87, 0x10, RZ, 0xc0, !PT ;  /* 0x0000001057ff7812 */ /* 0x000fe2000788c0ff */
[----:B-----5:R-:W-:Y:S01]  /*3e70*/  @P2 IMAD R25, R73, R74, R25 ;  /* 0x0000004a49192224 */ /* 0x020fe200078e0219 */
[----:B------:R-:W2:Y:S01]  /*3e80*/  @P1 LDG.E.S8.SYS R75, [R84+0xe0] ;  /* 0x0000e000544b1381 */ /* 0x000ea200001ee300 */
[----:B------:R-:W-:Y:S02]  /*3e90*/  LOP3.LUT P2, RZ, R87, 0x20, RZ, 0xc0, !PT ;  /* 0x0000002057ff7812 */ /* 0x000fe4000784c0ff */
[----:B------:R-:W-:Y:S01]  /*3ea0*/  LOP3.LUT R86, R86, 0xffffdfff, RZ, 0xc0, !PT ;  /* 0xffffdfff56567812 */ /* 0x000fe200078ec0ff */
[----:B------:R-:W3:Y:S03]  /*3eb0*/  @P0 LDG.E.S8.SYS R68, [R82+0x20] ;  /* 0x0000200052440381 */ /* 0x000ee600001ee300 */
[----:B------:R-:W-:Y:S01]  /*3ec0*/  @P5 LOP3.LUT R86, R86, 0x2000, RZ, 0xfc, !PT ;  /* 0x0000200056565812 */ /* 0x000fe200078efcff */
[----:B------:R-:W3:Y:S01]  /*3ed0*/  @P0 LDG.E.S8.SYS R67, [R84+0xe0] ;  /* 0x0000e00054430381 */ /* 0x000ee200001ee300 */
[----:B------:R-:W-:Y:S03]  /*3ee0*/  LOP3.LUT P5, RZ, R88, 0x40000000, RZ, 0xc0, !PT ;  /* 0x4000000058ff7812 */ /* 0x000fe600078ac0ff */
[----:B------:R-:W4:Y:S04]  /*3ef0*/  @P6 LDG.E.S8.SYS R72, [R82] ;  /* 0x0000000052486381 */ /* 0x000f2800001ee300 */
[----:B------:R-:W4:Y:S04]  /*3f00*/  @P6 LDG.E.S8.SYS R71, [R84+0x100] ;  /* 0x0001000054476381 */ /* 0x000f2800001ee300 */
[----:B------:R-:W5:Y:S04]  /*3f10*/  @P3 LDG.E.S8.SYS R74, [R82+0x20] ;  /* 0x00002000524a3381 */ /* 0x000f6800001ee300 */
[----:B------:R-:W4:Y:S04]  /*3f20*/  @P5 LDG.E.S8.SYS R70, [R78] ;  /* 0x000000004e465381 */ /* 0x000f2800001ee300 */
[----:B------:R-:W4:Y:S04]  /*3f30*/  @P5 LDG.E.S8.SYS R69, [R84+0x100] ;  /* 0x0001000054455381 */ /* 0x000f2800001ee300 */
[----:B------:R-:W5:Y:S01]  /*3f40*/  @P3 LDG.E.S8.SYS R73, [R84+0x100] ;  /* 0x0001000054493381 */ /* 0x000f6200001ee300 */
[----:B---3--:R-:W-:Y:S01]  /*3f50*/  @P0 IMAD R41, R67, R68, R41 ;  /* 0x0000004443290224 */ /* 0x008fe200078e0229 */
[C---:B------:R-:W-:Y:S01]  /*3f60*/  LOP3.LUT P0, RZ, R86.reuse, 0x8000, RZ, 0xc0, !PT ;  /* 0x0000800056ff7812 */ /* 0x040fe2000780c0ff */
[----:B--2---:R-:W-:Y:S01]  /*3f70*/  @P1 IMAD R57, R75, R76, R57 ;  /* 0x0000004c4b391224 */ /* 0x004fe200078e0239 */
[C---:B------:R-:W-:Y:S10]  /*3f80*/  LOP3.LUT P1, RZ, R86.reuse, 0x4000, RZ, 0xc0, !PT ;  /* 0x0000400056ff7812 */ /* 0x040ff4000782c0ff */
[----:B------:R-:W2:Y:S04]  /*3f90*/  @P0 LDG.E.S8.SYS R76, [R78] ;  /* 0x000000004e4c0381 */ /* 0x000ea800001ee300 */
[----:B------:R-:W3:Y:S01]  /*3fa0*/  @P1 LDG.E.S8.SYS R68, [R82+0x40] ;  /* 0x0000400052441381 */ /* 0x000ee200001ee300 */
[----:B----4-:R-:W-:Y:S03]  /*3fb0*/  @P5 IMAD R10, R69, R70, R10 ;  /* 0x00000046450a5224 */ /* 0x010fe600078e020a */
[----:B------:R-:W3:Y:S01]  /*3fc0*/  @P1 LDG.E.S8.SYS R67, [R84+0x100] ;  /* 0x0001000054431381 */ /* 0x000ee200001ee300 */
[C---:B------:R-:W-:Y:S01]  /*3fd0*/  LOP3.LUT P5, RZ, R86.reuse, 0x2000, RZ, 0xc0, !PT ;  /* 0x0000200056ff7812 */ /* 0x040fe200078ac0ff */
[----:B------:R-:W-:Y:S01]  /*3fe0*/  @P6 IMAD R26, R71, R72, R26 ;  /* 0x00000048471a6224 */ /* 0x000fe200078e021a */
[----:B------:R-:W-:Y:S01]  /*3ff0*/  LOP3.LUT P6, RZ, R87, 0x200, RZ, 0xc0, !PT ;  /* 0x0000020057ff7812 */ /* 0x000fe200078cc0ff */
[----:B------:R-:W2:Y:S01]  /*4000*/  @P0 LDG.E.S8.SYS R75, [R84+0x120] ;  /* 0x00012000544b0381 */ /* 0x000ea200001ee300 */
[----:B-----5:R-:W-:Y:S01]  /*4010*/  @P3 IMAD R42, R73, R74, R42 ;  /* 0x0000004a492a3224 */ /* 0x020fe200078e022a */
[----:B------:R-:W-:Y:S02]  /*4020*/  LOP3.LUT P3, RZ, R87, 0x400, RZ, 0xc0, !PT ;  /* 0x0000040057ff7812 */ /* 0x000fe4000786c0ff */
[----:B------:R-:W4:Y:S01]  /*4030*/  @P4 LDG.E.S8.SYS R72, [R82+0x20] ;  /* 0x0000200052484381 */ /* 0x000f2200001ee300 */
[----:B------:R-:W-:Y:S03]  /*4040*/  LOP3.LUT R86, R86, 0xfffff7ff, RZ, 0xc0, !PT ;  /* 0xfffff7ff56567812 */ /* 0x000fe600078ec0ff */
[----:B------:R-:W4:Y:S04]  /*4050*/  @P4 LDG.E.S8.SYS R71, [R84+0x120] ;  /* 0x0001200054474381 */ /* 0x000f2800001ee300 */
[----:B------:R-:W5:Y:S04]  /*4060*/  @P5 LDG.E.S8.SYS R70, [R82] ;  /* 0x0000000052465381 */ /* 0x000f6800001ee300 */
[----:B------:R-:W5:Y:S04]  /*4070*/  @P5 LDG.E.S8.SYS R69, [R84+0x120] ;  /* 0x0001200054455381 */ /* 0x000f6800001ee300 */
[----:B------:R-:W4:Y:S04]  /*4080*/  @P2 LDG.E.S8.SYS R74, [R82+0x40] ;  /* 0x00004000524a2381 */ /* 0x000f2800001ee300 */
[----:B------:R-:W4:Y:S01]  /*4090*/  @P2 LDG.E.S8.SYS R73, [R84+0x120] ;  /* 0x0001200054492381 */ /* 0x000f2200001ee300 */
[----:B---3--:R-:W-:Y:S01]  /*40a0*/  @P1 IMAD R58, R67, R68, R58 ;  /* 0x00000044433a1224 */ /* 0x008fe200078e023a */
[----:B------:R-:W-:Y:S01]  /*40b0*/  LOP3.LUT P1, RZ, R87, 0x800, RZ, 0xc0, !PT ;  /* 0x0000080057ff7812 */ /* 0x000fe2000782c0ff */
[----:B--2---:R-:W-:Y:S01]  /*40c0*/  @P0 IMAD R11, R75, R76, R11 ;  /* 0x0000004c4b0b0224 */ /* 0x004fe200078e020b */
[C---:B------:R-:W-:Y:S10]  /*40d0*/  LOP3.LUT P0, RZ, R87.reuse, 0x1000, RZ, 0xc0, !PT ;  /* 0x0000100057ff7812 */ /* 0x040ff4000780c0ff */
[----:B------:R-:W-:Y:S02]  /*40e0*/  @P1 LOP3.LUT R86, R86, 0x800, RZ, 0xfc, !PT ;  /* 0x0000080056561812 */ /* 0x000fe400078efcff */
[----:B------:R-:W-:Y:S02]  /*40f0*/  LOP3.LUT P1, RZ, R87, 0x80, RZ, 0xc0, !PT ;  /* 0x0000008057ff7812 */ /* 0x000fe4000782c0ff */
[----:B------:R-:W-:Y:S01]  /*4100*/  LOP3.LUT R86, R86, 0xffffefff, RZ, 0xc0, !PT ;  /* 0xffffefff56567812 */ /* 0x000fe200078ec0ff */
[----:B-----5:R-:W-:Y:S03]  /*4110*/  @P5 IMAD R27, R69, R70, R27 ;  /* 0x00000046451b5224 */ /* 0x020fe600078e021b */
[----:B------:R-:W-:Y:S01]  /*4120*/  @P0 LOP3.LUT R86, R86, 0x1000, RZ, 0xfc, !PT ;  /* 0x0000100056560812 */ /* 0x000fe200078efcff */
[----:B----4-:R-:W-:Y:S01]  /*4130*/  @P4 IMAD R43, R71, R72, R43 ;  /* 0x00000048472b4224 */ /* 0x010fe200078e022b */
[C---:B------:R-:W-:Y:S01]  /*4140*/  LOP3.LUT P0, RZ, R87.reuse, 0x40, RZ, 0xc0, !PT ;  /* 0x0000004057ff7812 */ /* 0x040fe2000780c0ff */
[----:B------:R-:W2:Y:S01]  /*4150*/  @P6 LDG.E.S8.SYS R72, [R82+0x40] ;  /* 0x0000400052486381 */ /* 0x000ea200001ee300 */
[C---:B------:R-:W-:Y:S02]  /*4160*/  LOP3.LUT P4, RZ, R87.reuse, 0x4000, RZ, 0xc0, !PT ;  /* 0x0000400057ff7812 */ /* 0x040fe4000788c0ff */
[----:B------:R-:W-:Y:S01]  /*4170*/  LOP3.LUT P5, RZ, R87, 0x2000, RZ, 0xc0, !PT ;  /* 0x0000200057ff7812 */ /* 0x000fe200078ac0ff */
[----:B------:R-:W3:Y:S01]  /*4180*/  @P1 LDG.E.S8.SYS R76, [R82] ;  /* 0x00000000524c1381 */ /* 0x000ee200001ee300 */
[----:B------:R-:W-:Y:S01]  /*4190*/  @P2 IMAD R59, R73, R74, R59 ;  /* 0x0000004a493b2224 */ /* 0x000fe200078e023b */
[C---:B------:R-:W-:Y:S02]  /*41a0*/  LOP3.LUT P2, RZ, R87.reuse, 0x8000, RZ, 0xc0, !PT ;  /* 0x0000800057ff7812 */ /* 0x040fe4000784c0ff */
[----:B------:R-:W3:Y:S01]  /*41b0*/  @P1 LDG.E.S8.SYS R75, [R84+0x140] ;  /* 0x00014000544b1381 */ /* 0x000ee200001ee300 */
[----:B------:R-:W-:Y:S03]  /*41c0*/  LOP3.LUT R86, R86, 0xfffffbff, RZ, 0xc0, !PT ;  /* 0xfffffbff56567812 */ /* 0x000fe600078ec0ff */
[----:B------:R-:W4:Y:S03]  /*41d0*/  @P0 LDG.E.S8.SYS R68, [R78] ;  /* 0x000000004e440381 */ /* 0x000f2600001ee300 */
[----:B------:R-:W-:Y:S01]  /*41e0*/  @P5 LOP3.LUT R86, R86, 0x400, RZ, 0xfc, !PT ;  /* 0x0000040056565812 */ /* 0x000fe200078efcff */
[----:B------:R-:W4:Y:S01]  /*41f0*/  @P0 LDG.E.S8.SYS R67, [R84+0x140] ;  /* 0x0001400054430381 */ /* 0x000f2200001ee300 */
[----:B------:R-:W-:Y:S03]  /*4200*/  LOP3.LUT P5, RZ, R87, 0x100, RZ, 0xc0, !PT ;  /* 0x0000010057ff7812 */ /* 0x000fe600078ac0ff */
[----:B------:R-:W2:Y:S04]  /*4210*/  @P6 LDG.E.S8.SYS R71, [R84+0x140] ;  /* 0x0001400054476381 */ /* 0x000ea800001ee300 */
[----:B------:R-:W5:Y:S04]  /*4220*/  @P3 LDG.E.S8.SYS R74, [R78] ;  /* 0x000000004e4a3381 */ /* 0x000f6800001ee300 */
[----:B------:R-:W5:Y:S04]  /*4230*/  @P3 LDG.E.S8.SYS R73, [R84+0x160] ;  /* 0x0001600054493381 */ /* 0x000f6800001ee300 */
[----:B------:R-:W2:Y:S04]  /*4240*/  @P5 LDG.E.S8.SYS R70, [R82+0x20] ;  /* 0x0000200052465381 */ /* 0x000ea800001ee300 */
[----:B------:R-:W2:Y:S01]  /*4250*/  @P5 LDG.E.S8.SYS R69, [R84+0x140] ;  /* 0x0001400054455381 */ /* 0x000ea200001ee300 */
[----:B----4-:R-:W-:Y:S01]  /*4260*/  @P0 IMAD R12, R67, R68, R12 ;  /* 0x00000044430c0224 */ /* 0x010fe200078e020c */
[C---:B------:R-:W-:Y:S01]  /*4270*/  LOP3.LUT P0, RZ, R86.reuse, 0x1000, RZ, 0xc0, !PT ;  /* 0x0000100056ff7812 */ /* 0x040fe2000780c0ff */
[----:B---3--:R-:W-:Y:S01]  /*4280*/  @P1 IMAD R28, R75, R76, R28 ;  /* 0x0000004c4b1c1224 */ /* 0x008fe200078e021c */
[C---:B------:R-:W-:Y:S10]  /*4290*/  LOP3.LUT P1, RZ, R86.reuse, 0x800, RZ, 0xc0, !PT ;  /* 0x0000080056ff7812 */ /* 0x040ff4000782c0ff */
[----:B------:R-:W3:Y:S04]  /*42a0*/  @P0 LDG.E.S8.SYS R76, [R82+0x20] ;  /* 0x00002000524c0381 */ /* 0x000ee800001ee300 */
[----:B------:R-:W4:Y:S01]  /*42b0*/  @P1 LDG.E.S8.SYS R68, [R82] ;  /* 0x0000000052441381 */ /* 0x000f2200001ee300 */
[----:B--2---:R-:W-:Y:S03]  /*42c0*/  @P5 IMAD R44, R69, R70, R44 ;  /* 0x00000046452c5224 */ /* 0x004fe600078e022c */
[----:B------:R-:W4:Y:S01]  /*42d0*/  @P1 LDG.E.S8.SYS R67, [R84+0x160] ;  /* 0x0001600054431381 */ /* 0x000f2200001ee300 */
[----:B------:R-:W-:Y:S01]  /*42e0*/  @P6 IMAD R60, R71, R72, R60 ;  /* 0x00000048473c6224 */ /* 0x000fe200078e023c */
[C---:B------:R-:W-:Y:S01]  /*42f0*/  LOP3.LUT P5, RZ, R86.reuse, 0x400, RZ, 0xc0, !PT ;  /* 0x0000040056ff7812 */ /* 0x040fe200078ac0ff */
[----:B-----5:R-:W-:Y:S01]  /*4300*/  @P3 IMAD R13, R73, R74, R13 ;  /* 0x0000004a490d3224 */ /* 0x020fe200078e020d */
[----:B------:R-:W3:Y:S01]  /*4310*/  @P0 LDG.E.S8.SYS R75, [R84+0x160] ;  /* 0x00016000544b0381 */ /* 0x000ee200001ee300 */
[C---:B------:R-:W-:Y:S02]  /*4320*/  LOP3.LUT P3, RZ, R87.reuse, 0x400000, RZ, 0xc0, !PT ;  /* 0x0040000057ff7812 */ /* 0x040fe4000786c0ff */
[----:B------:R-:W-:Y:S01]  /*4330*/  LOP3.LUT R86, R86, 0xfffffeff, RZ, 0xc0, !PT ;  /* 0xfffffeff56567812 */ /* 0x000fe200078ec0ff */
[----:B------:R0:W2:Y:S01]  /*4340*/  @P4 LDG.E.S8.SYS R72, [R78] ;  /* 0x000000004e484381 */ /* 0x0000a200001ee300 */
[C---:B------:R-:W-:Y:S03]  /*4350*/  LOP3.LUT P6, RZ, R87.reuse, 0x80000, RZ, 0xc0, !PT ;  /* 0x0008000057ff7812 */ /* 0x040fe600078cc0ff */
[----:B------:R-:W2:Y:S01]  /*4360*/  @P4 LDG.E.S8.SYS R71, [R84+0x180] ;  /* 0x0001800054474381 */ /* 0x000ea200001ee300 */
[C---:B------:R-:W-:Y:S03]  /*4370*/  LOP3.LUT P4, RZ, R87.reuse, 0x200000, RZ, 0xc0, !PT ;  /* 0x0020000057ff7812 */ /* 0x040fe6000788c0ff */
[----:B------:R-:W5:Y:S01]  /*4380*/  @P5 LDG.E.S8.SYS R70, [R82+0x40] ;  /* 0x0000400052465381 */ /* 0x000f6200001ee300 */
[----:B------:R-:W-:Y:S02]  /*4390*/  @P3 LOP3.LUT R86, R86, 0x100, RZ, 0xfc, !PT ;  /* 0x0000010056563812 */ /* 0x000fe400078efcff */
[C---:B------:R-:W-:Y:S01]  /*43a0*/  LOP3.LUT P3, RZ, R87.reuse, 0x20000, RZ, 0xc0, !PT ;  /* 0x0002000057ff7812 */ /* 0x040fe2000786c0ff */
[----:B------:R-:W5:Y:S01]  /*43b0*/  @P5 LDG.E.S8.SYS R69, [R84+0x160] ;  /* 0x0001600054455381 */ /* 0x000f6200001ee300 */
[----:B------:R-:W-:Y:S02]  /*43c0*/  LOP3.LUT R86, R86, 0xfffffdff, RZ, 0xc0, !PT ;  /* 0xfffffdff56567812 */ /* 0x000fe400078ec0ff */
[C---:B------:R-:W-:Y:S01]  /*43d0*/  LOP3.LUT P5, RZ, R87.reuse, 0x100000, RZ, 0xc0, !PT ;  /* 0x0010000057ff7812 */ /* 0x040fe200078ac0ff */
[----:B------:R-:W2:Y:S04]  /*43e0*/  @P2 LDG.E.S8.SYS R74, [R82] ;  /* 0x00000000524a2381 */ /* 0x000ea800001ee300 */
[----:B------:R-:W2:Y:S01]  /*43f0*/  @P2 LDG.E.S8.SYS R73, [R84+0x180] ;  /* 0x0001800054492381 */ /* 0x000ea200001ee300 */
[C---:B------:R-:W-:Y:S02]  /*4400*/  LOP3.LUT P2, RZ, R87.reuse, 0x800000, RZ, 0xc0, !PT ;  /* 0x0080000057ff7812 */ /* 0x040fe4000784c0ff */
[----:B------:R-:W-:Y:S02]  /*4410*/  @P3 LOP3.LUT R86, R86, 0x200, RZ, 0xfc, !PT ;  /* 0x0000020056563812 */ /* 0x000fe400078efcff */
[C---:B------:R-:W-:Y:S02]  /*4420*/  LOP3.LUT P3, RZ, R87.reuse, 0x10000, RZ, 0xc0, !PT ;  /* 0x0001000057ff7812 */ /* 0x040fe4000786c0ff */
[----:B------:R-:W-:Y:S04]  /*4430*/  LOP3.LUT R86, R86, 0xffffffdf, RZ, 0xc0, !PT ;  /* 0xffffffdf56567812 */ /* 0x000fe800078ec0ff */
[----:B------:R-:W-:Y:S02]  /*4440*/  @P6 LOP3.LUT R86, R86, 0x20, RZ, 0xfc, !PT ;  /* 0x0000002056566812 */ /* 0x000fe400078efcff */
[C---:B------:R-:W-:Y:S02]  /*4450*/  LOP3.LUT P6, RZ, R87.reuse, 0x8000, RZ, 0xc0, !PT ;  /* 0x0000800057ff7812 */ /* 0x040fe400078cc0ff */
[----:B------:R-:W-:Y:S10]  /*4460*/  LOP3.LUT R86, R86, 0xffffffbf, RZ, 0xc0, !PT ;  /* 0xffffffbf56567812 */ /* 0x000ff400078ec0ff */
[----:B------:R-:W-:Y:S02]  /*4470*/  @P6 LOP3.LUT R86, R86, 0x40, RZ, 0xfc, !PT ;  /* 0x0000004056566812 */ /* 0x000fe400078efcff */
[C---:B------:R-:W-:Y:S02]  /*4480*/  LOP3.LUT P6, RZ, R87.reuse, 0x4000, RZ, 0xc0, !PT ;  /* 0x0000400057ff7812 */ /* 0x040fe400078cc0ff */
[----:B------:R-:W-:Y:S10]  /*4490*/  LOP3.LUT R86, R86, 0xffffff7f, RZ, 0xc0, !PT ;  /* 0xffffff7f56567812 */ /* 0x000ff400078ec0ff */
[----:B------:R-:W-:Y:S02]  /*44a0*/  @P6 LOP3.LUT R86, R86, 0x80, RZ, 0xfc, !PT ;  /* 0x0000008056566812 */ /* 0x000fe400078efcff */
[----:B------:R-:W-:Y:S02]  /*44b0*/  LOP3.LUT P6, RZ, R87, 0x2000, RZ, 0xc0, !PT ;  /* 0x0000200057ff7812 */ /* 0x000fe400078cc0ff */
[----:B------:R-:W-:Y:S01]  /*44c0*/  LOP3.LUT R86, R86, 0xffffffef, RZ, 0xc0, !PT ;  /* 0xffffffef56567812 */ /* 0x000fe200078ec0ff */
[----:B----4-:R-:W-:Y:S01]  /*44d0*/  @P1 IMAD R29, R67, R68, R29 ;  /* 0x00000044431d1224 */ /* 0x010fe200078e021d */
[----:B------:R-:W-:Y:S01]  /*44e0*/  LOP3.LUT P1, RZ, R87, 0x1000000, RZ, 0xc0, !PT ;  /* 0x0100000057ff7812 */ /* 0x000fe2000782c0ff */
[----:B------:R1:W4:Y:S01]  /*44f0*/  @P3 LDG.E.S8.SYS R68, [R82+0x20] ;  /* 0x0000200052443381 */ /* 0x00032200001ee300 */
[----:B---3--:R-:W-:Y:S01]  /*4500*/  @P0 IMAD R45, R75, R76, R45 ;  /* 0x0000004c4b2d0224 */ /* 0x008fe200078e022d */
[C---:B------:R-:W-:Y:S02]  /*4510*/  LOP3.LUT P0, RZ, R87.reuse, 0x2000000, RZ, 0xc0, !PT ;  /* 0x0200000057ff7812 */ /* 0x040fe4000780c0ff */
[----:B------:R-:W4:Y:S07]  /*4520*/  @P3 LDG.E.S8.SYS R67, [R84+0x180] ;  /* 0x0001800054433381 */ /* 0x000f2e00001ee300 */
[----:B------:R1:W3:Y:S03]  /*4530*/  @P1 LDG.E.S8.SYS R80, [R82+0x20] ;  /* 0x0000200052501381 */ /* 0x0002e600001ee300 */
[----:B------:R-:W-:Y:S02]  /*4540*/  @P0 LOP3.LUT R86, R86, 0x10, RZ, 0xfc, !PT ;  /* 0x0000001056560812 */ /* 0x000fe400078efcff */
[----:B------:R-:W-:Y:S01]  /*4550*/  LOP3.LUT P0, RZ, R87, 0x40000, RZ, 0xc0, !PT ;  /* 0x0004000057ff7812 */ /* 0x000fe2000780c0ff */
[----:B-----5:R-:W-:Y:S01]  /*4560*/  @P6 IMAD R61, R69, R70, R61 ;  /* 0x00000046453d6224 */ /* 0x020fe200078e023d */
[C---:B------:R-:W-:Y:S10]  /*4570*/  LOP3.LUT P3, RZ, R86.reuse, 0x200, RZ, 0xc0, !PT ;  /* 0x0000020056ff7812 */ /* 0x040ff4000786c0ff */
[----:B------:R0:W5:Y:S04]  /*4580*/  @P0 LDG.E.S8.SYS R77, [R78] ;  /* 0x000000004e4d0381 */ /* 0x00016800001ee300 */
[----:B------:R1:W3:Y:S04]  /*4590*/  @P3 LDG.E.S8.SYS R76, [R82+0x40] ;  /* 0x00004000524c3381 */ /* 0x0002e800001ee300 */
[----:B------:R-:W3:Y:S01]  /*45a0*/  @P3 LDG.E.S8.SYS R75, [R84+0x180] ;  /* 0x00018000544b3381 */ /* 0x000ee200001ee300 */
[C---:B------:R-:W-:Y:S02]  /*45b0*/  LOP3.LUT P3, RZ, R86.reuse, 0x100, RZ, 0xc0, !PT ;  /* 0x0000010056ff7812 */ /* 0x040fe4000786c0ff */
[----:B------:R-:W-:Y:S01]  /*45c0*/  LOP3.LUT R86, R86, 0xfffffffb, RZ, 0xc0, !PT ;  /* 0xfffffffb56567812 */ /* 0x000fe200078ec0ff */
[----:B------:R-:W5:Y:S09]  /*45d0*/  @P0 LDG.E.S8.SYS R69, [R84+0x1a0] ;  /* 0x0001a00054450381 */ /* 0x000f7200001ee300 */
[----:B0-----:R0:W5:Y:S01]  /*45e0*/  @P3 LDG.E.S8.SYS R78, [R78] ;  /* 0x000000004e4e3381 */ /* 0x00116200001ee300 */
[----:B------:R-:W-:Y:S02]  /*45f0*/  @P3 LOP3.LUT R86, R86, 0x4, RZ, 0xfc, !PT ;  /* 0x0000000456563812 */ /* 0x000fe400078efcff */
[C---:B------:R-:W-:Y:S02]  /*4600*/  LOP3.LUT P3, RZ, R87.reuse, 0x20000, RZ, 0xc0, !PT ;  /* 0x0002000057ff7812 */ /* 0x040fe4000786c0ff */
[----:B------:R-:W-:Y:S01]  /*4610*/  LOP3.LUT R86, R86, 0xfffffff7, RZ, 0xc0, !PT ;  /* 0xfffffff756567812 */ /* 0x000fe200078ec0ff */
[----:B0-----:R1:W5:Y:S09]  /*4620*/  @P2 LDG.E.S8.SYS R79, [R82] ;  /* 0x00000000524f2381 */ /* 0x00137200001ee300 */
[----:B------:R-:W-:Y:S02]  /*4630*/  @P3 LOP3.LUT R86, R86, 0x8, RZ, 0xfc, !PT ;  /* 0x0000000856563812 */ /* 0x000fe400078efcff */
[----:B------:R-:W-:Y:S02]  /*4640*/  LOP3.LUT P3, RZ, R87, 0x10000, RZ, 0xc0, !PT ;  /* 0x0001000057ff7812 */ /* 0x000fe4000786c0ff */
[C---:B------:R-:W-:Y:S02]  /*4650*/  LOP3.LUT P6, RZ, R86.reuse, 0x80, RZ, 0xc0, !PT ;  /* 0x0000008056ff7812 */ /* 0x040fe400078cc0ff */
[C---:B------:R-:W-:Y:S10]  /*4660*/  LOP3.LUT P0, RZ, R86.reuse, 0x10, RZ, 0xc0, !PT ;  /* 0x0000001056ff7812 */ /* 0x040ff4000780c0ff */
[----:B--2---:R-:W-:Y:S01]  /*4670*/  @P6 IMAD R14, R71, R72, R14 ;  /* 0x00000048470e6224 */ /* 0x004fe200078e020e */
[C---:B------:R-:W-:Y:S01]  /*4680*/  LOP3.LUT P6, RZ, R86.reuse, 0x40, RZ, 0xc0, !PT ;  /* 0x0000004056ff7812 */ /* 0x040fe200078cc0ff */
[----:B------:R1:W2:Y:S04]  /*4690*/  @P5 LDG.E.S8.SYS R72, [R82+0x20] ;  /* 0x0000200052485381 */ /* 0x0002a800001ee300 */
[----:B------:R-:W2:Y:S07]  /*46a0*/  @P0 LDG.E.S8.SYS R81, [R84+0x1c0] ;  /* 0x0001c00054510381 */ /* 0x000eae00001ee300 */
[----:B------:R-:W-:Y:S01]  /*46b0*/  @P6 IMAD R30, R73, R74, R30 ;  /* 0x0000004a491e6224 */ /* 0x000fe200078e021e */
[C---:B------:R-:W-:Y:S01]  /*46c0*/  LOP3.LUT P6, RZ, R86.reuse, 0x20, RZ, 0xc0, !PT ;  /* 0x0000002056ff7812 */ /* 0x040fe200078cc0ff */
[----:B------:R1:W2:Y:S01]  /*46d0*/  @P4 LDG.E.S8.SYS R73, [R82+0x40] ;  /* 0x0000400052494381 */ /* 0x0002a200001ee300 */
[----:B------:R-:W-:Y:S10]  /*46e0*/  LOP3.LUT R86, R86, 0xfffffffd, RZ, 0xc0, !PT ;  /* 0xfffffffd56567812 */ /* 0x000ff400078ec0ff */
[----:B------:R1:W2:Y:S01]  /*46f0*/  @P6 LDG.E.S8.SYS R71, [R82] ;  /* 0x0000000052476381 */ /* 0x0002a200001ee300 */
[----:B------:R-:W-:Y:S03]  /*4700*/  @P6 LOP3.LUT R86, R86, 0x2, RZ, 0xfc, !PT ;  /* 0x0000000256566812 */ /* 0x000fe600078efcff */
[----:B------:R-:W2:Y:S01]  /*4710*/  @P6 LDG.E.S8.SYS R70, [R84+0x1a0] ;  /* 0x0001a00054466381 */ /* 0x000ea200001ee300 */
[----:B------:R-:W-:Y:S03]  /*4720*/  LOP3.LUT P6, RZ, R87, 0x40000, RZ, 0xc0, !PT ;  /* 0x0004000057ff7812 */ /* 0x000fe600078cc0ff */
[----:B-1----:R-:W2:Y:S01]  /*4730*/  @P0 LDG.E.S8.SYS R82, [R82+0x40] ;  /* 0x0000400052520381 */ /* 0x002ea200001ee300 */
[----:B----4-:R-:W-:Y:S01]  /*4740*/  @P3 IMAD R46, R67, R68, R46 ;  /* 0x00000044432e3224 */ /* 0x010fe200078e022e */
[C---:B------:R-:W-:Y:S02]  /*4750*/  LOP3.LUT P3, RZ, R86.reuse, 0x8, RZ, 0xc0, !PT ;  /* 0x0000000856ff7812 */ /* 0x040fe4000786c0ff */
[----:B------:R-:W4:Y:S04]  /*4760*/  @P5 LDG.E.S8.SYS R67, [R84+0x1a0] ;  /* 0x0001a00054435381 */ /* 0x000f2800001ee300 */
[----:B------:R-:W4:Y:S06]  /*4770*/  @P4 LDG.E.S8.SYS R68, [R84+0x1a0] ;  /* 0x0001a00054444381 */ /* 0x000f2c00001ee300 */
[----:B---3--:R-:W-:Y:S01]  /*4780*/  @P3 IMAD R62, R75, R76, R62 ;  /* 0x0000004c4b3e3224 */ /* 0x008fe200078e023e */
[C---:B------:R-:W-:Y:S01]  /*4790*/  LOP3.LUT P3, RZ, R86.reuse, 0x4, RZ, 0xc0, !PT ;  /* 0x0000000456ff7812 */ /* 0x040fe2000786c0ff */
[----:B------:R-:W3:Y:S01]  /*47a0*/  @P2 LDG.E.S8.SYS R75, [R84+0x1c0] ;  /* 0x0001c000544b2381 */ /* 0x000ee200001ee300 */
[----:B-----5:R-:W-:Y:S01]  /*47b0*/  @P6 IMAD R15, R69, R77, R15 ;  /* 0x0000004d450f6224 */ /* 0x020fe200078e020f */
[----:B------:R-:W-:Y:S02]  /*47c0*/  LOP3.LUT P6, RZ, R86, 0x2, RZ, 0xc0, !PT ;  /* 0x0000000256ff7812 */ /* 0x000fe400078cc0ff */
[----:B------:R-:W5:Y:S07]  /*47d0*/  @P1 LDG.E.S8.SYS R76, [R84+0x1c0] ;  /* 0x0001c000544c1381 */ /* 0x000f6e00001ee300 */
[----:B------:R-:W3:Y:S03]  /*47e0*/  @P3 LDG.E.S8.SYS R74, [R84+0x1c0] ;  /* 0x0001c000544a3381 */ /* 0x000ee600001ee300 */
[----:B--2---:R-:W-:Y:S01]  /*47f0*/  @P6 IMAD R31, R70, R71, R31 ;  /* 0x00000047461f6224 */ /* 0x004fe200078e021f */
[----:B------:R-:W-:Y:S01]  /*4800*/  LOP3.LUT P6, RZ, R86, 0x1, RZ, 0xc0, !PT ;  /* 0x0000000156ff7812 */ /* 0x000fe200078cc0ff */
[----:B----4-:R-:W-:Y:S01]  /*4810*/  @P5 IMAD R47, R67, R72, R47 ;  /* 0x00000048432f5224 */ /* 0x010fe200078e022f */
[C---:B------:R-:W-:Y:S01]  /*4820*/  LOP3.LUT P5, RZ, R87.reuse, 0x80000000, RZ, 0xc0, !PT ;  /* 0x8000000057ff7812 */ /* 0x040fe200078ac0ff */
[----:B------:R-:W-:Y:S01]  /*4830*/  @P4 IMAD R63, R68, R73, R63 ;  /* 0x00000049443f4224 */ /* 0x000fe200078e023f */
[C---:B------:R-:W-:Y:S01]  /*4840*/  LOP3.LUT P4, RZ, R87.reuse, 0x40000000, RZ, 0xc0, !PT ;  /* 0x4000000057ff7812 */ /* 0x040fe2000788c0ff */
[----:B---3--:R-:W-:Y:S01]  /*4850*/  @P3 IMAD R16, R74, R78, R16 ;  /* 0x0000004e4a103224 */ /* 0x008fe200078e0210 */
[----:B------:R-:W-:Y:S01]  /*4860*/  LOP3.LUT P3, RZ, R87, 0x20000000, RZ, 0xc0, !PT ;  /* 0x2000000057ff7812 */ /* 0x000fe2000786c0ff */
[----:B------:R-:W-:Y:S01]  /*4870*/  @P2 IMAD R32, R75, R79, R32 ;  /* 0x0000004f4b202224 */ /* 0x000fe200078e0220 */
[C---:B------:R-:W-:Y:S01]  /*4880*/  LOP3.LUT P2, RZ, R87.reuse, 0x10000000, RZ, 0xc0, !PT ;  /* 0x1000000057ff7812 */ /* 0x040fe2000784c0ff */
[----:B-----5:R-:W-:Y:S01]  /*4890*/  @P1 IMAD R48, R76, R80, R48 ;  /* 0x000000504c301224 */ /* 0x020fe200078e0230 */
[----:B------:R-:W-:Y:S01]  /*48a0*/  LOP3.LUT P1, RZ, R87, 0x8000000, RZ, 0xc0, !PT ;  /* 0x0800000057ff7812 */ /* 0x000fe2000782c0ff */
[----:B------:R-:W-:Y:S01]  /*48b0*/  @P0 IMAD R64, R81, R82, R64 ;  /* 0x0000005251400224 */ /* 0x000fe200078e0240 */
[----:B------:R-:W-:-:S12]  /*48c0*/  PLOP3.LUT P0, PT, PT, PT, UP0, 0x40, 0x0 ;  /* 0x000000000000781c */ /* 0x000fd80003f0e808 */
[----:B------:R-:W-:-:S05]  /*48d0*/  @P0 BRA `(.L_x_1) ;  /* 0xffffe86000000947 */ /* 0x000fca000383ffff */
.L_x_0:
[----:B------:R-:W-:Y:S01]  /*48e0*/  BMOV.32.CLEAR RZ, B0 ;  /* 0x0000000000ff7355 */ /* 0x000fe20000100000 */
[----:B------:R-:W-:Y:S01]  /*48f0*/  BSSY B0, `(.L_x_2) ;  /* 0x0000011000007945 */ /* 0x000fe20003800000 */
[----:B------:R-:W-:Y:S05]  /*4900*/  @!P1 BRA `(.L_x_3) ;  /* 0x000000f000009947 */ /* 0x000fea0003800000 */
[----:B------:R-:W-:Y:S01]  /*4910*/  ISETP.NE.U32.AND P0, PT, RZ, UR6, PT ;  /* 0x00000006ff007c0c */ /* 0x000fe2000bf05070 */
[----:B------:R-:W-:Y:S01]  /*4920*/  IMAD.MOV.U32 R68, RZ, RZ, R220 ;  /* 0x000000ffff447224 */ /* 0x000fe200078e00dc */
[----:B------:R-:W-:Y:S01]  /*4930*/  UMOV UR4, UR16 ;  /* 0x0000001000047c82 */ /* 0x000fe20008000000 */
[----:B------:R-:W-:Y:S01]  /*4940*/  IMAD.MOV.U32 R69, RZ, RZ, R224 ;  /* 0x000000ffff457224 */ /* 0x000fe200078e00e0 */
[----:B------:R-:W-:Y:S01]  /*4950*/  ISETP.NE.AND.EX P0, PT, RZ, UR17, PT, P0 ;  /* 0x00000011ff007c0c */ /* 0x000fe2000bf05300 */
[----:B------:R-:W-:-:S11]  /*4960*/  UMOV UR5, UR19 ;  /* 0x0000001300057c82 */ /* 0x000fd60008000000 */
[----:B------:R0:W2:Y:S01]  /*4970*/  @P0 LDG.E.S8.SYS R67, [R68.64+UR4] ;  /* 0x0000000444430981 */ /* 0x0000a2000c1ee300 */
[----:B------:R-:W1:Y:S01]  /*4980*/  I2F R0, R0 ;  /* 0x0000000000007306 */ /* 0x000e620000201400 */
[----:B0-----:R-:W-:Y:S02]  /*4990*/  MOV R68, R222 ;  /* 0x000000de00447202 */ /* 0x001fe40000000f00 */
[----:B------:R-:W-:Y:S01]  /*49a0*/  MOV R69, R89 ;  /* 0x0000005900457202 */ /* 0x000fe20000000f00 */
[----:B-1----:R-:W-:-:S04]  /*49b0*/  FMUL R0, R0, c[0x0][0x16c] ;  /* 0x00005b0000007a20 */ /* 0x002fc80000400000 */
[----:B--2---:R-:W0:Y:S02]  /*49c0*/  @P0 I2F.S16 R67, R67 ;  /* 0x0000004300430306 */ /* 0x004e240000101400 */
[----:B0-----:R-:W-:-:S06]  /*49d0*/  @P0 FFMA R0, R67, c[0x0][0x19c], R0 ;  /* 0x0000670043000a23 */ /* 0x001fcc0000000000 */
[----:B------:R-:W0:Y:S02]  /*49e0*/  F2I.S8.NTZ R0, R0 ;  /* 0x0000000000007305 */ /* 0x000e240000202100 */
[----:B0-----:R0:W-:Y:S02]  /*49f0*/  STG.E.U8.SYS [R68.64+UR14], R0 ;  /* 0x0000000044007986 */ /* 0x0011e4000c10e10e */
.L_x_3:
[----:B------:R-:W-:Y:S05]  /*4a00*/  BSYNC B0 ;  /* 0x0000000000007941 */ /* 0x000fea0003800000 */
.L_x_2:
[----:B------:R-:W-:Y:S01]  /*4a10*/  IADD3 R70, P0, R216, UR16, RZ ;  /* 0x00000010d8467c10 */ /* 0x000fe2000ff1e0ff */
[----:B------:R-:W-:Y:S01]  /*4a20*/  BMOV.32.CLEAR RZ, B0 ;  /* 0x0000000000ff7355 */ /* 0x000fe20000100000 */
[----:B------:R-:W-:Y:S02]  /*4a30*/  BSSY B0, `(.L_x_4) ;  /* 0x000000f000007945 */ /* 0x000fe40003800000 */
[----:B------:R-:W-:Y:S02]  /*4a40*/  IADD3.X R71, R226, UR19, RZ, P0, !PT ;  /* 0x00000013e2477c10 */ /* 0x000fe400087fe4ff */
[----:B0-----:R-:W-:-:S04]  /*4a50*/  IADD3 R68, P0, R218, UR14, RZ ;  /* 0x0000000eda447c10 */ /* 0x001fc8000ff1e0ff */
[----:B------:R-:W-:Y:S01]  /*4a60*/  IADD3.X R69, R225, UR15, RZ, P0, !PT ;  /* 0x0000000fe1457c10 */ /* 0x000fe200087fe4ff */
[----:B------:R-:W-:Y:S05]  /*4a70*/  @!P2 BRA `(.L_x_5) ;  /* 0x000000a00000a947 */ /* 0x000fea0003800000 */
[----:B------:R-:W-:Y:S01]  /*4a80*/  ISETP.NE.U32.AND P0, PT, RZ, UR6, PT ;  /* 0x00000006ff007c0c */ /* 0x000fe2000bf05070 */
[----:B------:R-:W0:Y:S03]  /*4a90*/  I2F R0, R17 ;  /* 0x0000001100007306 */ /* 0x000e260000201400 */
[----:B------:R-:W-:Y:S01]  /*4aa0*/  ISETP.NE.AND.EX P0, PT, RZ, UR17, PT, P0 ;  /* 0x00000011ff007c0c */ /* 0x000fe2000bf05300 */
[----:B0-----:R-:W-:-:S11]  /*4ab0*/  FMUL R0, R0, c[0x0][0x16c] ;  /* 0x00005b0000007a20 */ /* 0x001fd60000400000 */
[----:B------:R-:W-:Y:S05]  /*4ac0*/  @!P0 BRA `(.L_x_6) ;  /* 0x0000003000008947 */ /* 0x000fea0003800000 */
[----:B------:R-:W2:Y:S02]  /*4ad0*/  LDG.E.S8.SYS R17, [R70] ;  /* 0x0000000046117381 */ /* 0x000ea400001ee300 */
[----:B--2---:R-:W0:Y:S02]  /*4ae0*/  I2F.S16 R17, R17 ;  /* 0x0000001100117306 */ /* 0x004e240000101400 */
[----:B0-----:R-:W-:-:S06]  /*4af0*/  FFMA R0, R17, c[0x0][0x19c], R0 ;  /* 0x0000670011007a23 */ /* 0x001fcc0000000000 */
.L_x_6:
[----:B------:R-:W0:Y:S02]  /*4b00*/  F2I.S8.NTZ R0, R0 ;  /* 0x0000000000007305 */ /* 0x000e240000202100 */
[----:B0-----:R0:W-:Y:S02]  /*4b10*/  STG.E.U8.SYS [R68], R0 ;  /* 0x0000000044007386 */ /* 0x0011e4000010e100 */
.L_x_5:
[----:B------:R-:W-:Y:S05]  /*4b20*/  BSYNC B0 ;  /* 0x0000000000007941 */ /* 0x000fea0003800000 */
.L_x_4:
[----:B------:R-:W-:Y:S01]  /*4b30*/  BMOV.32.CLEAR RZ, B0 ;  /* 0x0000000000ff7355 */ /* 0x000fe20000100000 */
[----:B------:R-:W-:Y:S01]  /*4b40*/  BSSY B0, `(.L_x_7) ;  /* 0x000000c000007945 */ /* 0x000fe20003800000 */
[----:B------:R-:W-:Y:S05]  /*4b50*/  @!P3 BRA `(.L_x_8) ;  /* 0x000000a00000b947 */ /* 0x000fea0003800000 */
[----:B------:R-:W-:Y:S01]  /*4b60*/  ISETP.NE.U32.AND P0, PT, RZ, UR6, PT ;  /* 0x00000006ff007c0c */ /* 0x000fe2000bf05070 */
[----:B0-----:R-:W0:Y:S03]  /*4b70*/  I2F R0, R33 ;  /* 0x0000002100007306 */ /* 0x001e260000201400 */
[----:B------:R-:W-:Y:S01]  /*4b80*/  ISETP.NE.AND.EX P0, PT, RZ, UR17, PT, P0 ;  /* 0x00000011ff007c0c */ /* 0x000fe2000bf05300 */
[----:B0-----:R-:W-:-:S11]  /*4b90*/  FMUL R0, R0, c[0x0][0x16c] ;  /* 0x00005b0000007a20 */ /* 0x001fd60000400000 */
[----:B------:R-:W-:Y:S05]  /*4ba0*/  @!P0 BRA `(.L_x_9) ;  /* 0x0000003000008947 */ /* 0x000fea0003800000 */
[----:B------:R-:W2:Y:S02]  /*4bb0*/  LDG.E.S8.SYS R17, [R70+0x20] ;  /* 0x0000200046117381 */ /* 0x000ea400001ee300 */
[----:B--2---:R-:W0:Y:S02]  /*4bc0*/  I2F.S16 R17, R17 ;  /* 0x0000001100117306 */ /* 0x004e240000101400 */
[----:B0-----:R-:W-:-:S06]  /*4bd0*/  FFMA R0, R17, c[0x0][0x19c], R0 ;  /* 0x0000670011007a23 */ /* 0x001fcc0000000000 */
.L_x_9:
[----:B------:R-:W0:Y:S02]  /*4be0*/  F2I.S8.NTZ R0, R0 ;  /* 0x0000000000007305 */ /* 0x000e240000202100 */
[----:B0-----:R0:W-:Y:S02]  /*4bf0*/  STG.E.U8.SYS [R68+0x20], R0 ;  /* 0x0000200044007386 */ /* 0x0011e4000010e100 */
.L_x_8:
[----:B------:R-:W-:Y:S05]  /*4c00*/  BSYNC B0 ;  /* 0x0000000000007941 */ /* 0x000fea0003800000 */
.L_x_7:
        /* <DEDUP_REMOVED lines=11> */
.L_x_12:
[----:B------:R-:W0:Y:S02]  /*4cc0*/  F2I.S8.NTZ R0, R0 ;  /* 0x0000000000007305 */ /* 0x000e240000202100 */
[----:B0-----:R0:W-:Y:S02]  /*4cd0*/  STG.E.U8.SYS [R68+0x40], R0 ;  /* 0x0000400044007386 */ /* 0x0011e4000010e100 */
.L_x_11:
[----:B------:R-:W-:Y:S05]  /*4ce0*/  BSYNC B0 ;  /* 0x0000000000007941 */ /* 0x000fea0003800000 */
.L_x_10:
[----:B------:R-:W-:Y:S01]  /*4cf0*/  BMOV.32.CLEAR RZ, B0 ;  /* 0x0000000000ff7355 */ /* 0x000fe20000100000 */
[----:B------:R-:W-:Y:S01]  /*4d00*/  BSSY B0, `(.L_x_13) ;  /* 0x0000011000007945 */ /* 0x000fe20003800000 */
[----:B------:R-:W-:Y:S05]  /*4d10*/  @!P5 BRA `(.L_x_14) ;  /* 0x000000f00000d947 */ /* 0x000fea0003800000 */
[----:B------:R-:W-:Y:S01]  /*4d20*/  ISETP.NE.U32.AND P0, PT, RZ, UR6, PT ;  /* 0x00000006ff007c0c */ /* 0x000fe2000bf05070 */
[----:B0-----:R-:W-:Y:S01]  /*4d30*/  IMAD.MOV.U32 R68, RZ, RZ, R212 ;  /* 0x000000ffff447224 */ /* 0x001fe200078e00d4 */
[----:B------:R-:W-:Y:S01]  /*4d40*/  UMOV UR4, UR16 ;  /* 0x0000001000047c82 */ /* 0x000fe20008000000 */
[----:B------:R-:W-:Y:S01]  /*4d50*/  IMAD.MOV.U32 R69, RZ, RZ, R228 ;  /* 0x000000ffff457224 */ /* 0x000fe200078e00e4 */
[----:B------:R-:W-:Y:S01]  /*4d60*/  ISETP.NE.AND.EX P0, PT, RZ, UR17, PT, P0 ;  /* 0x00000011ff007c0c */ /* 0x000fe2000bf05300 */
[----:B------:R-:W-:-:S11]  /*4d70*/  UMOV UR5, UR19 ;  /* 0x0000001300057c82 */ /* 0x000fd60008000000 */
[----:B------:R0:W2:Y:S01]  /*4d80*/  @P0 LDG.E.S8.SYS R0, [R68.64+UR4] ;  /* 0x0000000444000981 */ /* 0x0000a2000c1ee300 */
[----:B------:R-:W1:Y:S01]  /*4d90*/  I2F R17, R2 ;  /* 0x0000000200117306 */ /* 0x000e620000201400 */
[----:B0-----:R-:W-:Y:S02]  /*4da0*/  MOV R68, R214 ;  /* 0x000000d600447202 */ /* 0x001fe40000000f00 */
[----:B------:R-:W-:-:S05]  /*4db0*/  MOV R69, R227 ;  /* 0x000000e300457202 */ /* 0x000fca0000000f00 */
[----:B--2---:R1:W0:Y:S02]  /*4dc0*/  @P0 I2F.S16 R2, R0 ;  /* 0x0000000000020306 */ /* 0x0042240000101400 */
[----:B-1----:R-:W-:-:S04]  /*4dd0*/  FMUL R0, R17, c[0x0][0x16c] ;  /* 0x00005b0011007a20 */ /* 0x002fc80000400000 */
[----:B0-----:R-:W-:-:S06]  /*4de0*/  @P0 FFMA R0, R2, c[0x0][0x19c], R0 ;  /* 0x0000670002000a23 */ /* 0x001fcc0000000000 */
[----:B------:R-:W0:Y:S02]  /*4df0*/  F2I.S8.NTZ R0, R0 ;  /* 0x0000000000007305 */ /* 0x000e240000202100 */
[----:B0-----:R0:W-:Y:S02]  /*4e00*/  STG.E.U8.SYS [R68.64+UR14], R0 ;  /* 0x0000000044007986 */ /* 0x0011e4000c10e10e */
.L_x_14:
[----:B------:R-:W-:Y:S05]  /*4e10*/  BSYNC B0 ;  /* 0x0000000000007941 */ /* 0x000fea0003800000 */
.L_x_13:
        /* <DEDUP_REMOVED lines=15> */
.L_x_17:
[----:B------:R-:W0:Y:S02]  /*4f10*/  F2I.S8.NTZ R0, R0 ;  /* 0x0000000000007305 */ /* 0x000e240000202100 */
[----:B0-----:R0:W-:Y:S02]  /*4f20*/  STG.E.U8.SYS [R68], R0 ;  /* 0x0000000044007386 */ /* 0x0011e4000010e100 */
.L_x_16:
[----:B------:R-:W-:Y:S05]  /*4f30*/  BSYNC B0 ;  /* 0x0000000000007941 */ /* 0x000fea0003800000 */
.L_x_15:
[----:B------:R-:W-:Y:S01]  /*4f40*/  LOP3.LUT P0, RZ, R88, 0x1, RZ, 0xc0, !PT ;  /* 0x0000000158ff7812 */ /* 0x000fe2000780c0ff */
[----:B------:R-:W-:Y:S01]  /*4f50*/  BMOV.32.CLEAR RZ, B0 ;  /* 0x0000000000ff7355 */ /* 0x000fe20000100000 */
[----:B------:R-:W-:Y:S10]  /*4f60*/  BSSY B0, `(.L_x_18) ;  /* 0x000000c000007945 */ /* 0x000ff40003800000 */
        /* <DEDUP_REMOVED lines=9> */
.L_x_20:
[----:B------:R-:W0:Y:S02]  /*5000*/  F2I.S8.NTZ R0, R0 ;  /* 0x0000000000007305 */ /* 0x000e240000202100 */
[----:B0-----:R0:W-:Y:S02]  /*5010*/  STG.E.U8.SYS [R68+0x20], R0 ;  /* 0x0000200044007386 */ /* 0x0011e4000010e100 */
.L_x_19:
[----:B------:R-:W-:Y:S05]  /*5020*/  BSYNC B0 ;  /* 0x0000000000007941 */ /* 0x000fea0003800000 */
.L_x_18:
        /* <DEDUP_REMOVED lines=12> */
.L_x_23:
[----:B------:R-:W0:Y:S02]  /*50f0*/  F2I.S8.NTZ R0, R0 ;  /* 0x0000000000007305 */ /* 0x000e240000202100 */
[----:B0-----:R0:W-:Y:S02]  /*5100*/  STG.E.U8.SYS [R68+0x40], R0 ;  /* 0x0000400044007386 */ /* 0x0011e4000010e100 */
.L_x_22:
[----:B------:R-:W-:Y:S05]  /*5110*/  BSYNC B0 ;  /* 0x0000000000007941 */ /* 0x000fea0003800000 */
.L_x_21:
[----:B------:R-:W-:Y:S01]  /*5120*/  LOP3.LUT P0, RZ, R88, 0x4, RZ, 0xc0, !PT ;  /* 0x0000000458ff7812 */ /* 0x000fe2000780c0ff */
[----:B------:R-:W-:Y:S01]  /*5130*/  BMOV.32.CLEAR RZ, B0 ;  /* 0x0000000000ff7355 */ /* 0x000fe20000100000 */
[----:B------:R-:W-:Y:S10]  /*5140*/  BSSY B0, `(.L_x_24) ;  /* 0x0000011000007945 */ /* 0x000ff40003800000 */
[----:B------:R-:W-:Y:S05]  /*5150*/  @!P0 BRA `(.L_x_25) ;  /* 0x000000f000008947 */ /* 0x000fea0003800000 */
[----:B------:R-:W-:Y:S01]  /*5160*/  ISETP.NE.U32.AND P0, PT, RZ, UR6, PT ;  /* 0x00000006ff007c0c */ /* 0x000fe2000bf05070 */
[----:B0-----:R-:W-:Y:S01]  /*5170*/  IMAD.MOV.U32 R68, RZ, RZ, R204 ;  /* 0x000000ffff447224 */ /* 0x001fe200078e00cc */
[----:B------:R-:W-:Y:S01]  /*5180*/  UMOV UR4, UR16 ;  /* 0x0000001000047c82 */ /* 0x000fe20008000000 */
[----:B------:R-:W-:Y:S01]  /*5190*/  IMAD.MOV.U32 R69, RZ, RZ, R232 ;  /* 0x000000ffff457224 */ /* 0x000fe200078e00e8 */
[----:B------:R-:W-:Y:S01]  /*51a0*/  ISETP.NE.AND.EX P0, PT, RZ, UR17, PT, P0 ;  /* 0x00000011ff007c0c */ /* 0x000fe2000bf05300 */
[----:B------:R-:W-:-:S11]  /*51b0*/  UMOV UR5, UR19 ;  /* 0x0000001300057c82 */ /* 0x000fd60008000000 */
[----:B------:R-:W2:Y:S01]  /*51c0*/  @P0 LDG.E.S8.SYS R2, [R68.64+UR4] ;  /* 0x0000000444020981 */ /* 0x000ea2000c1ee300 */
[----:B------:R0:W1:Y:S02]  /*51d0*/  I2F R0, R3 ;  /* 0x0000000300007306 */ /* 0x0000640000201400 */
[----:B0-----:R-:W-:Y:S01]  /*51e0*/  MOV R3, R231 ;  /* 0x000000e700037202 */ /* 0x001fe20000000f00 */
[----:B-1----:R-:W-:-:S05]  /*51f0*/  FMUL R0, R0, c[0x0][0x16c] ;  /* 0x00005b0000007a20 */ /* 0x002fca0000400000 */
[----:B--2---:R-:W0:Y:S02]  /*5200*/  @P0 I2F.S16 R2, R2 ;  /* 0x0000000200020306 */ /* 0x004e240000101400 */
[----:B0-----:R-:W-:Y:S01]  /*5210*/  @P0 FFMA R0, R2, c[0x0][0x19c], R0 ;  /* 0x0000670002000a23 */ /* 0x001fe20000000000 */
[----:B------:R-:W-:-:S05]  /*5220*/  MOV R2, R206 ;  /* 0x000000ce00027202 */ /* 0x000fca0000000f00 */
[----:B------:R-:W0:Y:S03]  /*5230*/  F2I.S8.NTZ R0, R0 ;  /* 0x0000000000007305 */ /* 0x000e260000202100 */
[----:B0-----:R0:W-:Y:S02]  /*5240*/  STG.E.U8.SYS [R2.64+UR14], R0 ;  /* 0x0000000002007986 */ /* 0x0011e4000c10e10e */
.L_x_25:
[----:B------:R-:W-:Y:S05]  /*5250*/  BSYNC B0 ;  /* 0x0000000000007941 */ /* 0x000fea0003800000 */
.L_x_24:
[----:B0-----:R-:W-:Y:S01]  /*5260*/  IADD3 R68, P0, R200, UR16, RZ ;  /* 0x00000010c8447c10 */ /* 0x001fe2000ff1e0ff */
[----:B------:R-:W-:Y:S01]  /*5270*/  BMOV.32.CLEAR RZ, B0 ;  /* 0x0000000000ff7355 */ /* 0x000fe20000100000 */
[----:B------:R-:W-:Y:S02]  /*5280*/  BSSY B0, `(.L_x_26) ;  /* 0x0000010000007945 */ /* 0x000fe40003800000 */
[----:B------:R-:W-:Y:S02]  /*5290*/  IADD3.X R69, R234, UR19, RZ, P0, !PT ;  /* 0x00000013ea457c10 */ /* 0x000fe400087fe4ff */
[----:B------:R-:W-:-:S04]  /*52a0*/  IADD3 R2, P0, R202, UR14, RZ ;  /* 0x0000000eca027c10 */ /* 0x000fc8000ff1e0ff */
[----:B------:R-:W-:Y:S02]  /*52b0*/  IADD3.X R3, R233, UR15, RZ, P0, !PT ;  /* 0x0000000fe9037c10 */ /* 0x000fe400087fe4ff */
[----:B------:R-:W-:-:S12]  /*52c0*/  LOP3.LUT P0, RZ, R88, 0x8, RZ, 0xc0, !PT ;  /* 0x0000000858ff7812 */ /* 0x000fd8000780c0ff */
        /* <DEDUP_REMOVED lines=9> */
.L_x_28:
[----:B------:R-:W0:Y:S02]  /*5360*/  F2I.S8.NTZ R0, R0 ;  /* 0x0000000000007305 */ /* 0x000e240000202100 */
[----:B0-----:R0:W-:Y:S02]  /*5370*/  STG.E.U8.SYS [R2], R0 ;  /* 0x0000000002007386 */ /* 0x0011e4000010e100 */
.L_x_27:
[----:B------:R-:W-:Y:S05]  /*5380*/  BSYNC B0 ;  /* 0x0000000000007941 */ /* 0x000fea0003800000 */
.L_x_26:
        /* <DEDUP_REMOVED lines=12> */
.L_x_31:
[----:B------:R-:W0:Y:S02]  /*5450*/  F2I.S8.NTZ R0, R0 ;  /* 0x0000000000007305 */ /* 0x000e240000202100 */
[----:B0-----:R0:W-:Y:S02]  /*5460*/  STG.E.U8.SYS [R2+0x20], R0 ;  /* 0x0000200002007386 */ /* 0x0011e4000010e100 */
.L_x_30:
[----:B------:R-:W-:Y:S05]  /*5470*/  BSYNC B0 ;  /* 0x0000000000007941 */ /* 0x000fea0003800000 */
.L_x_29:
        /* <DEDUP_REMOVED lines=12> */
.L_x_34:
[----:B------:R-:W0:Y:S02]  /*5540*/  F2I.S8.NTZ R0, R0 ;  /* 0x0000000000007305 */ /* 0x000e240000202100 */
[----:B0-----:R0:W-:Y:S02]  /*5550*/  STG.E.U8.SYS [R2+0x40], R0 ;  /* 0x0000400002007386 */ /* 0x0011e4000010e100 */
.L_x_33:
[----:B------:R-:W-:Y:S05]  /*5560*/  BSYNC B0 ;  /* 0x0000000000007941 */ /* 0x000fea0003800000 */
.L_x_32:
        /* <DEDUP_REMOVED lines=12> */
[----:B0-----:R-:W-:Y:S01]  /*5630*/  MOV R3, R235 ;  /* 0x000000eb00037202 */ /* 0x001fe20000000f00 */
[----:B-1----:R-:W-:-:S06]  /*5640*/  FMUL R0, R0, c[0x0][0x16c] ;  /* 0x00005b0000007a20 */ /* 0x002fcc0000400000 */
[----:B--2---:R-:W0:Y:S02]  /*5650*/  @P0 I2F.S16 R2, R2 ;  /* 0x0000000200020306 */ /* 0x004e240000101400 */
[----:B0-----:R-:W-:Y:S01]  /*5660*/  @P0 FFMA R0, R2, c[0x0][0x19c], R0 ;  /* 0x0000670002000a23 */ /* 0x001fe20000000000 */
[----:B------:R-:W-:-:S05]  /*5670*/  MOV R2, R198 ;  /* 0x000000c600027202 */ /* 0x000fca0000000f00 */
[----:B------:R-:W0:Y:S03]  /*5680*/  F2I.S8.NTZ R0, R0 ;  /* 0x0000000000007305 */ /* 0x000e260000202100 */
[----:B0-----:R0:W-:Y:S02]  /*5690*/  STG.E.U8.SYS [R2.64+UR14], R0 ;  /* 0x0000000002007986 */ /* 0x0011e4000c10e10e */
.L_x_36:
[----:B------:R-:W-:Y:S05]  /*56a0*/  BSYNC B0 ;  /* 0x0000000000007941 */ /* 0x000fea0003800000 */
.L_x_35:
[----:B------:R-:W-:Y:S01]  /*56b0*/  IADD3 R18, P0, R192, UR16, RZ ;  /* 0x00000010c0127c10 */ /* 0x000fe2000ff1e0ff */
[----:B------:R-:W-:Y:S01]  /*56c0*/  BMOV.32.CLEAR RZ, B0 ;  /* 0x0000000000ff7355 */ /* 0x000fe20000100000 */
[----:B------:R-:W-:Y:S02]  /*56d0*/  BSSY B0, `(.L_x_37) ;  /* 0x0000010000007945 */ /* 0x000fe40003800000 */
[----:B------:R-:W-:Y:S02]  /*56e0*/  IADD3.X R19, R238, UR19, RZ, P0, !PT ;  /* 0x00000013ee137c10 */ /* 0x000fe400087fe4ff */
[----:B0-----:R-:W-:-:S04]  /*56f0*/  IADD3 R2, P0, R194, UR14, RZ ;  /* 0x0000000ec2027c10 */ /* 0x001fc8000ff1e0ff */
        /* <DEDUP_REMOVED lines=11> */
.L_x_39:
[----:B------:R-:W0:Y:S02]  /*57b0*/  F2I.S8.NTZ R0, R0 ;  /* 0x0000000000007305 */ /* 0x000e240000202100 */
[----:B0-----:R0:W-:Y:S02]  /*57c0*/  STG.E.U8.SYS [R2], R0 ;  /* 0x0000000002007386 */ /* 0x0011e4000010e100 */
.L_x_38:
[----:B------:R-:W-:Y:S05]  /*57d0*/  BSYNC B0 ;  /* 0x0000000000007941 */ /* 0x000fea0003800000 */
.L_x_37:
        /* <DEDUP_REMOVED lines=12> */
.L_x_42:
[----:B------:R-:W0:Y:S02]  /*58a0*/  F2I.S8.NTZ R0, R0 ;  /* 0x0000000000007305 */ /* 0x000e240000202100 */
[----:B0-----:R0:W-:Y:S02]  /*58b0*/  STG.E.U8.SYS [R2+0x20], R0 ;  /* 0x0000200002007386 */ /* 0x0011e4000010e100 */
.L_x_41:
[----:B------:R-:W-:Y:S05]  /*58c0*/  BSYNC B0 ;  /* 0x0000000000007941 */ /* 0x000fea0003800000 */
.L_x_40:
        /* <DEDUP_REMOVED lines=12> */
.L_x_45:
[----:B------:R-:W0:Y:S02]  /*5990*/  F2I.S8.NTZ R0, R0 ;  /* 0x0000000000007305 */ /* 0x000e240000202100 */
[----:B0-----:R0:W-:Y:S02]  /*59a0*/  STG.E.U8.SYS [R2+0x40], R0 ;  /* 0x0000400002007386 */ /* 0x0011e4000010e100 */
.L_x_44:
[----:B------:R-:W-:Y:S05]  /*59b0*/  BSYNC B0 ;  /* 0x0000000000007941 */ /* 0x000fea0003800000 */
.L_x_43:
        /* <DEDUP_REMOVED lines=19> */
.L_x_47:
[----:B------:R-:W-:Y:S05]  /*5af0*/  BSYNC B0 ;  /* 0x0000000000007941 */ /* 0x000fea0003800000 */
.L_x_46:
        /* <DEDUP_REMOVED lines=16> */
.L_x_50:
[----:B------:R-:W0:Y:S02]  /*5c00*/  F2I.S8.NTZ R0, R0 ;  /* 0x0000000000007305 */ /* 0x000e240000202100 */
[----:B0-----:R0:W-:Y:S02]  /*5c10*/  STG.E.U8.SYS [R2], R0 ;  /* 0x0000000002007386 */ /* 0x0011e4000010e100 */
.L_x_49:
[----:B------:R-:W-:Y:S05]  /*5c20*/  BSYNC B0 ;  /* 0x0000000000007941 */ /* 0x000fea0003800000 */
.L_x_48:
        /* <DEDUP_REMOVED lines=12> */
.L_x_53:
[----:B------:R-:W0:Y:S02]  /*5cf0*/  F2I.S8.NTZ R0, R0 ;  /* 0x0000000000007305 */ /* 0x000e240000202100 */
[----:B0-----:R0:W-:Y:S02]  /*5d00*/  STG.E.U8.SYS [R2+0x20], R0 ;  /* 0x0000200002007386 */ /* 0x0011e4000010e100 */
.L_x_52:
[----:B------:R-:W-:Y:S05]  /*5d10*/  BSYNC B0 ;  /* 0x0000000000007941 */ /* 0x000fea0003800000 */
.L_x_51:
        /* <DEDUP_REMOVED lines=12> */
.L_x_56:
[----:B------:R-:W0:Y:S02]  /*5de0*/  F2I.S8.NTZ R0, R0 ;  /* 0x0000000000007305 */ /* 0x000e240000202100 */
[----:B0-----:R0:W-:Y:S02]  /*5df0*/  STG.E.U8.SYS [R2+0x40], R0 ;  /* 0x0000400002007386 */ /* 0x0011e4000010e100 */
.L_x_55:
[----:B------:R-:W-:Y:S05]  /*5e00*/  BSYNC B0 ;  /* 0x0000000000007941 */ /* 0x000fea0003800000 */
.L_x_54:
        /* <DEDUP_REMOVED lines=19> */
.L_x_58:
[----:B------:R-:W-:Y:S05]  /*5f40*/  BSYNC B0 ;  /* 0x0000000000007941 */ /* 0x000fea0003800000 */
.L_x_57:
        /* <DEDUP_REMOVED lines=16> */
.L_x_61:
[----:B------:R-:W0:Y:S02]  /*6050*/  F2I.S8.NTZ R0, R0 ;  /* 0x0000000000007305 */ /* 0x000e240000202100 */
[----:B0-----:R0:W-:Y:S02]  /*6060*/  STG.E.U8.SYS [R2], R0 ;  /* 0x0000000002007386 */ /* 0x0011e4000010e100 */
.L_x_60:
[----:B------:R-:W-:Y:S05]  /*6070*/  BSYNC B0 ;  /* 0x0000000000007941 */ /* 0x000fea0003800000 */
.L_x_59:
        /* <DEDUP_REMOVED lines=12> */
.L_x_64:
[----:B------:R-:W0:Y:S02]  /*6140*/  F2I.S8.NTZ R0, R0 ;  /* 0x0000000000007305 */ /* 0x000e240000202100 */
[----:B0-----:R0:W-:Y:S02]  /*6150*/  STG.E.U8.SYS [R2+0x20], R0 ;  /* 0x0000200002007386 */ /* 0x0011e4000010e100 */
.L_x_63:
[----:B------:R-:W-:Y:S05]  /*6160*/  BSYNC B0 ;  /* 0x0000000000007941 */ /* 0x000fea0003800000 */
.L_x_62:
        /* <DEDUP_REMOVED lines=12> */
.L_x_67:
[----:B------:R-:W0:Y:S02]  /*6230*/  F2I.S8.NTZ R0, R0 ;  /* 0x0000000000007305 */ /* 0x000e240000202100 */
[----:B0-----:R0:W-:Y:S02]  /*6240*/  STG.E.U8.SYS [R2+0x40], R0 ;  /* 0x0000400002007386 */ /* 0x0011e4000010e100 */
.L_x_66:
[----:B------:R-:W-:Y:S05]  /*6250*/  BSYNC B0 ;  /* 0x0000000000007941 */ /* 0x000fea0003800000 */
.L_x_65:
        /* <DEDUP_REMOVED lines=19> */
.L_x_69:
[----:B------:R-:W-:Y:S05]  /*6390*/  BSYNC B0 ;  /* 0x0000000000007941 */ /* 0x000fea0003800000 */
.L_x_68:
        /* <DEDUP_REMOVED lines=16> */
.L_x_72:
[----:B------:R-:W0:Y:S02]  /*64a0*/  F2I.S8.NTZ R0, R0 ;  /* 0x0000000000007305 */ /* 0x000e240000202100 */
[----:B0-----:R0:W-:Y:S02]  /*64b0*/  STG.E.U8.SYS [R2], R0 ;  /* 0x0000000002007386 */ /* 0x0011e4000010e100 */
.L_x_71:
[----:B------:R-:W-:Y:S05]  /*64c0*/  BSYNC B0 ;  /* 0x0000000000007941 */ /* 0x000fea0003800000 */
.L_x_70:
        /* <DEDUP_REMOVED lines=12> */
.L_x_75:
[----:B------:R-:W0:Y:S02]  /*6590*/  F2I.S8.NTZ R0, R0 ;  /* 0x0000000000007305 */ /* 0x000e240000202100 */
[----:B0-----:R0:W-:Y:S02]  /*65a0*/  STG.E.U8.SYS [R2+0x20], R0 ;  /* 0x0000200002007386 */ /* 0x0011e4000010e100 */
.L_x_74:
[----:B------:R-:W-:Y:S05]  /*65b0*/  BSYNC B0 ;  /* 0x0000000000007941 */ /* 0x000fea0003800000 */
.L_x_73:
        /* <DEDUP_REMOVED lines=12> */
.L_x_78:
[----:B------:R-:W0:Y:S02]  /*6680*/  F2I.S8.NTZ R0, R0 ;  /* 0x0000000000007305 */ /* 0x000e240000202100 */
[----:B0-----:R0:W-:Y:S02]  /*6690*/  STG.E.U8.SYS [R2+0x40], R0 ;  /* 0x0000400002007386 */ /* 0x0011e4000010e100 */
.L_x_77:
[----:B------:R-:W-:Y:S05]  /*66a0*/  BSYNC B0 ;  /* 0x0000000000007941 */ /* 0x000fea0003800000 */
.L_x_76:
        /* <DEDUP_REMOVED lines=19> */
.L_x_80:
[----:B------:R-:W-:Y:S05]  /*67e0*/  BSYNC B0 ;  /* 0x0000000000007941 */ /* 0x000fea0003800000 */
.L_x_79:
[----:B0-----:R-:W2:Y:S04]  /*67f0*/  LDL R2, [R1+0x4] ;  /* 0x0000040001027983 */ /* 0x001ea80000100800 */
[----:B------:R-:W3:Y:S01]  /*6800*/  LDL R0, [R1] ;  /* 0x0000000001007983 */ /* 0x000ee20000100800 */
[----:B------:R-:W-:Y:S01]  /*6810*/  IADD3 R4, P0, R160, UR16, RZ ;  /* 0x00000010a0047c10 */ /* 0x000fe2000ff1e0ff */
[----:B------:R-:W-:Y:S01]  /*6820*/  BMOV.32.CLEAR RZ, B0 ;  /* 0x0000000000ff7355 */ /* 0x000fe20000100000 */
[----:B------:R-:W-:Y:S02]  /*6830*/  BSSY B0, `(.L_x_81) ;  /* 0x0000010000007945 */ /* 0x000fe40003800000 */
[----:B--2---:R-:W-:-:S02]  /*6840*/  IADD3.X R5, R2, UR19, RZ, P0, !PT ;  /* 0x0000001302057c10 */ /* 0x004fc400087fe4ff */
[----:B------:R-:W-:-:S04]  /*6850*/  IADD3 R2, P0, R162, UR14, RZ ;  /* 0x0000000ea2027c10 */ /* 0x000fc8000ff1e0ff */
[----:B---3--:R-:W-:Y:S02]  /*6860*/  IADD3.X R3, R0, UR15, RZ, P0, !PT ;  /* 0x0000000f00037c10 */ /* 0x008fe400087fe4ff */
        /* <DEDUP_REMOVED lines=10> */
.L_x_83:
[----:B------:R-:W0:Y:S02]  /*6910*/  F2I.S8.NTZ R0, R0 ;  /* 0x0000000000007305 */ /* 0x000e240000202100 */
[----:B0-----:R0:W-:Y:S02]  /*6920*/  STG.E.U8.SYS [R2], R0 ;  /* 0x0000000002007386 */ /* 0x0011e4000010e100 */
.L_x_82:
[----:B------:R-:W-:Y:S05]  /*6930*/  BSYNC B0 ;  /* 0x0000000000007941 */ /* 0x000fea0003800000 */
.L_x_81:
        /* <DEDUP_REMOVED lines=12> */
.L_x_86:
[----:B------:R-:W0:Y:S02]  /*6a00*/  F2I.S8.NTZ R0, R0 ;  /* 0x0000000000007305 */ /* 0x000e240000202100 */
[----:B0-----:R0:W-:Y:S02]  /*6a10*/  STG.E.U8.SYS [R2+0x20], R0 ;  /* 0x0000200002007386 */ /* 0x0011e4000010e100 */
.L_x_85:
[----:B------:R-:W-:Y:S05]  /*6a20*/  BSYNC B0 ;  /* 0x0000000000007941 */ /* 0x000fea0003800000 */
.L_x_84:
        /* <DEDUP_REMOVED lines=12> */
.L_x_89:
[----:B------:R-:W0:Y:S02]  /*6af0*/  F2I.S8.NTZ R0, R0 ;  /* 0x0000000000007305 */ /* 0x000e240000202100 */
[----:B0-----:R0:W-:Y:S02]  /*6b00*/  STG.E.U8.SYS [R2+0x40], R0 ;  /* 0x0000400002007386 */ /* 0x0011e4000010e100 */
.L_x_88:
[----:B------:R-:W-:Y:S05]  /*6b10*/  BSYNC B0 ;  /* 0x0000000000007941 */ /* 0x000fea0003800000 */
.L_x_87:
[----:B------:R-:W-:Y:S01]  /*6b20*/  LOP3.LUT P0, RZ, R88, 0x4000000, RZ, 0xc0, !PT ;  /* 0x0400000058ff7812 */ /* 0x000fe2000780c0ff */
[----:B------:R-:W-:Y:S01]  /*6b30*/  BMOV.32.CLEAR RZ, B0 ;  /* 0x0000000000ff7355 */ /* 0x000fe20000100000 */
[----:B------:R-:W-:Y:S10]  /*6b40*/  BSSY B0, `(.L_x_90) ;  /* 0x0000013000007945 */ /* 0x000ff40003800000 */
[----:B------:R-:W-:Y:S05]  /*6b50*/  @!P0 BRA `(.L_x_91) ;  /* 0x0000011000008947 */ /* 0x000fea0003800000 */
[----:B0-----:R-:W2:Y:S01]  /*6b60*/  LDL R0, [R1+0xc] ;  /* 0x00000c0001007983 */ /* 0x001ea20000100800 */
[----:B------:R-:W-:-:S03]  /*6b70*/  ISETP.NE.U32.AND P0, PT, RZ, UR6, PT ;  /* 0x00000006ff007c0c */ /* 0x000fc6000bf05070 */
[----:B------:R-:W3:Y:S01]  /*6b80*/  LDL R4, [R1+0x8] ;  /* 0x0000080001047983 */ /* 0x000ee20000100800 */
[----:B------:R-:W-:Y:S01]  /*6b90*/  ISETP.NE.AND.EX P0, PT, RZ, UR17, PT, P0 ;  /* 0x00000011ff007c0c */ /* 0x000fe2000bf05300 */
[----:B------:R-:W-:Y:S01]  /*6ba0*/  IMAD.MOV.U32 R2, RZ, RZ, R156 ;  /* 0x000000ffff027224 */ /* 0x000fe200078e009c */
[----:B------:R-:W-:Y:S02]  /*6bb0*/  UMOV UR4, UR16 ;  /* 0x0000001000047c82 */ /* 0x000fe40008000000 */
[----:B------:R-:W-:Y:S01]  /*6bc0*/  UMOV UR5, UR19 ;  /* 0x0000001300057c82 */ /* 0x000fe20008000000 */
[----:B--2---:R-:W-:-:S08]  /*6bd0*/  IMAD.MOV.U32 R3, RZ, RZ, R0 ;  /* 0x000000ffff037224 */ /* 0x004fd000078e0000 */
[----:B------:R3:W2:Y:S01]  /*6be0*/  @P0 LDG.E.S8.SYS R2, [R2.64+UR4] ;  /* 0x0000000402020981 */ /* 0x0006a2000c1ee300 */
[----:B------:R-:W0:Y:S01]  /*6bf0*/  I2F R0, R9 ;  /* 0x0000000900007306 */ /* 0x000e220000201400 */
[----:B---3--:R-:W-:Y:S01]  /*6c00*/  MOV R3, R4 ;  /* 0x0000000400037202 */ /* 0x008fe20000000f00 */
[----:B0-----:R-:W-:-:S06]  /*6c10*/  FMUL R0, R0, c[0x0][0x16c] ;  /* 0x00005b0000007a20 */ /* 0x001fcc0000400000 */
[----:B--2---:R-:W0:Y:S02]  /*6c20*/  @P0 I2F.S16 R2, R2 ;  /* 0x0000000200020306 */ /* 0x004e240000101400 */
[----:B0-----:R-:W-:Y:S01]  /*6c30*/  @P0 FFMA R0, R2, c[0x0][0x19c], R0 ;  /* 0x0000670002000a23 */ /* 0x001fe20000000000 */
[----:B------:R-:W-:-:S05]  /*6c40*/  MOV R2, R158 ;  /* 0x0000009e00027202 */ /* 0x000fca0000000f00 */
[----:B------:R-:W0:Y:S03]  /*6c50*/  F2I.S8.NTZ R0, R0 ;  /* 0x0000000000007305 */ /* 0x000e260000202100 */
[----:B0-----:R0:W-:Y:S02]  /*6c60*/  STG.E.U8.SYS [R2.64+UR14], R0 ;  /* 0x0000000002007986 */ /* 0x0011e4000c10e10e */
.L_x_91:
[----:B------:R-:W-:Y:S05]  /*6c70*/  BSYNC B0 ;  /* 0x0000000000007941 */ /* 0x000fea0003800000 */
.L_x_90:
[----:B0-----:R-:W2:Y:S04]  /*6c80*/  LDL R2, [R1+0x14] ;  /* 0x0000140001027983 */ /* 0x001ea80000100800 */
[----:B------:R-:W3:Y:S01]  /*6c90*/  LDL R0, [R1+0x10] ;  /* 0x0000100001007983 */ /* 0x000ee20000100800 */
        /* <DEDUP_REMOVED lines=16> */
.L_x_94:
[----:B------:R-:W0:Y:S02]  /*6da0*/  F2I.S8.NTZ R0, R0 ;  /* 0x0000000000007305 */ /* 0x000e240000202100 */
[----:B0-----:R0:W-:Y:S02]  /*6db0*/  STG.E.U8.SYS [R2], R0 ;  /* 0x0000000002007386 */ /* 0x0011e4000010e100 */
.L_x_93:
[----:B------:R-:W-:Y:S05]  /*6dc0*/  BSYNC B0 ;  /* 0x0000000000007941 */ /* 0x000fea0003800000 */
.L_x_92:
        /* <DEDUP_REMOVED lines=12> */
.L_x_97:
[----:B------:R-:W0:Y:S02]  /*6e90*/  F2I.S8.NTZ R0, R0 ;  /* 0x0000000000007305 */ /* 0x000e240000202100 */
[----:B0-----:R0:W-:Y:S02]  /*6ea0*/  STG.E.U8.SYS [R2+0x20], R0 ;  /* 0x0000200002007386 */ /* 0x0011e4000010e100 */
.L_x_96:
[----:B------:R-:W-:Y:S05]  /*6eb0*/  BSYNC B0 ;  /* 0x0000000000007941 */ /* 0x000fea0003800000 */
.L_x_95:
        /* <DEDUP_REMOVED lines=12> */
.L_x_100:
[----:B------:R-:W0:Y:S02]  /*6f80*/  F2I.S8.NTZ R0, R0 ;  /* 0x0000000000007305 */ /* 0x000e240000202100 */
[----:B0-----:R0:W-:Y:S02]  /*6f90*/  STG.E.U8.SYS [R2+0x40], R0 ;  /* 0x0000400002007386 */ /* 0x0011e4000010e100 */
.L_x_99:
[----:B------:R-:W-:Y:S05]  /*6fa0*/  BSYNC B0 ;  /* 0x0000000000007941 */ /* 0x000fea0003800000 */
.L_x_98:
        /* <DEDUP_REMOVED lines=21> */
.L_x_102:
[----:B------:R-:W-:Y:S05]  /*7100*/  BSYNC B0 ;  /* 0x0000000000007941 */ /* 0x000fea0003800000 */
.L_x_101:
        /* <DEDUP_REMOVED lines=18> */
.L_x_105:
[----:B------:R-:W0:Y:S02]  /*7230*/  F2I.S8.NTZ R0, R0 ;  /* 0x0000000000007305 */ /* 0x000e240000202100 */
[----:B0-----:R0:W-:Y:S02]  /*7240*/  STG.E.U8.SYS [R2], R0 ;  /* 0x0000000002007386 */ /* 0x0011e4000010e100 */
.L_x_104:
[----:B------:R-:W-:Y:S05]  /*7250*/  BSYNC B0 ;  /* 0x0000000000007941 */ /* 0x000fea0003800000 */
.L_x_103:
        /* <DEDUP_REMOVED lines=12> */
.L_x_108:
[----:B------:R-:W0:Y:S02]  /*7320*/  F2I.S8.NTZ R0, R0 ;  /* 0x0000000000007305 */ /* 0x000e240000202100 */
[----:B0-----:R0:W-:Y:S02]  /*7330*/  STG.E.U8.SYS [R2+0x20], R0 ;  /* 0x0000200002007386 */ /* 0x0011e4000010e100 */
.L_x_107:
[----:B------:R-:W-:Y:S05]  /*7340*/  BSYNC B0 ;  /* 0x0000000000007941 */ /* 0x000fea0003800000 */
.L_x_106:
        /* <DEDUP_REMOVED lines=12> */
.L_x_111:
[----:B------:R-:W0:Y:S02]  /*7410*/  F2I.S8.NTZ R0, R0 ;  /* 0x0000000000007305 */ /* 0x000e240000202100 */
[----:B0-----:R0:W-:Y:S02]  /*7420*/  STG.E.U8.SYS [R2+0x40], R0 ;  /* 0x0000400002007386 */ /* 0x0011e4000010e100 */
.L_x_110:
[----:B------:R-:W-:Y:S05]  /*7430*/  BSYNC B0 ;  /* 0x0000000000007941 */ /* 0x000fea0003800000 */
.L_x_109:
        /* <DEDUP_REMOVED lines=21> */
.L_x_113:
[----:B------:R-:W-:Y:S05]  /*7590*/  BSYNC B0 ;  /* 0x0000000000007941 */ /* 0x000fea0003800000 */
.L_x_112:
        /* <DEDUP_REMOVED lines=18> */
.L_x_116:
[----:B------:R-:W0:Y:S02]  /*76c0*/  F2I.S8.NTZ R0, R0 ;  /* 0x0000000000007305 */ /* 0x000e240000202100 */
[----:B0-----:R0:W-:Y:S02]  /*76d0*/  STG.E.U8.SYS [R2], R0 ;  /* 0x0000000002007386 */ /* 0x0011e4000010e100 */
.L_x_115:
[----:B------:R-:W-:Y:S05]  /*76e0*/  BSYNC B0 ;  /* 0x0000000000007941 */ /* 0x000fea0003800000 */
.L_x_114:
        /* <DEDUP_REMOVED lines=12> */
.L_x_119:
[----:B------:R-:W0:Y:S02]  /*77b0*/  F2I.S8.NTZ R0, R0 ;  /* 0x0000000000007305 */ /* 0x000e240000202100 */
[----:B0-----:R0:W-:Y:S02]  /*77c0*/  STG.E.U8.SYS [R2+0x20], R0 ;  /* 0x0000200002007386 */ /* 0x0011e4000010e100 */
.L_x_118:
[----:B------:R-:W-:Y:S05]  /*77d0*/  BSYNC B0 ;  /* 0x0000000000007941 */ /* 0x000fea0003800000 */
.L_x_117:
        /* <DEDUP_REMOVED lines=12> */
.L_x_122:
[----:B------:R-:W0:Y:S02]  /*78a0*/  F2I.S8.NTZ R0, R0 ;  /* 0x0000000000007305 */ /* 0x000e240000202100 */
[----:B0-----:R0:W-:Y:S02]  /*78b0*/  STG.E.U8.SYS [R2+0x40], R0 ;  /* 0x0000400002007386 */ /* 0x0011e4000010e100 */
.L_x_121:
[----:B------:R-:W-:Y:S05]  /*78c0*/  BSYNC B0 ;  /* 0x0000000000007941 */ /* 0x000fea0003800000 */
.L_x_120:
        /* <DEDUP_REMOVED lines=21> */
.L_x_124:
[----:B------:R-:W-:Y:S05]  /*7a20*/  BSYNC B0 ;  /* 0x0000000000007941 */ /* 0x000fea0003800000 */
.L_x_123:
        /* <DEDUP_REMOVED lines=18> */
.L_x_127:
[----:B------:R-:W0:Y:S02]  /*7b50*/  F2I.S8.NTZ R0, R0 ;  /* 0x0000000000007305 */ /* 0x000e240000202100 */
[----:B0-----:R0:W-:Y:S02]  /*7b60*/  STG.E.U8.SYS [R2], R0 ;  /* 0x0000000002007386 */ /* 0x0011e4000010e100 */
.L_x_126:
[----:B------:R-:W-:Y:S05]  /*7b70*/  BSYNC B0 ;  /* 0x0000000000007941 */ /* 0x000fea0003800000 */
.L_x_125:
        /* <DEDUP_REMOVED lines=12> */
.L_x_130:
[----:B------:R-:W0:Y:S02]  /*7c40*/  F2I.S8.NTZ R0, R0 ;  /* 0x0000000000007305 */ /* 0x000e240000202100 */
[----:B0-----:R0:W-:Y:S02]  /*7c50*/  STG.E.U8.SYS [R2+0x20], R0 ;  /* 0x0000200002007386 */ /* 0x0011e4000010e100 */
.L_x_129:
[----:B------:R-:W-:Y:S05]  /*7c60*/  BSYNC B0 ;  /* 0x0000000000007941 */ /* 0x000fea0003800000 */
.L_x_128:
        /* <DEDUP_REMOVED lines=12> */
.L_x_133:
[----:B------:R-:W0:Y:S02]  /*7d30*/  F2I.S8.NTZ R0, R0 ;  /* 0x0000000000007305 */ /* 0x000e240000202100 */
[----:B0-----:R0:W-:Y:S02]  /*7d40*/  STG.E.U8.SYS [R2+0x40], R0 ;  /* 0x0000400002007386 */ /* 0x0011e4000010e100 */
.L_x_132:
[----:B------:R-:W-:Y:S05]  /*7d50*/  BSYNC B0 ;  /* 0x0000000000007941 */ /* 0x000fea0003800000 */
.L_x_131:
        /* <DEDUP_REMOVED lines=21> */
.L_x_135:
[----:B------:R-:W-:Y:S05]  /*7eb0*/  BSYNC B0 ;  /* 0x0000000000007941 */ /* 0x000fea0003800000 */
.L_x_134:
        /* <DEDUP_REMOVED lines=18> */
.L_x_138:
[----:B------:R-:W0:Y:S02]  /*7fe0*/  F2I.S8.NTZ R0, R0 ;  /* 0x0000000000007305 */ /* 0x000e240000202100 */
[----:B0-----:R0:W-:Y:S02]  /*7ff0*/  STG.E.U8.SYS [R2], R0 ;  /* 0x0000000002007386 */ /* 0x0011e4000010e100 */
.L_x_137:
[----:B------:R-:W-:Y:S05]  /*8000*/  BSYNC B0 ;  /* 0x0000000000007941 */ /* 0x000fea0003800000 */
.L_x_136:
        /* <DEDUP_REMOVED lines=12> */
.L_x_141:
[----:B------:R-:W0:Y:S02]  /*80d0*/  F2I.S8.NTZ R0, R0 ;  /* 0x0000000000007305 */ /* 0x000e240000202100 */
[----:B0-----:R0:W-:Y:S02]  /*80e0*/  STG.E.U8.SYS [R2+0x20], R0 ;  /* 0x0000200002007386 */ /* 0x0011e4000010e100 */
.L_x_140:
[----:B------:R-:W-:Y:S05]  /*80f0*/  BSYNC B0 ;  /* 0x0000000000007941 */ /* 0x000fea0003800000 */
.L_x_139:
        /* <DEDUP_REMOVED lines=12> */
.L_x_144:
[----:B------:R-:W0:Y:S02]  /*81c0*/  F2I.S8.NTZ R0, R0 ;  /* 0x0000000000007305 */ /* 0x000e240000202100 */
[----:B0-----:R0:W-:Y:S02]  /*81d0*/  STG.E.U8.SYS [R2+0x40], R0 ;  /* 0x0000400002007386 */ /* 0x0011e4000010e100 */
.L_x_143:
[----:B------:R-:W-:Y:S05]  /*81e0*/  BSYNC B0 ;  /* 0x0000000000007941 */ /* 0x000fea0003800000 */
.L_x_142:
        /* <DEDUP_REMOVED lines=21> */
.L_x_146:
[----:B------:R-:W-:Y:S05]  /*8340*/  BSYNC B0 ;  /* 0x0000000000007941 */ /* 0x000fea0003800000 */
.L_x_145:
        /* <DEDUP_REMOVED lines=18> */
.L_x_149:
[----:B------:R-:W0:Y:S02]  /*8470*/  F2I.S8.NTZ R0, R0 ;  /* 0x0000000000007305 */ /* 0x000e240000202100 */
[----:B0-----:R0:W-:Y:S02]  /*8480*/  STG.E.U8.SYS [R2], R0 ;  /* 0x0000000002007386 */ /* 0x0011e4000010e100 */
.L_x_148:
[----:B------:R-:W-:Y:S05]  /*8490*/  BSYNC B0 ;  /* 0x0000000000007941 */ /* 0x000fea0003800000 */
.L_x_147:
        /* <DEDUP_REMOVED lines=12> */
.L_x_152:
[----:B------:R-:W0:Y:S02]  /*8560*/  F2I.S8.NTZ R0, R0 ;  /* 0x0000000000007305 */ /* 0x000e240000202100 */
[----:B0-----:R0:W-:Y:S02]  /*8570*/  STG.E.U8.SYS [R2+0x20], R0 ;  /* 0x0000200002007386 */ /* 0x0011e4000010e100 */
.L_x_151:
[----:B------:R-:W-:Y:S05]  /*8580*/  BSYNC B0 ;  /* 0x0000000000007941 */ /* 0x000fea0003800000 */
.L_x_150:
        /* <DEDUP_REMOVED lines=12> */
.L_x_155:
[----:B------:R-:W0:Y:S02]  /*8650*/  F2I.S8.NTZ R0, R0 ;  /* 0x0000000000007305 */ /* 0x000e240000202100 */
[----:B0-----:R0:W-:Y:S02]  /*8660*/  STG.E.U8.SYS [R2+0x40], R0 ;  /* 0x0000400002007386 */ /* 0x0011e4000010e100 */
.L_x_154:
[----:B------:R-:W-:Y:S05]  /*8670*/  BSYNC B0 ;  /* 0x0000000000007941 */ /* 0x000fea0003800000 */
.L_x_153:
        /* <DEDUP_REMOVED lines=21> */
.L_x_157:
[----:B------:R-:W-:Y:S05]  /*87d0*/  BSYNC B0 ;  /* 0x0000000000007941 */ /* 0x000fea0003800000 */
.L_x_156:
        /* <DEDUP_REMOVED lines=18> */
.L_x_160:
[----:B------:R-:W0:Y:S02]  /*8900*/  F2I.S8.NTZ R0, R0 ;  /* 0x0000000000007305 */ /* 0x000e240000202100 */
[----:B0-----:R0:W-:Y:S02]  /*8910*/  STG.E.U8.SYS [R2], R0 ;  /* 0x0000000002007386 */ /* 0x0011e4000010e100 */
.L_x_159:
[----:B------:R-:W-:Y:S05]  /*8920*/  BSYNC B0 ;  /* 0x0000000000007941 */ /* 0x000fea0003800000 */
.L_x_158:
        /* <DEDUP_REMOVED lines=12> */
.L_x_163:
[----:B------:R-:W0:Y:S02]  /*89f0*/  F2I.S8.NTZ R0, R0 ;  /* 0x0000000000007305 */ /* 0x000e240000202100 */
[----:B0-----:R0:W-:Y:S02]  /*8a00*/  STG.E.U8.SYS [R2+0x20], R0 ;  /* 0x0000200002007386 */ /* 0x0011e4000010e100 */
.L_x_162:
[----:B------:R-:W-:Y:S05]  /*8a10*/  BSYNC B0 ;  /* 0x0000000000007941 */ /* 0x000fea0003800000 */
.L_x_161:
        /* <DEDUP_REMOVED lines=12> */
.L_x_166:
[----:B------:R-:W0:Y:S02]  /*8ae0*/  F2I.S8.NTZ R0, R0 ;  /* 0x0000000000007305 */ /* 0x000e240000202100 */
[----:B0-----:R0:W-:Y:S02]  /*8af0*/  STG.E.U8.SYS [R2+0x40], R0 ;  /* 0x0000400002007386 */ /* 0x0011e4000010e100 */
.L_x_165:
[----:B------:R-:W-:Y:S05]  /*8b00*/  BSYNC B0 ;  /* 0x0000000000007941 */ /* 0x000fea0003800000 */
.L_x_164:
        /* <DEDUP_REMOVED lines=21> */
.L_x_168:
[----:B------:R-:W-:Y:S05]  /*8c60*/  BSYNC B0 ;  /* 0x0000000000007941 */ /* 0x000fea0003800000 */
.L_x_167:
        /* <DEDUP_REMOVED lines=18> */
.L_x_171:
[----:B------:R-:W0:Y:S02]  /*8d90*/  F2I.S8.NTZ R0, R0 ;  /* 0x0000000000007305 */ /* 0x000e240000202100 */
[----:B0-----:R0:W-:Y:S02]  /*8da0*/  STG.E.U8.SYS [R2], R0 ;  /* 0x0000000002007386 */ /* 0x0011e4000010e100 */
.L_x_170:
[----:B------:R-:W-:Y:S05]  /*8db0*/  BSYNC B0 ;  /* 0x0000000000007941 */ /* 0x000fea0003800000 */
.L_x_169:
        /* <DEDUP_REMOVED lines=12> */
.L_x_174:
[----:B------:R-:W0:Y:S02]  /*8e80*/  F2I.S8.NTZ R0, R0 ;  /* 0x0000000000007305 */ /* 0x000e240000202100 */
[----:B0-----:R0:W-:Y:S02]  /*8e90*/  STG.E.U8.SYS [R2+0x20], R0 ;  /* 0x0000200002007386 */ /* 0x0011e4000010e100 */
.L_x_173:
[----:B------:R-:W-:Y:S05]  /*8ea0*/  BSYNC B0 ;  /* 0x0000000000007941 */ /* 0x000fea0003800000 */
.L_x_172:
        /* <DEDUP_REMOVED lines=12> */
.L_x_177:
[----:B------:R-:W0:Y:S02]  /*8f70*/  F2I.S8.NTZ R0, R0 ;  /* 0x0000000000007305 */ /* 0x000e240000202100 */
[----:B0-----:R0:W-:Y:S02]  /*8f80*/  STG.E.U8.SYS [R2+0x40], R0 ;  /* 0x0000400002007386 */ /* 0x0011e4000010e100 */
.L_x_176:
[----:B------:R-:W-:Y:S05]  /*8f90*/  BSYNC B0 ;  /* 0x0000000000007941 */ /* 0x000fea0003800000 */
.L_x_175:
[----:B------:R-:W-:Y:S02]  /*8fa0*/  ULDC UR20, c[0x0][0x14] ;  /* 0x0000050000147ab9 */ /* 0x000fe40000000800 */
[----:B------:R-:W-:Y:S02]  /*8fb0*/  ULDC.64 UR4, c[0x0][0x1d8] ;  /* 0x0000760000047ab9 */ /* 0x000fe40000000a00 */
[----:B------:R-:W-:-:S02]  /*8fc0*/  UMOV UR8, UR16 ;  /* 0x0000001000087c82 */ /* 0x000fc40008000000 */
[----:B------:R-:W-:Y:S02]  /*8fd0*/  UMOV UR9, UR19 ;  /* 0x0000001300097c82 */ /* 0x000fe40008000000 */
[----:B------:R-:W-:Y:S02]  /*8fe0*/  UMOV UR7, UR17 ;  /* 0x0000001100077c82 */ /* 0x000fe40008000000 */
[----:B------:R-:W-:Y:S02]  /*8ff0*/  UIMAD.WIDE.U32 UR22, UR20, UR4, UR8 ;  /* 0x00000004141672a5 */ /* 0x000fe4000f8e0008 */
[----:B------:R-:W-:Y:S02]  /*9000*/  UIMAD UR21, UR20, UR5, URZ ;  /* 0x00000005141572a4 */ /* 0x000fe4000f8e023f */
[----:B------:R-:W-:Y:S02]  /*9010*/  UIMAD.WIDE.U32 UR24, UR20, UR4, UR6 ;  /* 0x00000004141872a5 */ /* 0x000fe4000f8e0006 */
[----:B------:R-:W-:-:S02]  /*9020*/  UISETP.NE.U32.AND UP0, UPT, UR6, URZ, UPT ;  /* 0x0000003f0600728c */ /* 0x000fc4000bf05070 */
[----:B------:R-:W-:Y:S02]  /*9030*/  ULDC.64 UR4, c[0x0][0x1e0] ;  /* 0x0000780000047ab9 */ /* 0x000fe40000000a00 */
[----:B------:R-:W-:Y:S02]  /*9040*/  UIMAD.WIDE.U32 UR14, UR20, UR4, UR14 ;  /* 0x00000004140e72a5 */ /* 0x000fe4000f8e000e */
[----:B------:R-:W-:Y:S02]  /*9050*/  UISETP.NE.AND.EX UP0, UPT, UR17, URZ, UPT, UP0 ;  /* 0x0000003f1100728c */ /* 0x000fe4000bf05300 */
[----:B------:R-:W-:Y:S02]  /*9060*/  UIMAD UR15, UR20, UR5, UR15 ;  /* 0x00000005140f72a4 */ /* 0x000fe4000f8e020f */
[----:B------:R-:W-:Y:S02]  /*9070*/  ULDC UR4, c[0x0][0x1c4] ;  /* 0x0000710000047ab9 */ /* 0x000fe40000000800 */
[----:B------:R-:W-:-:S02]  /*9080*/  ULDC UR5, c[0x0][0x14] ;  /* 0x0000050000057ab9 */ /* 0x000fc40000000800 */
[----:B------:R-:W-:Y:S02]  /*9090*/  UIADD3 UR18, UR18, UR5, URZ ;  /* 0x0000000512127290 */ /* 0x000fe4000fffe03f */
[----:B------:R-:W-:Y:S02]  /*90a0*/  ULDC.64 UR8, c[0x0][0x1c8] ;  /* 0x0000720000087ab9 */ /* 0x000fe40000000a00 */
[----:B------:R-:W-:Y:S02]  /*90b0*/  UISETP.GE.AND UP1, UPT, UR18, UR4, UPT ;  /* 0x000000041200728c */ /* 0x000fe4000bf26270 */
[----:B------:R-:W-:Y:S02]  /*90c0*/  ULDC.64 UR6, c[0x0][0x1d0] ;  /* 0x0000740000067ab9 */ /* 0x000fe40000000a00 */
[----:B------:R-:W-:Y:S02]  /*90d0*/  UIMAD.WIDE.U32 UR10, UR20, UR8, UR10 ;  /* 0x00000008140a72a5 */ /* 0x000fe4000f8e000a */
[----:B------:R-:W-:Y:S01]  /*90e0*/  PLOP3.LUT P0, PT, PT, PT, UP1, 0x40, 0x0 ;  /* 0x000000000000781c */ /* 0x000fe20003f0e818 */
[----:B------:R-:W-:-:S02]  /*90f0*/  UIMAD.WIDE.U32 UR12, UR20, UR6, UR12 ;  /* 0x00000006140c72a5 */ /* 0x000fc4000f8e000c */
[----:B------:R-:W-:Y:S02]  /*9100*/  UIADD3 UR17, UR21, UR25, URZ ;  /* 0x0000001915117290 */ /* 0x000fe4000fffe03f */
[----:B------:R-:W-:Y:S02]  /*9110*/  UIMAD UR11, UR20, UR9, UR11 ;  /* 0x00000009140b72a4 */ /* 0x000fe4000f8e020b */
[----:B------:R-:W-:Y:S02]  /*9120*/  UIMAD UR13, UR20, UR7, UR13 ;  /* 0x00000007140d72a4 */ /* 0x000fe4000f8e020d */
[----:B------:R-:W-:Y:S02]  /*9130*/  USEL UR16, UR16, UR22, !UP0 ;  /* 0x0000001610107287 */ /* 0x000fe4000c000000 */
[----:B------:R-:W-:Y:S02]  /*9140*/  @UP0 UIADD3 UR19, UR23, UR21, URZ ;  /* 0x0000001517130290 */ /* 0x000fe4000fffe03f */
[----:B------:R-:W-:-:S02]  /*9150*/  USEL UR6, UR24, URZ, UP0 ;  /* 0x0000003f18067287 */ /* 0x000fc40008000000 */
[----:B------:R-:W-:Y:S01]  /*9160*/  USEL UR17, UR17, URZ, UP0 ;  /* 0x0000003f11117287 */ /* 0x000fe20008000000 */
[----:B------:R-:W-:Y:S05]  /*9170*/  @P0 BRA `(.L_x_178) ;  /* 0xffff977000000947 */ /* 0x000fea000383ffff */
[----:B------:R-:W-:-:S01]  /*9180*/  NOP ;  /* 0x0000000000007918 */ /* 0x000fc20000000000 */
[----:B------:R-:W-:Y:S05]  /*9190*/  EXIT ;  /* 0x000000000000794d */ /* 0x000fea0003800000 */
.L_x_179:
[----:B------:R-:W-:-:S00]  /*91a0*/  BRA `(.L_x_179) ;  /* 0xfffffff000007947 */ /* 0x000fc0000383ffff */
[----:B------:R-:W-:-:S00]  /*91b0*/  NOP ;  /* 0x0000000000007918 */ /* 0x000fc00000000000 */
[----:B------:R-:W-:-:S00]  /*91c0*/  NOP ;  /* 0x0000000000007918 */ /* 0x000fc00000000000 */
[----:B------:R-:W-:-:S00]  /*91d0*/  NOP ;  /* 0x0000000000007918 */ /* 0x000fc00000000000 */
[----:B------:R-:W-:-:S00]  /*91e0*/  NOP ;  /* 0x0000000000007918 */ /* 0x000fc00000000000 */
[----:B------:R-:W-:-:S00]  /*91f0*/  NOP ;  /* 0x0000000000007918 */ /* 0x000fc00000000000 */
.L_x_376:


//--------------------- .text._ZN7cutlass9reference6device6kernel11GemmComplexIaNS_6layout22ColumnMajorInterleavedILi32EEEaNS4_19RowMajorInterleavedILi32EEEaS6_fiaNS_16NumericConverterIafLNS_15FloatRoundStyleE2EEENS_12multiply_addIiiiEELi4ELi4EEEvNS_4gemm9GemmCoordET5_NS_9TensorRefIT_T0_EENS_16ComplexTransformENSH_IT1_T2_EESL_SG_NSH_IT3_T4_EENSH_IT7_SQ_EET6_illll --------------------------
	.section	.text._ZN7cutlass9reference6device6kernel11GemmComplexIaNS_6layout22ColumnMajorInterleavedILi32EEEaNS4_19RowMajorInterleavedILi32EEEaS6_fiaNS_16NumericConverterIafLNS_15FloatRoundStyleE2EEENS_12multiply_addIiiiEELi4ELi4EEEvNS_4gemm9GemmCoordET5_NS_9TensorRefIT_T0_EENS_16ComplexTransformENSH_IT1_T2_EESL_SG_NSH_IT3_T4_EENSH_IT7_SQ_EET6_illll,"ax",@progbits
	.sectioninfo	@"SHI_REGISTERS=108"
	.align	128
        .global         _ZN7cutlass9reference6device6kernel11GemmComplexIaNS_6layout22ColumnMajorInterleavedILi32EEEaNS4_19RowMajorInterleavedILi32EEEaS6_fiaNS_16NumericConverterIafLNS_15FloatRoundStyleE2EEENS_12multiply_addIiiiEELi4ELi4EEEvNS_4gemm9GemmCoordET5_NS_9TensorRefIT_T0_EENS_16ComplexTransformENSH_IT1_T2_EESL_SG_NSH_IT3_T4_EENSH_IT7_SQ_EET6_illll
        .type           _ZN7cutlass9reference6device6kernel11GemmComplexIaNS_6layout22ColumnMajorInterleavedILi32EEEaNS4_19RowMajorInterleavedILi32EEEaS6_fiaNS_16NumericConverterIafLNS_15FloatRoundStyleE2EEENS_12multiply_addIiiiEELi4ELi4EEEvNS_4gemm9GemmCoordET5_NS_9TensorRefIT_T0_EENS_16ComplexTransformENSH_IT1_T2_EESL_SG_NSH_IT3_T4_EENSH_IT7_SQ_EET6_illll,@function
        .size           _ZN7cutlass9reference6device6kernel11GemmComplexIaNS_6layout22ColumnMajorInterleavedILi32EEEaNS4_19RowMajorInterleavedILi32EEEaS6_fiaNS_16NumericConverterIafLNS_15FloatRoundStyleE2EEENS_12multiply_addIiiiEELi4ELi4EEEvNS_4gemm9GemmCoordET5_NS_9TensorRefIT_T0_EENS_16ComplexTransformENSH_IT1_T2_EESL_SG_NSH_IT3_T4_EENSH_IT7_SQ_EET6_illll,(.L_x_377 - _ZN7cutlass9reference6device6kernel11GemmComplexIaNS_6layout22ColumnMajorInterleavedILi32EEEaNS4_19RowMajorInterleavedILi32EEEaS6_fiaNS_16NumericConverterIafLNS_15FloatRoundStyleE2EEENS_12multiply_addIiiiEELi4ELi4EEEvNS_4gemm9GemmCoordET5_NS_9TensorRefIT_T0_EENS_16ComplexTransformENSH_IT1_T2_EESL_SG_NSH_IT3_T4_EENSH_IT7_SQ_EET6_illll)
        .other          _ZN7cutlass9reference6device6kernel11GemmComplexIaNS_6layout22ColumnMajorInterleavedILi32EEEaNS4_19RowMajorInterleavedILi32EEEaS6_fiaNS_16NumericConverterIafLNS_15FloatRoundStyleE2EEENS_12multiply_addIiiiEELi4ELi4EEEvNS_4gemm9GemmCoordET5_NS_9TensorRefIT_T0_EENS_16ComplexTransformENSH_IT1_T2_EESL_SG_NSH_IT3_T4_EENSH_IT7_SQ_EET6_illll,@"STO_CUDA_ENTRY STV_DEFAULT"
_ZN7cutlass9reference6device6kernel11GemmComplexIaNS_6layout22ColumnMajorInterleavedILi32EEEaNS4_19RowMajorInterleavedILi32EEEaS6_fiaNS_16NumericConverterIafLNS_15FloatRoundStyleE2EEENS_12multiply_addIiiiEELi4ELi4EEEvNS_4gemm9GemmCoordET5_NS_9TensorRefIT_T0_EENS_16ComplexTransformENSH_IT1_T2_EESL_SG_NSH_IT3_T4_EENSH_IT7_SQ_EET6_illll:
.text._ZN7cutlass9reference6device6kernel11GemmComplexIaNS_6layout22ColumnMajorInterleavedILi32EEEaNS4_19RowMajorInterleavedILi32EEEaS6_fiaNS_16NumericConverterIafLNS_15FloatRoundStyleE2EEENS_12multiply_addIiiiEELi4ELi4EEEvNS_4gemm9GemmCoordET5_NS_9TensorRefIT_T0_EENS_16ComplexTransformENSH_IT1_T2_EESL_SG_NSH_IT3_T4_EENSH_IT7_SQ_EET6_illll:
[----:B------:R-:W-:Y:S02]  /*0000*/  MOV R1, c[0x0][0x28] ;  /* 0x00000a0000017a02 */ /* 0x000fe40000000f00 */
[----:B------:R-:W0:Y:S01]  /*0010*/  S2UR UR18, SR_CTAID.Z ;  /* 0x00000000001279c3 */ /* 0x000e220000002700 */
[----:B------:R-:W-:Y:S02]  /*0020*/  ULDC UR4, c[0x0][0x1c4] ;  /* 0x0000710000047ab9 */ /* 0x000fe40000000800 */
[----:B0-----:R-:W-:-:S06]  /*0030*/  UISETP.GE.AND UP0, UPT, UR18, UR4, UPT ;  /* 0x000000041200728c */ /* 0x001fcc000bf06270 */
[----:B------:R-:W-:-:S12]  /*0040*/  PLOP3.LUT P0, PT, PT, PT, UP0, 0x80, 0x0 ;  /* 0x000000000000781c */ /* 0x000fd80003f0f008 */
[----:B------:R-:W-:Y:S05]  /*0050*/  @P0 EXIT ;  /* 0x000000000000094d */ /* 0x000fea0003800000 */
[----:B------:R-:W0:Y:S01]  /*0060*/  S2R R5, SR_TID.Y ;  /* 0x0000000000057919 */ /* 0x000e220000002200 */
[----:B------:R-:W-:Y:S01]  /*0070*/  LOP3.LUT R33, R33, 0xfffffffb, RZ, 0xc0, !PT ;  /* 0xfffffffb21217812 */ /* 0x000fe200078ec0ff */
[----:B------:R-:W-:Y:S02]  /*0080*/  USHF.R.S32.HI UR12, URZ, 0x1f, UR18 ;  /* 0x0000001f3f0c7899 */ /* 0x000fe40008011412 */
[----:B------:R-:W0:Y:S01]  /*0090*/  S2R R2, SR_CTAID.Y ;  /* 0x0000000000027919 */ /* 0x000e220000002600 */
[----:B------:R-:W-:Y:S02]  /*00a0*/  ULDC.64 UR10, c[0x0][0x1c8] ;  /* 0x00007200000a7ab9 */ /* 0x000fe40000000a00 */
[----:B------:R-:W-:Y:S01]  /*00b0*/  UIMAD UR4, UR12, UR10, URZ ;  /* 0x0000000a0c0472a4 */ /* 0x000fe2000f8e023f */
[----:B------:R-:W1:Y:S01]  /*00c0*/  S2R R3, SR_TID.X ;  /* 0x0000000000037919 */ /* 0x000e620000002100 */
[----:B------:R-:W-:Y:S02]  /*00d0*/  ULDC.64 UR20, c[0x0][0x170] ;  /* 0x00005c0000147ab9 */ /* 0x000fe40000000a00 */
[----:B------:R-:W-:Y:S01]  /*00e0*/  UIMAD UR11, UR18, UR11, UR4 ;  /* 0x0000000b120b72a4 */ /* 0x000fe2000f8e0204 */
[----:B------:R-:W1:Y:S01]  /*00f0*/  S2R R0, SR_CTAID.X ;  /* 0x0000000000007919 */ /* 0x000e620000002500 */
[----:B------:R-:W-:-:S02]  /*0100*/  UIMAD.WIDE.U32 UR20, UR18, UR10, UR20 ;  /* 0x0000000a121472a5 */ /* 0x000fc4000f8e0014 */
[----:B------:R-:W-:Y:S02]  /*0110*/  ULDC.64 UR4, c[0x0][0x1d0] ;  /* 0x0000740000047ab9 */ /* 0x000fe40000000a00 */
[----:B------:R-:W-:Y:S02]  /*0120*/  UIMAD UR10, UR12, UR4, URZ ;  /* 0x000000040c0a72a4 */ /* 0x000fe4000f8e023f */
[----:B------:R-:W-:Y:S02]  /*0130*/  ULDC.64 UR8, c[0x0][0x188] ;  /* 0x0000620000087ab9 */ /* 0x000fe40000000a00 */
[----:B------:R-:W-:Y:S02]  /*0140*/  UIMAD.WIDE.U32 UR8, UR18, UR4, UR8 ;  /* 0x00000004120872a5 */ /* 0x000fe4000f8e0008 */
[----:B------:R-:W-:Y:S02]  /*0150*/  UIMAD UR10, UR18, UR5, UR10 ;  /* 0x00000005120a72a4 */ /* 0x000fe4000f8e020a */
[----:B------:R-:W-:-:S02]  /*0160*/  ULDC.64 UR16, c[0x0][0x1a0] ;  /* 0x0000680000107ab9 */ /* 0x000fc40000000a00 */
[----:B------:R-:W-:Y:S01]  /*0170*/  ULDC.64 UR4, c[0x0][0x1d8] ;  /* 0x0000760000047ab9 */ /* 0x000fe20000000a00 */
[----:B0-----:R-:W-:Y:S01]  /*0180*/  IMAD R2, R2, c[0x0][0x4], R5 ;  /* 0x0000010002027a24 */ /* 0x001fe200078e0205 */
[----:B------:R-:W-:Y:S02]  /*0190*/  UIMAD UR13, UR12, UR4, URZ ;  /* 0x000000040c0d72a4 */ /* 0x000fe4000f8e023f */
        /* <DEDUP_REMOVED lines=10> */
[----:B------:R-:W-:Y:S01]  /*0240*/  UISETP.NE.U32.AND UP0, UPT, URZ, UR4, UPT ;  /* 0x000000043f00728c */ /* 0x000fe2000bf05070 */
[----:B------:R-:W-:Y:S01]  /*0250*/  IADD3 R0, R2, 0x1, RZ ;  /* 0x0000000102007810 */ /* 0x000fe20007ffe0ff */
[----:B------:R-:W-:Y:S01]  /*0260*/  IMAD.WIDE R102, R8, 0x20, RZ ;  /* 0x0000002008667825 */ /* 0x000fe200078e02ff */
[----:B------:R-:W-:Y:S01]  /*0270*/  LOP3.LUT R5, R86, 0xffffffe0, RZ, 0xc0, !PT ;  /* 0xffffffe056057812 */ /* 0x000fe200078ec0ff */
[----:B------:R-:W-:Y:S01]  /*0280*/  UIMAD UR12, UR12, UR6, URZ ;  /* 0x000000060c0c72a4 */ /* 0x000fe2000f8e023f */
[----:B------:R-:W-:Y:S01]  /*0290*/  SHF.R.S32.HI R7, RZ, 0x1f, R0 ;  /* 0x0000001fff077819 */ /* 0x000fe20000011400 */
[----:B------:R-:W-:Y:S01]  /*02a0*/  ULDC.64 UR14, c[0x0][0x1b0] ;  /* 0x00006c00000e7ab9 */ /* 0x000fe20000000a00 */
[----:B------:R-:W-:Y:S01]  /*02b0*/  IADD3 R98, R8, 0x1, RZ ;  /* 0x0000000108627810 */ /* 0x000fe20007ffe0ff */
[----:B------:R-:W-:Y:S01]  /*02c0*/  IMAD.IADD R5, R2, 0x1, -R5 ;  /* 0x0000000102057824 */ /* 0x000fe200078e0a05 */
[----:B------:R-:W-:Y:S01]  /*02d0*/  LEA.HI R76, R7, R0, RZ, 0x5 ;  /* 0x00000000074c7211 */ /* 0x000fe200078f28ff */
[----:B------:R-:W-:Y:S01]  /*02e0*/  UISETP.NE.AND.EX UP0, UPT, URZ, UR5, UPT, UP0 ;  /* 0x000000053f00728c */ /* 0x000fe2000bf05300 */
[C---:B------:R-:W-:Y:S01]  /*02f0*/  ISETP.GE.AND P3, PT, R98.reuse, c[0x0][0x160], PT ;  /* 0x0000580062007a0c */ /* 0x040fe20003f66270 */
[----:B------:R-:W-:Y:S01]  /*0300*/  IMAD.WIDE R98, R98, 0x20, RZ ;  /* 0x0000002062627825 */ /* 0x000fe200078e02ff */
[----:B------:R-:W-:Y:S01]  /*0310*/  SHF.R.S32.HI R86, RZ, 0x5, R86 ;  /* 0x00000005ff567819 */ /* 0x000fe20000011456 */
[----:B------:R-:W-:Y:S01]  /*0320*/  UIADD3 UR17, UR17, UR13, URZ ;  /* 0x0000000d11117290 */ /* 0x000fe2000fffe03f */
[----:B------:R-:W-:Y:S01]  /*0330*/  LOP3.LUT R11, R76, 0xffffffe0, RZ, 0xc0, !PT ;  /* 0xffffffe04c0b7812 */ /* 0x000fe200078ec0ff */
[----:B------:R-:W-:Y:S01]  /*0340*/  UIMAD.WIDE.U32 UR14, UR18, UR6, UR14 ;  /* 0x00000006120e72a5 */ /* 0x000fe2000f8e000e */
[----:B------:R-:W-:Y:S01]  /*0350*/  SHF.R.S32.HI R15, RZ, 0x1f, R86 ;  /* 0x0000001fff0f7819 */ /* 0x000fe20000011456 */
[----:B------:R-:W-:Y:S01]  /*0360*/  UIMAD UR12, UR18, UR7, UR12 ;  /* 0x00000007120c72a4 */ /* 0x000fe2000f8e020c */
[----:B------:R-:W-:Y:S01]  /*0370*/  SHF.R.S32.HI R3, RZ, 0x1f, R5 ;  /* 0x0000001fff037819 */ /* 0x000fe20000011405 */
[----:B------:R-:W-:Y:S01]  /*0380*/  IMAD.IADD R11, R0, 0x1, -R11 ;  /* 0x00000001000b7824 */ /* 0x000fe200078e0a0b */
[-C--:B------:R-:W-:Y:S01]  /*0390*/  IADD3 R94, P1, R102, R5.reuse, RZ ;  /* 0x00000005665e7210 */ /* 0x080fe20007f3e0ff */
[C---:B------:R-:W-:Y:S01]  /*03a0*/  IMAD R17, R15.reuse, c[0x0][0x1b8], RZ ;  /* 0x00006e000f117a24 */ /* 0x040fe200078e02ff */
[----:B------:R-:W-:Y:S01]  /*03b0*/  IADD3 R4, P0, R98, R5, RZ ;  /* 0x0000000562047210 */ /* 0x000fe20007f1e0ff */
[----:B------:R-:W-:Y:S01]  /*03c0*/  IMAD R15, R15, c[0x0][0x1a8], RZ ;  /* 0x00006a000f0f7a24 */ /* 0x000fe200078e02ff */
[----:B------:R-:W-:Y:S01]  /*03d0*/  SHF.R.S32.HI R76, RZ, 0x5, R76 ;  /* 0x00000005ff4c7819 */ /* 0x000fe2000001144c */
[--C-:B------:R-:W-:Y:S01]  /*03e0*/  IMAD.X R95, R103, 0x1, R3.reuse, P1 ;  /* 0x00000001675f7824 */ /* 0x100fe200008e0603 */
[-C--:B------:R-:W-:Y:S01]  /*03f0*/  IADD3 R80, P1, R102, R11.reuse, RZ ;  /* 0x0000000b66507210 */ /* 0x080fe20007f3e0ff */
[----:B------:R-:W-:Y:S01]  /*0400*/  IMAD.X R5, R99, 0x1, R3, P0 ;  /* 0x0000000163057824 */ /* 0x000fe200000e0603 */
[----:B------:R-:W-:Y:S01]  /*0410*/  SHF.R.S32.HI R7, RZ, 0x1f, R76 ;  /* 0x0000001fff077819 */ /* 0x000fe2000001144c */
[----:B------:R-:W-:Y:S01]  /*0420*/  IMAD.WIDE.U32 R96, R86, c[0x0][0x1b8], R94 ;  /* 0x00006e0056607a25 */ /* 0x000fe200078e005e */
[----:B------:R-:W-:Y:S01]  /*0430*/  SHF.R.S32.HI R3, RZ, 0x1f, R11 ;  /* 0x0000001fff037819 */ /* 0x000fe2000001140b */
[----:B------:R-:W-:Y:S01]  /*0440*/  ULDC UR6, c[0x0][0x1a0] ;  /* 0x0000680000067ab9 */ /* 0x000fe20000000800 */
[----:B------:R-:W-:Y:S01]  /*0450*/  IADD3 R10, P0, R98, R11, RZ ;  /* 0x0000000b620a7210 */ /* 0x000fe20007f1e0ff */
[----:B------:R-:W-:Y:S01]  /*0460*/  IMAD R17, R86, c[0x0][0x1bc], R17 ;  /* 0x00006f0056117a24 */ /* 0x000fe200078e0211 */
[----:B------:R-:W-:Y:S01]  /*0470*/  ISETP.LT.AND P4, PT, R6, c[0x0][0x164], !P3 ;  /* 0x0000590006007a0c */ /* 0x000fe20005f81270 */
[----:B------:R-:W-:Y:S01]  /*0480*/  IMAD R15, R86, c[0x0][0x1ac], R15 ;  /* 0x00006b00560f7a24 */ /* 0x000fe200078e020f */
[----:B------:R-:W-:Y:S01]  /*0490*/  ISETP.LT.AND P2, PT, R2, c[0x0][0x164], !P3 ;  /* 0x0000590002007a0c */ /* 0x000fe20005f41270 */
[----:B------:R-:W-:Y:S01]  /*04a0*/  IMAD.WIDE.U32 R94, R86, c[0x0][0x1a8], R94 ;  /* 0x00006a00565e7a25 */ /* 0x000fe200078e005e */
[----:B------:R-:W-:Y:S01]  /*04b0*/  ISETP.LT.AND P6, PT, R0, c[0x0][0x164], !P3 ;  /* 0x0000590000007a0c */ /* 0x000fe20005fc1270 */
[----:B------:R-:W-:-:S02]  /*04c0*/  UIADD3 UR7, UR9, UR10, URZ ;  /* 0x0000000a09077290 */ /* 0x000fc4000fffe03f */
[C-C-:B------:R-:W-:Y:S01]  /*04d0*/  IMAD.WIDE.U32 R90, R86.reuse, c[0x0][0x1b8], R4.reuse ;  /* 0x00006e00565a7a25 */ /* 0x140fe200078e0004 */
[----:B------:R-:W-:Y:S02]  /*04e0*/  USEL UR10, UR16, URZ, UP0 ;  /* 0x0000003f100a7287 */ /* 0x000fe40008000000 */
[----:B------:R-:W-:Y:S01]  /*04f0*/  USEL UR19, UR17, UR5, UP0 ;  /* 0x0000000511137287 */ /* 0x000fe20008000000 */
[----:B------:R-:W-:Y:S01]  /*0500*/  IMAD.WIDE.U32 R86, R86, c[0x0][0x1a8], R4 ;  /* 0x00006a0056567a25 */ /* 0x000fe200078e0004 */
[----:B------:R-:W-:Y:S01]  /*0510*/  SHF.R.S32.HI R5, RZ, 0x1f, R6 ;  /* 0x0000001fff057819 */ /* 0x000fe20000011406 */
[----:B------:R-:W-:Y:S01]  /*0520*/  USEL UR16, UR16, UR6, UP0 ;  /* 0x0000000610107287 */ /* 0x000fe20008000000 */
[----:B------:R-:W-:Y:S01]  /*0530*/  IADD3 R4, R2, 0x3, RZ ;  /* 0x0000000302047810 */ /* 0x000fe20007ffe0ff */
[----:B------:R-:W-:Y:S01]  /*0540*/  IMAD R13, R7, c[0x0][0x1b8], RZ ;  /* 0x00006e00070d7a24 */ /* 0x000fe200078e02ff */
[----:B------:R-:W-:Y:S01]  /*0550*/  LEA.HI R66, R5, R6, RZ, 0x5 ;  /* 0x0000000605427211 */ /* 0x000fe200078f28ff */
[--C-:B------:R-:W-:Y:S01]  /*0560*/  IMAD.X R81, R103, 0x1, R3.reuse, P1 ;  /* 0x0000000167517824 */ /* 0x100fe200008e0603 */
[----:B------:R-:W-:Y:S01]  /*0570*/  SHF.R.S32.HI R9, RZ, 0x1f, R4 ;  /* 0x0000001fff097819 */ /* 0x000fe20000011404 */
[----:B------:R-:W-:Y:S01]  /*0580*/  IMAD R7, R7, c[0x0][0x1a8], RZ ;  /* 0x00006a0007077a24 */ /* 0x000fe200078e02ff */
[----:B------:R-:W-:Y:S01]  /*0590*/  UMOV UR4, UR20 ;  /* 0x0000001400047c82 */ /* 0x000fe20008000000 */
[----:B------:R-:W-:Y:S01]  /*05a0*/  IMAD.X R11, R99, 0x1, R3, P0 ;  /* 0x00000001630b7824 */ /* 0x000fe200000e0603 */
[----:B------:R-:W-:Y:S01]  /*05b0*/  LEA.HI R56, R9, R4, RZ, 0x5 ;  /* 0x0000000409387211 */ /* 0x000fe200078f28ff */
[----:B------:R-:W-:Y:S01]  /*05c0*/  IMAD.WIDE.U32 R84, R76, c[0x0][0x1b8], R80 ;  /* 0x00006e004c547a25 */ /* 0x000fe200078e0050 */
[----:B------:R-:W-:-:S02]  /*05d0*/  UIADD3 UR5, UR21, UR11, URZ ;  /* 0x0000000b15057290 */ /* 0x000fc4000fffe03f */
[----:B------:R-:W-:Y:S01]  /*05e0*/  LOP3.LUT R9, R56, 0xffffffe0, RZ, 0xc0, !PT ;  /* 0xffffffe038097812 */ /* 0x000fe200078ec0ff */
[C---:B------:R-:W-:Y:S01]  /*05f0*/  IMAD R13, R76.reuse, c[0x0][0x1bc], R13 ;  /* 0x00006f004c0d7a24 */ /* 0x040fe200078e020d */
[----:B------:R-:W-:Y:S01]  /*0600*/  SHF.R.S32.HI R56, RZ, 0x5, R56 ;  /* 0x00000005ff387819 */ /* 0x000fe20000011438 */
[C---:B------:R-:W-:Y:S01]  /*0610*/  IMAD R7, R76.reuse, c[0x0][0x1ac], R7 ;  /* 0x00006b004c077a24 */ /* 0x040fe200078e0207 */
[----:B------:R-:W-:Y:S01]  /*0620*/  UIADD3 UR15, UR15, UR12, URZ ;  /* 0x0000000c0f0f7290 */ /* 0x000fe2000fffe03f */
[C---:B------:R-:W-:Y:S01]  /*0630*/  IMAD.WIDE.U32 R80, R76.reuse, c[0x0][0x1a8], R80 ;  /* 0x00006a004c507a25 */ /* 0x040fe200078e0050 */
[----:B------:R-:W-:Y:S02]  /*0640*/  USEL UR17, UR17, URZ, UP0 ;  /* 0x0000003f11117287 */ /* 0x000fe40008000000 */
[----:B------:R-:W-:Y:S01]  /*0650*/  UMOV UR6, UR8 ;  /* 0x0000000800067c82 */ /* 0x000fe20008000000 */
[----:B------:R-:W-:-:S04]  /*0660*/  IMAD.WIDE.U32 R78, R76, c[0x0][0x1b8], R10 ;  /* 0x00006e004c4e7a25 */ /* 0x000fc800078e000a */
[----:B------:R-:W-:Y:S01]  /*0670*/  IMAD.WIDE.U32 R76, R76, c[0x0][0x1a8], R10 ;  /* 0x00006a004c4c7a25 */ /* 0x000fe200078e000a */
[----:B------:R-:W-:Y:S02]  /*0680*/  LOP3.LUT R11, R66, 0xffffffe0, RZ, 0xc0, !PT ;  /* 0xffffffe0420b7812 */ /* 0x000fe400078ec0ff */
[----:B------:R-:W-:Y:S01]  /*0690*/  SHF.R.S32.HI R66, RZ, 0x5, R66 ;  /* 0x00000005ff427819 */ /* 0x000fe20000011442 */
[----:B------:R-:W-:Y:S01]  /*06a0*/  IMAD.IADD R9, R4, 0x1, -R9 ;  /* 0x0000000104097824 */ /* 0x000fe200078e0a09 */
[----:B------:R-:W-:Y:S01]  /*06b0*/  IADD3 R10, R8, 0x2, RZ ;  /* 0x00000002080a7810 */ /* 0x000fe20007ffe0ff */
[----:B------:R-:W-:Y:S01]  /*06c0*/  IMAD.IADD R11, R6, 0x1, -R11 ;  /* 0x00000001060b7824 */ /* 0x000fe200078e0a0b */
[----:B------:R-:W-:Y:S01]  /*06d0*/  SHF.R.S32.HI R5, RZ, 0x1f, R66 ;  /* 0x0000001fff057819 */ /* 0x000fe20000011442 */
[----:B------:R-:W-:-:S03]  /*06e0*/  IMAD.WIDE R100, R2, 0x20, RZ ;  /* 0x0000002002647825 */ /* 0x000fc600078e02ff */
[----:B------:R-:W-:Y:S01]  /*06f0*/  SHF.R.S32.HI R3, RZ, 0x1f, R11 ;  /* 0x0000001fff037819 */ /* 0x000fe2000001140b */
[----:B------:R-:W-:Y:S01]  /*0700*/  IMAD.WIDE R104, R0, 0x20, RZ ;  /* 0x0000002000687825 */ /* 0x000fe200078e02ff */
[-C--:B------:R-:W-:Y:S02]  /*0710*/  IADD3 R72, P1, R102, R11.reuse, RZ ;  /* 0x0000000b66487210 */ /* 0x080fe40007f3e0ff */
[----:B------:R-:W-:Y:S01]  /*0720*/  IADD3 R18, P0, R98, R11, RZ ;  /* 0x0000000b62127210 */ /* 0x000fe20007f1e0ff */
[----:B------:R-:W-:Y:S02]  /*0730*/  IMAD R11, R5, c[0x0][0x1b8], RZ ;  /* 0x00006e00050b7a24 */ /* 0x000fe400078e02ff */
[--C-:B------:R-:W-:Y:S01]  /*0740*/  IMAD.X R73, R103, 0x1, R3.reuse, P1 ;  /* 0x0000000167497824 */ /* 0x100fe200008e0603 */
[----:B------:R-:W-:Y:S01]  /*0750*/  IADD3 R62, P1, R102, R9, RZ ;  /* 0x00000009663e7210 */ /* 0x000fe20007f3e0ff */
[----:B------:R-:W-:Y:S02]  /*0760*/  IMAD R5, R5, c[0x0][0x1a8], RZ ;  /* 0x00006a0005057a24 */ /* 0x000fe400078e02ff */
[----:B------:R-:W-:Y:S01]  /*0770*/  IMAD.X R19, R99, 0x1, R3, P0 ;  /* 0x0000000163137824 */ /* 0x000fe200000e0603 */
[----:B------:R-:W-:Y:S01]  /*0780*/  SHF.R.S32.HI R3, RZ, 0x1f, R56 ;  /* 0x0000001fff037819 */ /* 0x000fe20000011438 */
[----:B------:R-:W-:-:S04]  /*0790*/  IMAD.WIDE.U32 R74, R66, c[0x0][0x1b8], R72 ;  /* 0x00006e00424a7a25 */ /* 0x000fc800078e0048 */
[C---:B------:R-:W-:Y:S02]  /*07a0*/  IMAD R11, R66.reuse, c[0x0][0x1bc], R11 ;  /* 0x00006f00420b7a24 */ /* 0x040fe400078e020b */
[C---:B------:R-:W-:Y:S02]  /*07b0*/  IMAD R5, R66.reuse, c[0x0][0x1ac], R5 ;  /* 0x00006b0042057a24 */ /* 0x040fe400078e0205 */
[----:B------:R-:W-:-:S04]  /*07c0*/  IMAD.WIDE.U32 R72, R66, c[0x0][0x1a8], R72 ;  /* 0x00006a0042487a25 */ /* 0x000fc800078e0048 */
[----:B------:R-:W-:-:S04]  /*07d0*/  IMAD.WIDE.U32 R68, R66, c[0x0][0x1b8], R18 ;  /* 0x00006e0042447a25 */ /* 0x000fc800078e0012 */
[----:B------:R-:W-:Y:S01]  /*07e0*/  IMAD.WIDE.U32 R66, R66, c[0x0][0x1a8], R18 ;  /* 0x00006a0042427a25 */ /* 0x000fe200078e0012 */
[----:B------:R-:W-:Y:S02]  /*07f0*/  SHF.R.S32.HI R19, RZ, 0x1f, R9 ;  /* 0x0000001fff137819 */ /* 0x000fe40000011409 */
[----:B------:R-:W-:Y:S01]  /*0800*/  IADD3 R18, P0, R98, R9, RZ ;  /* 0x0000000962127210 */ /* 0x000fe20007f1e0ff */
[----:B------:R-:W-:Y:S02]  /*0810*/  IMAD R9, R3, c[0x0][0x1b8], RZ ;  /* 0x00006e0003097a24 */ /* 0x000fe400078e02ff */
[--C-:B------:R-:W-:Y:S02]  /*0820*/  IMAD.X R63, R103, 0x1, R19.reuse, P1 ;  /* 0x00000001673f7824 */ /* 0x100fe400008e0613 */
[----:B------:R-:W-:Y:S01]  /*0830*/  IMAD.X R19, R99, 0x1, R19, P0 ;  /* 0x0000000163137824 */ /* 0x000fe200000e0613 */
[C---:B------:R-:W-:Y:S01]  /*0840*/  ISETP.GE.AND P0, PT, R8.reuse, c[0x0][0x160], PT ;  /* 0x0000580008007a0c */ /* 0x040fe20003f06270 */
[----:B------:R-:W-:Y:S01]  /*0850*/  IMAD R3, R3, c[0x0][0x1a8], RZ ;  /* 0x00006a0003037a24 */ /* 0x000fe200078e02ff */
[----:B------:R-:W-:Y:S01]  /*0860*/  IADD3 R8, R8, 0x3, RZ ;  /* 0x0000000308087810 */ /* 0x000fe20007ffe0ff */
[----:B------:R-:W-:Y:S01]  /*0870*/  IMAD.WIDE.U32 R64, R56, c[0x0][0x1b8], R62 ;  /* 0x00006e0038407a25 */ /* 0x000fe200078e003e */
[----:B------:R-:W-:-:S02]  /*0880*/  ISETP.LT.AND P1, PT, R2, c[0x0][0x164], !P0 ;  /* 0x0000590002007a0c */ /* 0x000fc40004721270 */
[----:B------:R-:W-:Y:S01]  /*0890*/  ISETP.LT.AND P5, PT, R0, c[0x0][0x164], !P0 ;  /* 0x0000590000007a0c */ /* 0x000fe200047a1270 */
[C---:B------:R-:W-:Y:S01]  /*08a0*/  IMAD R9, R56.reuse, c[0x0][0x1bc], R9 ;  /* 0x00006f0038097a24 */ /* 0x040fe200078e0209 */
[----:B------:R-:W-:Y:S01]  /*08b0*/  P2R R12, PR, RZ, 0x2 ;  /* 0x00000002ff0c7803 */ /* 0x000fe20000000000 */
[----:B------:R-:W-:Y:S01]  /*08c0*/  IMAD R3, R56, c[0x0][0x1ac], R3 ;  /* 0x00006b0038037a24 */ /* 0x000fe200078e0203 */
[----:B------:R-:W-:Y:S01]  /*08d0*/  ISETP.LT.AND P1, PT, R6, c[0x0][0x164], !P0 ;  /* 0x0000590006007a0c */ /* 0x000fe20004721270 */
[----:B------:R-:W-:Y:S01]  /*08e0*/  IMAD.WIDE.U32 R62, R56, c[0x0][0x1a8], R62 ;  /* 0x00006a00383e7a25 */ /* 0x000fe200078e003e */
[----:B------:R-:W-:-:S03]  /*08f0*/  ISETP.LT.AND P0, PT, R4, c[0x0][0x164], !P0 ;  /* 0x0000590004007a0c */ /* 0x000fc60004701270 */
[----:B------:R-:W-:-:S04]  /*0900*/  IMAD.WIDE.U32 R58, R56, c[0x0][0x1b8], R18 ;  /* 0x00006e00383a7a25 */ /* 0x000fc800078e0012 */
[----:B------:R-:W-:-:S03]  /*0910*/  IMAD.WIDE.U32 R56, R56, c[0x0][0x1a8], R18 ;  /* 0x00006a0038387a25 */ /* 0x000fc600078e0012 */
        /* <DEDUP_REMOVED lines=9> */
[----:B------:R-:W-:Y:S01]  /*09b0*/  ISETP.GE.AND P0, PT, R10, c[0x0][0x160], PT ;  /* 0x000058000a007a0c */ /* 0x000fe20003f06270 */
[----:B------:R-:W-:Y:S01]  /*09c0*/  IMAD.IADD R44, R13, 0x1, R79 ;  /* 0x000000010d2c7824 */ /* 0x000fe200078e024f */
[----:B------:R-:W-:Y:S01]  /*09d0*/  LOP3.LUT R33, R33, 0xfffffff7, RZ, 0xc0, !PT ;  /* 0xfffffff721217812 */ /* 0x000fe200078ec0ff */
[----:B------:R-:W-:Y:S01]  /*09e0*/  IMAD.IADD R49, R75, 0x1, R11 ;  /* 0x000000014b317824 */ /* 0x000fe200078e020b */
[----:B------:R-:W-:Y:S01]  /*09f0*/  ISETP.LT.AND P3, PT, R2, c[0x0][0x164], !P0 ;  /* 0x0000590002007a0c */ /* 0x000fe20004761270 */
        /* <DEDUP_REMOVED lines=14> */
[----:B------:R-:W-:-:S07]  /*0ae0*/  IMAD.IADD R54, R3, 0x1, R57 ;  /* 0x0000000103367824 */ /* 0x000fce00078e0239 */
[----:B------:R-:W-:Y:S02]  /*0af0*/  @P1 LOP3.LUT R33, R33, 0x1, RZ, 0xfc, !PT ;  /* 0x0000000121211812 */ /* 0x000fe400078efcff */
[----:B------:R-:W-:Y:S02]  /*0b00*/  ISETP.LT.AND P1, PT, R4, c[0x0][0x164], !P0 ;  /* 0x0000590004007a0c */ /* 0x000fe40004721270 */
[----:B------:R-:W-:Y:S02]  /*0b10*/  LOP3.LUT R33, R33, 0xffffffef, RZ, 0xc0, !PT ;  /* 0xffffffef21217812 */ /* 0x000fe400078ec0ff */
[----:B------:R-:W-:Y:S02]  /*0b20*/  ISETP.GE.AND P0, PT, R8, c[0x0][0x160], PT ;  /* 0x0000580008007a0c */ /* 0x000fe40003f06270 */
[----:B------:R-:W-:Y:S02]  /*0b30*/  @P4 LOP3.LUT R33, R33, 0x10, RZ, 0xfc, !PT ;  /* 0x0000001021214812 */ /* 0x000fe400078efcff */
[----:B------:R-:W-:-:S02]  /*0b40*/  ISETP.LT.AND P4, PT, R2, c[0x0][0x164], !P0 ;  /* 0x0000590002007a0c */ /* 0x000fc40004781270 */
[----:B------:R-:W-:-:S04]  /*0b50*/  LOP3.LUT R33, R33, 0xfffffeff, RZ, 0xc0, !PT ;  /* 0xfffffeff21217812 */ /* 0x000fc800078ec0ff */
[----:B------:R-:W-:Y:S02]  /*0b60*/  @P1 LOP3.LUT R33, R33, 0x100, RZ, 0xfc, !PT ;  /* 0x0000010021211812 */ /* 0x000fe400078efcff */
[----:B------:R-:W-:Y:S02]  /*0b70*/  ISETP.LT.AND P1, PT, R6, c[0x0][0x164], !P0 ;  /* 0x0000590006007a0c */ /* 0x000fe40004721270 */
[----:B------:R-:W-:-:S10]  /*0b80*/  LOP3.LUT R33, R33, 0xffffffdf, RZ, 0xc0, !PT ;  /* 0xffffffdf21217812 */ /* 0x000fd400078ec0ff */
[----:B------:R-:W-:Y:S02]  /*0b90*/  @P1 LOP3.LUT R33, R33, 0x20, RZ, 0xfc, !PT ;  /* 0x0000002021211812 */ /* 0x000fe400078efcff */
[----:B------:R-:W-:Y:S02]  /*0ba0*/  ISETP.LT.AND P1, PT, R4, c[0x0][0x164], !P0 ;  /* 0x0000590004007a0c */ /* 0x000fe40004721270 */
[----:B------:R-:W-:Y:S02]  /*0bb0*/  LOP3.LUT R33, R33, 0xfffffdff, RZ, 0xc0, !PT ;  /* 0xfffffdff21217812 */ /* 0x000fe400078ec0ff */
[----:B------:R-:W-:-:S08]  /*0bc0*/  ISETP.LT.AND P0, PT, R0, c[0x0][0x164], !P0 ;  /* 0x0000590000007a0c */ /* 0x000fd00004701270 */
[----:B------:R-:W-:Y:S02]  /*0bd0*/  @P1 LOP3.LUT R33, R33, 0x200, RZ, 0xfc, !PT ;  /* 0x0000020021211812 */ /* 0x000fe400078efcff */
[----:B------:R-:W-:Y:S02]  /*0be0*/  ISETP.NE.AND P1, PT, R12, RZ, PT ;  /* 0x000000ff0c00720c */ /* 0x000fe40003f25270 */
[----:B------:R-:W-:-:S04]  /*0bf0*/  LOP3.LUT R33, R33, 0xfffffffd, RZ, 0xc0, !PT ;  /* 0xfffffffd21217812 */ /* 0x000fc800078ec0ff */
[----:B------:R-:W-:Y:S02]  /*0c00*/  @P0 LOP3.LUT R33, R33, 0x2, RZ, 0xfc, !PT ;  /* 0x0000000221210812 */ /* 0x000fe400078efcff */
.L_x_226:
[----:B------:R-:W-:Y:S01]  /*0c10*/  IMAD.MOV.U32 R17, RZ, RZ, c[0x0][0x168] ;  /* 0x00005a00ff117624 */ /* 0x000fe200078e00ff */
        /* <DEDUP_REMOVED lines=11> */
[----:B0-----:R-:W-:Y:S01]  /*0cd0*/  IMAD.MOV.U32 R5, RZ, RZ, c[0x0][0x1c0] ;  /* 0x00007000ff057624 */ /* 0x001fe200078e00ff */
[----:B------:R-:W-:Y:S01]  /*0ce0*/  MOV R6, c[0x0][0x1c0] ;  /* 0x0000700000067a02 */ /* 0x000fe20000000f00 */
[----:B------:R-:W-:Y:S01]  /*0cf0*/  IMAD.MOV.U32 R3, RZ, RZ, c[0x0][0x1c0] ;  /* 0x00007000ff037624 */ /* 0x000fe200078e00ff */
[----:B------:R-:W-:Y:S01]  /*0d00*/  MOV R4, c[0x0][0x1c0] ;  /* 0x0000700000047a02 */ /* 0x000fe20000000f00 */
[----:B------:R-:W-:Y:S01]  /*0d10*/  IMAD.MOV.U32 R0, RZ, RZ, c[0x0][0x1c0] ;  /* 0x00007000ff007624 */ /* 0x000fe200078e00ff */
[----:B------:R-:W-:Y:S01]  /*0d20*/  MOV R2, c[0x0][0x1c0] ;  /* 0x0000700000027a02 */ /* 0x000fe20000000f00 */
[----:B------:R-:W-:Y:S05]  /*0d30*/  @!P0 BRA `(.L_x_180) ;  /* 0x0000081000008947 */ /* 0x000fea0003800000 */
        /* <DEDUP_REMOVED lines=16> */
[----:B------:R-:W-:-:S02]  /*0e40*/  UMOV UR11, URZ ;  /* 0x0000003f000b7c82 */ /* 0x000fc40008000000 */
.L_x_181:
[----:B------:R-:W-:Y:S01]  /*0e50*/  USHF.R.U32.HI UR12, URZ, 0x5, UR11 ;  /* 0x000000053f0c7899 */ /* 0x000fe2000801160b */
[----:B------:R-:W-:Y:S01]  /*0e60*/  P2R R60, PR, RZ, 0x40 ;  /* 0x00000040ff3c7803 */ /* 0x000fe20000000000 */
[----:B------:R-:W-:Y:S01]  /*0e70*/  ULDC.64 UR8, c[0x0][0x178] ;  /* 0x00005e0000087ab9 */ /* 0x000fe20000000a00 */
[----:B------:R-:W-:Y:S01]  /*0e80*/  P2R R70, PR, RZ, 0x8 ;  /* 0x00000008ff467803 */ /* 0x000fe20000000000 */
[----:B------:R-:W-:Y:S02]  /*0e90*/  UIMAD.WIDE.U32 UR22, UR12, UR8, URZ ;  /* 0x000000080c1672a5 */ /* 0x000fe4000f8e003f */
[----:B------:R-:W-:Y:S02]  /*0ea0*/  ULOP3.LUT UR13, UR11, 0x1f, URZ, 0xc0, !UPT ;  /* 0x0000001f0b0d7892 */ /* 0x000fe4000f8ec03f */
[----:B------:R-:W-:Y:S02]  /*0eb0*/  UIMAD UR20, UR12, UR9, UR23 ;  /* 0x000000090c1472a4 */ /* 0x000fe4000f8e0217 */
[----:B------:R-:W-:Y:S01]  /*0ec0*/  IMAD.U32 R61, RZ, RZ, UR22 ;  /* 0x00000016ff3d7e24 */ /* 0x000fe2000f8e00ff */
[----:B------:R-:W-:Y:S02]  /*0ed0*/  ULDC.64 UR8, c[0x0][0x190] ;  /* 0x0000640000087ab9 */ /* 0x000fe40000000a00 */
[----:B------:R-:W-:Y:S02]  /*0ee0*/  UIMAD.WIDE.U32 UR24, UR12, UR8, URZ ;  /* 0x000000080c1872a5 */ /* 0x000fe4000f8e003f */
[----:B------:R-:W-:Y:S01]  /*0ef0*/  IADD3 R38, P6, P0, R61, UR13, R102 ;  /* 0x0000000d3d267c10 */ /* 0x000fe2000f8de066 */
[----:B------:R-:W-:Y:S02]  /*0f00*/  UIADD3 UR11, UR11, 0x1, URZ ;  /* 0x000000010b0b7890 */ /* 0x000fe4000fffe03f */
[----:B------:R-:W-:Y:S01]  /*0f10*/  UIMAD UR9, UR12, UR9, UR25 ;  /* 0x000000090c0972a4 */ /* 0x000fe2000f8e0219 */
[----:B------:R-:W-:Y:S01]  /*0f20*/  IMAD.U32 R61, RZ, RZ, UR24 ;  /* 0x00000018ff3d7e24 */ /* 0x000fe2000f8e00ff */
[----:B------:R-:W-:Y:S01]  /*0f30*/  IADD3.X R39, R103, UR20, RZ, P6, P0 ;  /* 0x0000001467277c10 */ /* 0x000fe2000b7e04ff */
[----:B------:R-:W-:Y:S02]  /*0f40*/  ULDC UR8, c[0x0][0x168] ;  /* 0x00005a0000087ab9 */ /* 0x000fe40000000800 */
[----:B------:R-:W-:Y:S01]  /*0f50*/  UISETP.GE.AND UP0, UPT, UR11, UR8, UPT ;  /* 0x000000080b00728c */ /* 0x000fe2000bf06270 */
[----:B------:R-:W-:Y:S01]  /*0f60*/  IADD3 R28, P6, P0, R61, UR13, R100 ;  /* 0x0000000d3d1c7c10 */ /* 0x000fe2000f8de064 */
[----:B------:R-:W-:Y:S03]  /*0f70*/  IMAD.U32 R61, RZ, RZ, UR22 ;  /* 0x00000016ff3d7e24 */ /* 0x000fe6000f8e00ff */
[----:B------:R-:W2:Y:S01]  /*0f80*/  @P1 LDG.E.S8.SYS R18, [R38.64+UR4] ;  /* 0x0000000426121981 */ /* 0x000ea2000c1ee300 */
[----:B------:R-:W-:Y:S02]  /*0f90*/  IADD3.X R29, R101, UR9, RZ, P6, P0 ;  /* 0x00000009651d7c10 */ /* 0x000fe4000b7e04ff */
[----:B------:R-:W-:Y:S01]  /*0fa0*/  IADD3 R36, P6, P0, R61, UR13, R98 ;  /* 0x0000000d3d247c10 */ /* 0x000fe2000f8de062 */
[----:B------:R-:W-:Y:S03]  /*0fb0*/  IMAD.U32 R61, RZ, RZ, UR24 ;  /* 0x00000018ff3d7e24 */ /* 0x000fe6000f8e00ff */
[----:B------:R-:W-:Y:S02]  /*0fc0*/  IADD3.X R37, R99, UR20, RZ, P6, P0 ;  /* 0x0000001463257c10 */ /* 0x000fe4000b7e04ff */
[----:B------:R-:W2:Y:S01]  /*0fd0*/  @P1 LDG.E.S8.SYS R17, [R28.64+UR6] ;  /* 0x000000061c111981 */ /* 0x000ea2000c1ee300 */
[----:B------:R-:W-:Y:S02]  /*0fe0*/  IADD3 R34, P6, P0, R61, UR13, R104 ;  /* 0x0000000d3d227c10 */ /* 0x000fe4000f8de068 */
[----:B------:R-:W-:Y:S01]  /*0ff0*/  P2R R61, PR, RZ, 0x4 ;  /* 0x00000004ff3d7803 */ /* 0x000fe20000000000 */
[----:B------:R-:W3:Y:S01]  /*1000*/  @P2 LDG.E.S8.SYS R20, [R28.64+UR6] ;  /* 0x000000061c142981 */ /* 0x000ee2000c1ee300 */
[----:B------:R-:W-:Y:S02]  /*1010*/  IADD3.X R35, R105, UR9, RZ, P6, P0 ;  /* 0x0000000969237c10 */ /* 0x000fe4000b7e04ff */
[----:B------:R-:W-:Y:S01]  /*1020*/  ISETP.NE.AND P6, PT, R60, RZ, PT ;  /* 0x000000ff3c00720c */ /* 0x000fe20003fc5270 */
[----:B------:R-:W3:Y:S01]  /*1030*/  @P2 LDG.E.S8.SYS R19, [R36.64+UR4] ;  /* 0x0000000424132981 */ /* 0x000ee2000c1ee300 */
[----:B------:R-:W-:Y:S02]  /*1040*/  P2R R60, PR, RZ, 0x2 ;  /* 0x00000002ff3c7803 */ /* 0x000fe40000000000 */
[----:B------:R-:W-:Y:S01]  /*1050*/  P2R R89, PR, RZ, 0x40 ;  /* 0x00000040ff597803 */ /* 0x000fe20000000000 */
[----:B------:R-:W4:Y:S01]  /*1060*/  @P3 LDG.E.S8.SYS R22, [R28.64+UR6] ;  /* 0x000000061c163981 */ /* 0x000f22000c1ee300 */
[C---:B------:R-:W-:Y:S03]  /*1070*/  LOP3.LUT P0, RZ, R33.reuse, 0x200, RZ, 0xc0, !PT ;  /* 0x0000020021ff7812 */ /* 0x040fe6000780c0ff */
[----:B------:R-:W4:Y:S01]  /*1080*/  @P3 LDG.E.S8.SYS R21, [R36.64+UR4+0x20] ;  /* 0x0000200424153981 */ /* 0x000f22000c1ee300 */
[----:B------:R-:W-:Y:S02]  /*1090*/  P2R R82, PR, RZ, 0x1 ;  /* 0x00000001ff527803 */ /* 0x000fe40000000000 */
[C---:B------:R-:W-:Y:S01]  /*10a0*/  LOP3.LUT P0, RZ, R33.reuse, 0x4, RZ, 0xc0, !PT ;  /* 0x0000000421ff7812 */ /* 0x040fe2000780c0ff */
[----:B------:R0:W5:Y:S03]  /*10b0*/  @P4 LDG.E.S8.SYS R24, [R28.64+UR6] ;  /* 0x000000061c184981 */ /* 0x000166000c1ee300 */
[----:B------:R-:W-:Y:S01]  /*10c0*/  P2R R71, PR, RZ, 0x1 ;  /* 0x00000001ff477803 */ /* 0x000fe20000000000 */
[----:B------:R-:W5:Y:S01]  /*10d0*/  @P5 LDG.E.S8.SYS R23, [R34.64+UR6] ;  /* 0x0000000622175981 */ /* 0x000f62000c1ee300 */
[C---:B------:R-:W-:Y:S03]  /*10e0*/  LOP3.LUT P0, RZ, R33.reuse, 0x2, RZ, 0xc0, !PT ;  /* 0x0000000221ff7812 */ /* 0x040fe6000780c0ff */
[----:B------:R-:W5:Y:S01]  /*10f0*/  @P6 LDG.E.S8.SYS R26, [R36.64+UR4] ;  /* 0x00000004241a6981 */ /* 0x000f62000c1ee300 */
[----:B------:R-:W-:Y:S02]  /*1100*/  P2R R83, PR, RZ, 0x1 ;  /* 0x00000001ff537803 */ /* 0x000fe40000000000 */
[----:B------:R-:W-:Y:S01]  /*1110*/  LOP3.LUT P0, RZ, R33, 0x1, RZ, 0xc0, !PT ;  /* 0x0000000121ff7812 */ /* 0x000fe2000780c0ff */
[----:B------:R-:W5:Y:S01]  /*1120*/  @P6 LDG.E.S8.SYS R25, [R34.64+UR6] ;  /* 0x0000000622196981 */ /* 0x000f62000c1ee300 */
[----:B--2---:R-:W-:Y:S01]  /*1130*/  @P1 IMAD R0, R17, R18, R0 ;  /* 0x0000001211001224 */ /* 0x004fe200078e0200 */
[C---:B------:R-:W-:Y:S02]  /*1140*/  LOP3.LUT P1, RZ, R33.reuse, 0x100, RZ, 0xc0, !PT ;  /* 0x0000010021ff7812 */ /* 0x040fe4000782c0ff */
[----:B------:R-:W5:Y:S04]  /*1150*/  @P4 LDG.E.S8.SYS R17, [R36.64+UR4+0x40] ;  /* 0x0000400424114981 */ /* 0x000f68000c1ee300 */
[----:B------:R-:W2:Y:S01]  /*1160*/  @P5 LDG.E.S8.SYS R18, [R38.64+UR4] ;  /* 0x0000000426125981 */ /* 0x000ea2000c1ee300 */
[----:B---3--:R-:W-:Y:S01]  /*1170*/  @P2 IMAD R5, R20, R19, R5 ;  /* 0x0000001314052224 */ /* 0x008fe200078e0205 */
[----:B------:R-:W-:Y:S02]  /*1180*/  LOP3.LUT P2, RZ, R33, 0x80, RZ, 0xc0, !PT ;  /* 0x0000008021ff7812 */ /* 0x000fe4000784c0ff */
[----:B------:R-:W3:Y:S04]  /*1190*/  @P0 LDG.E.S8.SYS R20, [R36.64+UR4+0x20] ;  /* 0x0000200424140981 */ /* 0x000ee8000c1ee300 */
[----:B------:R-:W3:Y:S01]  /*11a0*/  @P0 LDG.E.S8.SYS R19, [R34.64+UR6] ;  /* 0x0000000622130981 */ /* 0x000ee2000c1ee300 */
[----:B------:R-:W-:Y:S01]  /*11b0*/  ISETP.NE.AND P0, PT, R83, RZ, PT ;  /* 0x000000ff5300720c */ /* 0x000fe20003f05270 */
[----:B----4-:R-:W-:Y:S01]  /*11c0*/  @P3 IMAD R9, R22, R21, R9 ;  /* 0x0000001516093224 */ /* 0x010fe200078e0209 */
[----:B------:R-:W-:Y:S01]  /*11d0*/  LOP3.LUT P3, RZ, R33, 0x40, RZ, 0xc0, !PT ;  /* 0x0000004021ff7812 */ /* 0x000fe2000786c0ff */
[----:B------:R-:W4:Y:S01]  /*11e0*/  @P1 LDG.E.S8.SYS R30, [R36.64+UR4+0x20] ;  /* 0x00002004241e1981 */ /* 0x000f22000c1ee300 */
[----:B------:R-:W-:Y:S02]  /*11f0*/  P2R R83, PR, RZ, 0x20 ;  /* 0x00000020ff537803 */ /* 0x000fe40000000000 */
[----:B------:R-:W-:Y:S01]  /*1200*/  P2R R88, PR, RZ, 0x8 ;  /* 0x00000008ff587803 */ /* 0x000fe20000000000 */
[----:B0-----:R-:W4:Y:S05]  /*1210*/  @P1 LDG.E.S8.SYS R29, [R34.64+UR6+0x40] ;  /* 0x00004006221d1981 */ /* 0x001f2a000c1ee300 */
[----:B------:R-:W4:Y:S04]  /*1220*/  @P0 LDG.E.S8.SYS R22, [R36.64+UR4+0x40] ;  /* 0x0000400424160981 */ /* 0x000f28000c1ee300 */
[----:B------:R-:W4:Y:S01]  /*1230*/  @P0 LDG.E.S8.SYS R21, [R34.64+UR6] ;  /* 0x0000000622150981 */ /* 0x000f22000c1ee300 */
[----:B------:R-:W-:Y:S02]  /*1240*/  ISETP.NE.AND P0, PT, R71, RZ, PT ;  /* 0x000000ff4700720c */ /* 0x000fe40003f05270 */
[----:B------:R-:W-:Y:S01]  /*1250*/  P2R R71, PR, RZ, 0x10 ;  /* 0x00000010ff477803 */ /* 0x000fe20000000000 */
[----:B------:R-:W4:Y:S01]  /*1260*/  @P3 LDG.E.S8.SYS R28, [R38.64+UR4] ;  /* 0x00000004261c3981 */ /* 0x000f22000c1ee300 */
[C---:B------:R-:W-:Y:S04]  /*1270*/  LOP3.LUT P3, RZ, R33.reuse, 0x2, RZ, 0xc0, !PT ;  /* 0x0000000221ff7812 */ /* 0x040fe8000786c0ff */
[----:B------:R-:W-:Y:S02]  /*1280*/  P2R R92, PR, RZ, 0x8 ;  /* 0x00000008ff5c7803 */ /* 0x000fe40000000000 */
[C---:B------:R-:W-:Y:S02]  /*1290*/  LOP3.LUT P3, RZ, R33.reuse, 0x1, RZ, 0xc0, !PT ;  /* 0x0000000121ff7812 */ /* 0x040fe4000786c0ff */
[----:B------:R-:W4:Y:S01]  /*12a0*/  @P0 LDG.E.S8.SYS R27, [R38.64+UR4] ;  /* 0x00000004261b0981 */ /* 0x000f22000c1ee300 */
[----:B-----5:R-:W-:Y:S01]  /*12b0*/  @P4 IMAD R13, R24, R17, R13 ;  /* 0x00000011180d4224 */ /* 0x020fe200078e020d */
[----:B------:R-:W-:Y:S01]  /*12c0*/  LOP3.LUT P4, RZ, R33, 0x20, RZ, 0xc0, !PT ;  /* 0x0000002021ff7812 */ /* 0x000fe2000788c0ff */
[----:B--2---:R-:W-:Y:S01]  /*12d0*/  @P5 IMAD R2, R23, R18, R2 ;  /* 0x0000001217025224 */ /* 0x004fe200078e0202 */
[----:B------:R-:W-:Y:S01]  /*12e0*/  LOP3.LUT P5, RZ, R33, 0x10, RZ, 0xc0, !PT ;  /* 0x0000001021ff7812 */ /* 0x000fe200078ac0ff */
[----:B------:R-:W2:Y:S01]  /*12f0*/  @P0 LDG.E.S8.SYS R18, [R34.64+UR6+0x20] ;  /* 0x0000200622120981 */ /* 0x000ea2000c1ee300 */
[----:B------:R-:W-:Y:S01]  /*1300*/  @P6 IMAD R6, R25, R26, R6 ;  /* 0x0000001a19066224 */ /* 0x000fe200078e0206 */
[----:B------:R-:W-:Y:S02]  /*1310*/  LOP3.LUT P6, RZ, R33, 0x8, RZ, 0xc0, !PT ;  /* 0x0000000821ff7812 */ /* 0x000fe400078cc0ff */
[----:B------:R-:W5:Y:S01]  /*1320*/  @P2 LDG.E.S8.SYS R26, [R36.64+UR4] ;  /* 0x00000004241a2981 */ /* 0x000f62000c1ee300 */
[----:B------:R-:W-:Y:S01]  /*1330*/  ISETP.NE.AND P0, PT, R82, RZ, PT ;  /* 0x000000ff5200720c */ /* 0x000fe20003f05270 */
[----:B---3--:R-:W-:Y:S01]  /*1340*/  @P3 IMAD R10, R19, R20, R10 ;  /* 0x00000014130a3224 */ /* 0x008fe200078e020a */
[----:B------:R-:W-:Y:S02]  /*1350*/  ISETP.NE.AND P3, PT, R92, RZ, PT ;  /* 0x000000ff5c00720c */ /* 0x000fe40003f65270 */
[----:B------:R-:W3:Y:S01]  /*1360*/  @P4 LDG.E.S8.SYS R25, [R36.64+UR4+0x40] ;  /* 0x0000400424194981 */ /* 0x000ee2000c1ee300 */
[----:B------:R-:W-:Y:S03]  /*1370*/  P2R R82, PR, RZ, 0x40 ;  /* 0x00000040ff527803 */ /* 0x000fe60000000000 */
[----:B------:R-:W3:Y:S04]  /*1380*/  @P5 LDG.E.S8.SYS R23, [R36.64+UR4+0x20] ;  /* 0x0000200424175981 */ /* 0x000ee8000c1ee300 */
[----:B------:R-:W3:Y:S04]  /*1390*/  @P6 LDG.E.S8.SYS R17, [R36.64+UR4] ;  /* 0x0000000424116981 */ /* 0x000ee8000c1ee300 */
[----:B------:R-:W3:Y:S01]  /*13a0*/  @P6 LDG.E.S8.SYS R24, [R34.64+UR6+0x20] ;  /* 0x0000200622186981 */ /* 0x000ee2000c1ee300 */
[----:B------:R-:W-:Y:S01]  /*13b0*/  LOP3.LUT P6, RZ, R33, 0x4, RZ, 0xc0, !PT ;  /* 0x0000000421ff7812 */ /* 0x000fe200078cc0ff */
[----:B----4-:R-:W-:Y:S02]  /*13c0*/  @P3 IMAD R14, R21, R22, R14 ;  /* 0x00000016150e3224 */ /* 0x010fe400078e020e */
[----:B------:R-:W4:Y:S01]  /*13d0*/  @P5 LDG.E.S8.SYS R20, [R34.64+UR6+0x20] ;  /* 0x0000200622145981 */ /* 0x000f22000c1ee300 */
[----:B------:R-:W-:Y:S03]  /*13e0*/  ISETP.NE.AND P3, PT, R88, RZ, PT ;  /* 0x000000ff5800720c */ /* 0x000fe60003f65270 */
[----:B------:R-:W5:Y:S04]  /*13f0*/  @P4 LDG.E.S8.SYS R22, [R34.64+UR6+0x20] ;  /* 0x0000200622164981 */ /* 0x000f68000c1ee300 */
[----:B------:R-:W5:Y:S04]  /*1400*/  @P2 LDG.E.S8.SYS R21, [R34.64+UR6+0x40] ;  /* 0x0000400622152981 */ /* 0x000f68000c1ee300 */
[----:B------:R-:W5:Y:S04]  /*1410*/  @P0 LDG.E.S8.SYS R32, [R36.64+UR4+0x40] ;  /* 0x0000400424200981 */ /* 0x000f68000c1ee300 */
[----:B------:R-:W5:Y:S04]  /*1420*/  @P3 LDG.E.S8.SYS R19, [R34.64+UR6+0x40] ;  /* 0x0000400622133981 */ /* 0x000f68000c1ee300 */
[----:B------:R-:W5:Y:S01]  /*1430*/  @P0 LDG.E.S8.SYS R31, [R34.64+UR6+0x40] ;  /* 0x00004006221f0981 */ /* 0x000f62000c1ee300 */
[----:B--2---:R-:W-:Y:S01]  /*1440*/  @P6 IMAD R3, R18, R27, R3 ;  /* 0x0000001b12036224 */ /* 0x004fe200078e0203 */
[----:B------:R-:W-:-:S12]  /*1450*/  ISETP.NE.AND P6, PT, R82, RZ, PT ;  /* 0x000000ff5200720c */ /* 0x000fd80003fc5270 */
[----:B---3--:R-:W-:Y:S01]  /*1460*/  @P6 IMAD R7, R24, R17, R7 ;  /* 0x0000001118076224 */ /* 0x008fe200078e0207 */
[----:B------:R-:W-:Y:S01]  /*1470*/  ISETP.NE.AND P6, PT, R89, RZ, PT ;  /* 0x000000ff5900720c */ /* 0x000fe20003fc5270 */
[----:B----4-:R-:W-:Y:S01]  /*1480*/  @P5 IMAD R11, R20, R23, R11 ;  /* 0x00000017140b5224 */ /* 0x010fe200078e020b */
[----:B------:R-:W-:Y:S01]  /*1490*/  ISETP.NE.AND P5, PT, R83, RZ, PT ;  /* 0x000000ff5300720c */ /* 0x000fe20003fa5270 */
[----:B-----5:R-:W-:Y:S01]  /*14a0*/  @P4 IMAD R15, R22, R25, R15 ;  /* 0x00000019160f4224 */ /* 0x020fe200078e020f */
[----:B------:R-:W-:Y:S01]  /*14b0*/  ISETP.NE.AND P4, PT, R71, RZ, PT ;  /* 0x000000ff4700720c */ /* 0x000fe20003f85270 */
[----:B------:R-:W-:Y:S01]  /*14c0*/  @P3 IMAD R4, R19, R28, R4 ;  /* 0x0000001c13043224 */ /* 0x000fe200078e0204 */
[----:B------:R-:W-:Y:S01]  /*14d0*/  ISETP.NE.AND P3, PT, R70, RZ, PT ;  /* 0x000000ff4600720c */ /* 0x000fe20003f65270 */
[----:B------:R-:W-:Y:S01]  /*14e0*/  @P2 IMAD R8, R21, R26, R8 ;  /* 0x0000001a15082224 */ /* 0x000fe200078e0208 */
[----:B------:R-:W-:Y:S01]  /*14f0*/  ISETP.NE.AND P2, PT, R61, RZ, PT ;  /* 0x000000ff3d00720c */ /* 0x000fe20003f45270 */
[----:B------:R-:W-:Y:S01]  /*1500*/  @P1 IMAD R12, R29, R30, R12 ;  /* 0x0000001e1d0c1224 */ /* 0x000fe200078e020c */
[----:B------:R-:W-:Y:S01]  /*1510*/  ISETP.NE.AND P1, PT, R60, RZ, PT ;  /* 0x000000ff3c00720c */ /* 0x000fe20003f25270 */
[----:B------:R-:W-:Y:S01]  /*1520*/  @P0 IMAD R16, R31, R32, R16 ;  /* 0x000000201f100224 */ /* 0x000fe200078e0210 */
[----:B------:R-:W-:-:S12]  /*1530*/  PLOP3.LUT P0, PT, PT, PT, UP0, 0x40, 0x0 ;  /* 0x000000000000781c */ /* 0x000fd80003f0e808 */
[----:B------:R-:W-:-:S05]  /*1540*/  @P0 BRA `(.L_x_181) ;  /* 0xfffff90000000947 */ /* 0x000fca000383ffff */
.L_x_180:
        /* <DEDUP_REMOVED lines=18> */
.L_x_183:
[----:B------:R-:W-:Y:S05]  /*1670*/  BSYNC B0 ;  /* 0x0000000000007941 */ /* 0x000fea0003800000 */
.L_x_182:
[----:B0-----:R-:W-:Y:S01]  /*1680*/  IADD3 R20, P0, R86, UR16, RZ ;  /* 0x0000001056147c10 */ /* 0x001fe2000ff1e0ff */
[----:B------:R-:W-:Y:S01]  /*1690*/  BMOV.32.CLEAR RZ, B0 ;  /* 0x0000000000ff7355 */ /* 0x000fe20000100000 */
[----:B------:R-:W-:Y:S02]  /*16a0*/  BSSY B0, `(.L_x_184) ;  /* 0x000000f000007945 */ /* 0x000fe40003800000 */
[----:B------:R-:W-:Y:S02]  /*16b0*/  IADD3.X R21, R42, UR19, RZ, P0, !PT ;  /* 0x000000132a157c10 */ /* 0x000fe400087fe4ff */
[----:B------:R-:W-:-:S04]  /*16c0*/  IADD3 R18, P0, R90, UR14, RZ ;  /* 0x0000000e5a127c10 */ /* 0x000fc8000ff1e0ff */
        /* <DEDUP_REMOVED lines=10> */
.L_x_186:
[----:B------:R-:W0:Y:S02]  /*1770*/  F2I.S8.NTZ R17, R17 ;  /* 0x0000001100117305 */ /* 0x000e240000202100 */
[----:B0-----:R0:W-:Y:S02]  /*1780*/  STG.E.U8.SYS [R18], R17 ;  /* 0x0000001112007386 */ /* 0x0011e4000010e100 */
.L_x_185:
[----:B------:R-:W-:Y:S05]  /*1790*/  BSYNC B0 ;  /* 0x0000000000007941 */ /* 0x000fea0003800000 */
.L_x_184:
[----:B------:R-:W-:Y:S01]  /*17a0*/  BMOV.32.CLEAR RZ, B0 ;  /* 0x0000000000ff7355 */ /* 0x000fe20000100000 */
[----:B------:R-:W-:Y:S01]  /*17b0*/  BSSY B0, `(.L_x_187) ;  /* 0x000000c000007945 */ /* 0x000fe20003800000 */
[----:B------:R-:W-:Y:S05]  /*17c0*/  @!P3 BRA `(.L_x_188) ;  /* 0x000000a00000b947 */ /* 0x000fea0003800000 */
[----:B------:R-:W-:Y:S01]  /*17d0*/  ISETP.NE.U32.AND P0, PT, RZ, UR10, PT ;  /* 0x0000000aff007c0c */ /* 0x000fe2000bf05070 */
[----:B------:R-:W1:Y:S03]  /*17e0*/  I2F R5, R9 ;  /* 0x0000000900057306 */ /* 0x000e660000201400 */
[----:B------:R-:W-:Y:S01]  /*17f0*/  ISETP.NE.AND.EX P0, PT, RZ, UR17, PT, P0 ;  /* 0x00000011ff007c0c */ /* 0x000fe2000bf05300 */
[----:B-1----:R-:W-:-:S11]  /*1800*/  FMUL R5, R5, c[0x0][0x16c] ;  /* 0x00005b0005057a20 */ /* 0x002fd60000400000 */
[----:B------:R-:W-:Y:S05]  /*1810*/  @!P0 BRA `(.L_x_189) ;  /* 0x0000003000008947 */ /* 0x000fea0003800000 */
[----:B------:R-:W2:Y:S02]  /*1820*/  LDG.E.S8.SYS R0, [R20+0x20] ;  /* 0x0000200014007381 */ /* 0x000ea400001ee300 */
[----:B--2---:R-:W1:Y:S02]  /*1830*/  I2F.S16 R0, R0 ;  /* 0x0000000000007306 */ /* 0x004e640000101400 */
[----:B-1----:R-:W-:-:S06]  /*1840*/  FFMA R5, R0, c[0x0][0x19c], R5 ;  /* 0x0000670000057a23 */ /* 0x002fcc0000000005 */
.L_x_189:
[----:B------:R-:W1:Y:S02]  /*1850*/  F2I.S8.NTZ R5, R5 ;  /* 0x0000000500057305 */ /* 0x000e640000202100 */
[----:B-1----:R1:W-:Y:S02]  /*1860*/  STG.E.U8.SYS [R18+0x20], R5 ;  /* 0x0000200512007386 */ /* 0x0023e4000010e100 */
.L_x_188:
[----:B------:R-:W-:Y:S05]  /*1870*/  BSYNC B0 ;  /* 0x0000000000007941 */ /* 0x000fea0003800000 */
.L_x_187:
[----:B------:R-:W-:Y:S01]  /*1880*/  BMOV.32.CLEAR RZ, B0 ;  /* 0x0000000000ff7355 */ /* 0x000fe20000100000 */
[----:B------:R-:W-:Y:S01]  /*1890*/  BSSY B0, `(.L_x_190) ;  /* 0x000000c000007945 */ /* 0x000fe20003800000 */
[----:B------:R-:W-:Y:S05]  /*18a0*/  @!P4 BRA `(.L_x_191) ;  /* 0x000000a00000c947 */ /* 0x000fea0003800000 */
[----:B------:R-:W-:Y:S01]  /*18b0*/  ISETP.NE.U32.AND P0, PT, RZ, UR10, PT ;  /* 0x0000000aff007c0c */ /* 0x000fe2000bf05070 */
[----:B-1----:R-:W1:Y:S03]  /*18c0*/  I2F R5, R13 ;  /* 0x0000000d00057306 */ /* 0x002e660000201400 */
[----:B------:R-:W-:Y:S01]  /*18d0*/  ISETP.NE.AND.EX P0, PT, RZ, UR17, PT, P0 ;  /* 0x00000011ff007c0c */ /* 0x000fe2000bf05300 */
[----:B-1----:R-:W-:-:S11]  /*18e0*/  FMUL R5, R5, c[0x0][0x16c] ;  /* 0x00005b0005057a20 */ /* 0x002fd60000400000 */
[----:B------:R-:W-:Y:S05]  /*18f0*/  @!P0 BRA `(.L_x_192) ;  /* 0x0000003000008947 */ /* 0x000fea0003800000 */
[----:B------:R-:W2:Y:S02]  /*1900*/  LDG.E.S8.SYS R0, [R20+0x40] ;  /* 0x0000400014007381 */ /* 0x000ea400001ee300 */
[----:B--2---:R-:W1:Y:S02]  /*1910*/  I2F.S16 R0, R0 ;  /* 0x0000000000007306 */ /* 0x004e640000101400 */
[----:B-1----:R-:W-:-:S06]  /*1920*/  FFMA R5, R0, c[0x0][0x19c], R5 ;  /* 0x0000670000057a23 */ /* 0x002fcc0000000005 */
.L_x_192:
[----:B------:R-:W1:Y:S02]  /*1930*/  F2I.S8.NTZ R5, R5 ;  /* 0x0000000500057305 */ /* 0x000e640000202100 */
[----:B-1----:R1:W-:Y:S02]  /*1940*/  STG.E.U8.SYS [R18+0x40], R5 ;  /* 0x0000400512007386 */ /* 0x0023e4000010e100 */
.L_x_191:
[----:B------:R-:W-:Y:S05]  /*1950*/  BSYNC B0 ;  /* 0x0000000000007941 */ /* 0x000fea0003800000 */
.L_x_190:
[----:B------:R-:W-:Y:S01]  /*1960*/  BMOV.32.CLEAR RZ, B0 ;  /* 0x0000000000ff7355 */ /* 0x000fe20000100000 */
[----:B------:R-:W-:Y:S01]  /*1970*/  BSSY B0, `(.L_x_193) ;  /* 0x0000011000007945 */ /* 0x000fe20003800000 */
[----:B------:R-:W-:Y:S05]  /*1980*/  @!P5 BRA `(.L_x_194) ;  /* 0x000000f00000d947 */ /* 0x000fea0003800000 */
[----:B------:R-:W-:Y:S01]  /*1990*/  ISETP.NE.U32.AND P0, PT, RZ, UR10, PT ;  /* 0x0000000aff007c0c */ /* 0x000fe2000bf05070 */
[----:B01----:R-:W-:Y:S01]  /*19a0*/  IMAD.MOV.U32 R18, RZ, RZ, R80 ;  /* 0x000000ffff127224 */ /* 0x003fe200078e0050 */
        /* <DEDUP_REMOVED lines=13> */
.L_x_194:
[----:B------:R-:W-:Y:S05]  /*1a80*/  BSYNC B0 ;  /* 0x0000000000007941 */ /* 0x000fea0003800000 */
.L_x_193:
[----:B------:R-:W-:Y:S01]  /*1a90*/  IADD3 R20, P0, R76, UR16, RZ ;  /* 0x000000104c147c10 */ /* 0x000fe2000ff1e0ff */
[----:B------:R-:W-:Y:S01]  /*1aa0*/  BMOV.32.CLEAR RZ, B0 ;  /* 0x0000000000ff7355 */ /* 0x000fe20000100000 */
[----:B------:R-:W-:Y:S02]  /*1ab0*/  BSSY B0, `(.L_x_195) ;  /* 0x000000f000007945 */ /* 0x000fe40003800000 */
[----:B------:R-:W-:Y:S02]  /*1ac0*/  IADD3.X R21, R46, UR19, RZ, P0, !PT ;  /* 0x000000132e157c10 */ /* 0x000fe400087fe4ff */
[----:B01----:R-:W-:-:S04]  /*1ad0*/  IADD3 R18, P0, R78, UR14, RZ ;  /* 0x0000000e4e127c10 */ /* 0x003fc8000ff1e0ff */
        /* <DEDUP_REMOVED lines=10> */
.L_x_197:
[----:B------:R-:W0:Y:S02]  /*1b80*/  F2I.S8.NTZ R5, R5 ;  /* 0x0000000500057305 */ /* 0x000e240000202100 */
[----:B0-----:R0:W-:Y:S02]  /*1b90*/  STG.E.U8.SYS [R18], R5 ;  /* 0x0000000512007386 */ /* 0x0011e4000010e100 */
.L_x_196:
[----:B------:R-:W-:Y:S05]  /*1ba0*/  BSYNC B0 ;  /* 0x0000000000007941 */ /* 0x000fea0003800000 */
.L_x_195:
        /* <DEDUP_REMOVED lines=12> */
.L_x_200:
[----:B------:R-:W0:Y:S02]  /*1c70*/  F2I.S8.NTZ R5, R5 ;  /* 0x0000000500057305 */ /* 0x000e240000202100 */
[----:B0-----:R0:W-:Y:S02]  /*1c80*/  STG.E.U8.SYS [R18+0x20], R5 ;  /* 0x0000200512007386 */ /* 0x0011e4000010e100 */
.L_x_199:
[----:B------:R-:W-:Y:S05]  /*1c90*/  BSYNC B0 ;  /* 0x0000000000007941 */ /* 0x000fea0003800000 */
.L_x_198:
        /* <DEDUP_REMOVED lines=12> */
.L_x_203:
[----:B------:R-:W0:Y:S02]  /*1d60*/  F2I.S8.NTZ R5, R5 ;  /* 0x0000000500057305 */ /* 0x000e240000202100 */
[----:B0-----:R0:W-:Y:S02]  /*1d70*/  STG.E.U8.SYS [R18+0x40], R5 ;  /* 0x0000400512007386 */ /* 0x0011e4000010e100 */
.L_x_202:
[----:B------:R-:W-:Y:S05]  /*1d80*/  BSYNC B0 ;  /* 0x0000000000007941 */ /* 0x000fea0003800000 */
.L_x_201:
        /* <DEDUP_REMOVED lines=11> */
[----:B------:R-:W0:Y:S01]  /*1e40*/  I2F R3, R3 ;  /* 0x0000000300037306 */ /* 0x000e220000201400 */
[----:B------:R-:W-:Y:S01]  /*1e50*/  MOV R2, R74 ;  /* 0x0000004a00027202 */ /* 0x000fe20000000f00 */
[----:B0-----:R-:W-:Y:S01]  /*1e60*/  FMUL R5, R3, c[0x0][0x16c] ;  /* 0x00005b0003057a20 */ /* 0x001fe20000400000 */
[----:B------:R-:W-:-:S05]  /*1e70*/  MOV R3, R49 ;  /* 0x0000003100037202 */ /* 0x000fca0000000f00 */
[----:B--2---:R-:W0:Y:S02]  /*1e80*/  @P0 I2F.S16 R0, R0 ;  /* 0x0000000000000306 */ /* 0x004e240000101400 */
[----:B0-----:R-:W-:-:S06]  /*1e90*/  @P0 FFMA R5, R0, c[0x0][0x19c], R5 ;  /* 0x0000670000050a23 */ /* 0x001fcc0000000005 */
[----:B------:R-:W0:Y:S02]  /*1ea0*/  F2I.S8.NTZ R5, R5 ;  /* 0x0000000500057305 */ /* 0x000e240000202100 */
[----:B0-----:R0:W-:Y:S02]  /*1eb0*/  STG.E.U8.SYS [R2.64+UR14], R5 ;  /* 0x0000000502007986 */ /* 0x0011e4000c10e10e */
.L_x_205:
[----:B------:R-:W-:Y:S05]  /*1ec0*/  BSYNC B0 ;  /* 0x0000000000007941 */ /* 0x000fea0003800000 */
.L_x_204:
        /* <DEDUP_REMOVED lines=16> */
.L_x_208:
[----:B------:R-:W0:Y:S02]  /*1fd0*/  F2I.S8.NTZ R3, R3 ;  /* 0x0000000300037305 */ /* 0x000e240000202100 */
[----:B0-----:R0:W-:Y:S02]  /*1fe0*/  STG.E.U8.SYS [R18], R3 ;  /* 0x0000000312007386 */ /* 0x0011e4000010e100 */
.L_x_207:
[----:B------:R-:W-:Y:S05]  /*1ff0*/  BSYNC B0 ;  /* 0x0000000000007941 */ /* 0x000fea0003800000 */
.L_x_206:
        /* <DEDUP_REMOVED lines=12> */
.L_x_211:
[----:B------:R-:W0:Y:S02]  /*20c0*/  F2I.S8.NTZ R3, R3 ;  /* 0x0000000300037305 */ /* 0x000e240000202100 */
[----:B0-----:R0:W-:Y:S02]  /*20d0*/  STG.E.U8.SYS [R18+0x20], R3 ;  /* 0x0000200312007386 */ /* 0x0011e4000010e100 */
.L_x_210:
[----:B------:R-:W-:Y:S05]  /*20e0*/  BSYNC B0 ;  /* 0x0000000000007941 */ /* 0x000fea0003800000 */
.L_x_209:
        /* <DEDUP_REMOVED lines=12> */
.L_x_214:
[----:B------:R-:W0:Y:S02]  /*21b0*/  F2I.S8.NTZ R3, R3 ;  /* 0x0000000300037305 */ /* 0x000e240000202100 */
[----:B0-----:R0:W-:Y:S02]  /*21c0*/  STG.E.U8.SYS [R18+0x40], R3 ;  /* 0x0000400312007386 */ /* 0x0011e4000010e100 */
.L_x_213:
[----:B------:R-:W-:Y:S05]  /*21d0*/  BSYNC B0 ;  /* 0x0000000000007941 */ /* 0x000fea0003800000 */
.L_x_212:
[----:B------:R-:W-:Y:S01]  /*21e0*/  LOP3.LUT P0, RZ, R33, 0x40, RZ, 0xc0, !PT ;  /* 0x0000004021ff7812 */ /* 0x000fe2000780c0ff */
[----:B------:R-:W-:Y:S01]  /*21f0*/  BMOV.32.CLEAR RZ, B0 ;  /* 0x0000000000ff7355 */ /* 0x000fe20000100000 */
[----:B------:R-:W-:Y:S10]  /*2200*/  BSSY B0, `(.L_x_215) ;  /* 0x0000011000007945 */ /* 0x000ff40003800000 */
[----:B------:R-:W-:Y:S05]  /*2210*/  @!P0 BRA `(.L_x_216) ;  /* 0x000000f000008947 */ /* 0x000fea0003800000 */
[----:B------:R-:W-:Y:S01]  /*2220*/  ISETP.NE.U32.AND P0, PT, RZ, UR10, PT ;  /* 0x0000000aff007c0c */ /* 0x000fe2000bf05070 */
[----:B------:R-:W-:Y:S01]  /*2230*/  IMAD.MOV.U32 R6, RZ, RZ, R62 ;  /* 0x000000ffff067224 */ /* 0x000fe200078e003e */
[----:B------:R-:W-:Y:S01]  /*2240*/  UMOV UR8, UR16 ;  /* 0x0000001000087c82 */ /* 0x000fe20008000000 */
[----:B------:R-:W-:Y:S01]  /*2250*/  IMAD.MOV.U32 R7, RZ, RZ, R55 ;  /* 0x000000ffff077224 */ /* 0x000fe200078e0037 */
[----:B------:R-:W-:Y:S01]  /*2260*/  ISETP.NE.AND.EX P0, PT, RZ, UR17, PT, P0 ;  /* 0x00000011ff007c0c */ /* 0x000fe2000bf05300 */
[----:B------:R-:W-:-:S11]  /*2270*/  UMOV UR9, UR19 ;  /* 0x0000001300097c82 */ /* 0x000fd60008000000 */
[----:B------:R-:W2:Y:S01]  /*2280*/  @P0 LDG.E.S8.SYS R0, [R6.64+UR8] ;  /* 0x0000000806000981 */ /* 0x000ea2000c1ee300 */
[----:B------:R-:W1:Y:S01]  /*2290*/  I2F R4, R4 ;  /* 0x0000000400047306 */ /* 0x000e620000201400 */
[----:B------:R-:W-:Y:S01]  /*22a0*/  MOV R5, R53 ;  /* 0x0000003500057202 */ /* 0x000fe20000000f00 */
[----:B01----:R-:W-:Y:S01]  /*22b0*/  FMUL R3, R4, c[0x0][0x16c] ;  /* 0x00005b0004037a20 */ /* 0x003fe20000400000 */
[----:B------:R-:W-:-:S05]  /*22c0*/  MOV R4, R64 ;  /* 0x0000004000047202 */ /* 0x000fca0000000f00 */
[----:B--2---:R-:W0:Y:S02]  /*22d0*/  @P0 I2F.S16 R0, R0 ;  /* 0x0000000000000306 */ /* 0x004e240000101400 */
[----:B0-----:R-:W-:-:S06]  /*22e0*/  @P0 FFMA R3, R0, c[0x0][0x19c], R3 ;  /* 0x0000670000030a23 */ /* 0x001fcc0000000003 */
[----:B------:R-:W0:Y:S02]  /*22f0*/  F2I.S8.NTZ R3, R3 ;  /* 0x0000000300037305 */ /* 0x000e240000202100 */
[----:B0-----:R0:W-:Y:S02]  /*2300*/  STG.E.U8.SYS [R4.64+UR14], R3 ;  /* 0x0000000304007986 */ /* 0x0011e4000c10e10e */
.L_x_216:
[----:B------:R-:W-:Y:S05]  /*2310*/  BSYNC B0 ;  /* 0x0000000000007941 */ /* 0x000fea0003800000 */
.L_x_215:
        /* <DEDUP_REMOVED lines=16> */
.L_x_219:
[----:B------:R-:W0:Y:S02]  /*2420*/  F2I.S8.NTZ R3, R3 ;  /* 0x0000000300037305 */ /* 0x000e240000202100 */
[----:B0-----:R0:W-:Y:S02]  /*2430*/  STG.E.U8.SYS [R4], R3 ;  /* 0x0000000304007386 */ /* 0x0011e4000010e100 */
.L_x_218:
[----:B------:R-:W-:Y:S05]  /*2440*/  BSYNC B0 ;  /* 0x0000000000007941 */ /* 0x000fea0003800000 */
.L_x_217:
        /* <DEDUP_REMOVED lines=12> */
.L_x_222:
[----:B------:R-:W0:Y:S02]  /*2510*/  F2I.S8.NTZ R3, R3 ;  /* 0x0000000300037305 */ /* 0x000e240000202100 */
[----:B0-----:R0:W-:Y:S02]  /*2520*/  STG.E.U8.SYS [R4+0x20], R3 ;  /* 0x0000200304007386 */ /* 0x0011e4000010e100 */
.L_x_221:
[----:B------:R-:W-:Y:S05]  /*2530*/  BSYNC B0 ;  /* 0x0000000000007941 */ /* 0x000fea0003800000 */
.L_x_220:
        /* <DEDUP_REMOVED lines=12> */
.L_x_225:
[----:B------:R-:W0:Y:S02]  /*2600*/  F2I.S8.NTZ R3, R3 ;  /* 0x0000000300037305 */ /* 0x000e240000202100 */
[----:B0-----:R0:W-:Y:S02]  /*2610*/  STG.E.U8.SYS [R4+0x40], R3 ;  /* 0x0000400304007386 */ /* 0x0011e4000010e100 */
.L_x_224:
[----:B------:R-:W-:Y:S05]  /*2620*/  BSYNC B0 ;  /* 0x0000000000007941 */ /* 0x000fea0003800000 */
.L_x_223:
        /* <DEDUP_REMOVED lines=32> */
.L_x_227:
[----:B------:R-:W-:-:S00]  /*2830*/  BRA `(.L_x_227) ;  /* 0xfffffff000007947 */ /* 0x000fc0000383ffff */
[----:B------:R-:W-:-:S00]  /*2840*/  NOP ;  /* 0x0000000000007918 */ /* 0x000fc00000000000 */
[----:B------:R-:W-:-:S00]  /*2850*/  NOP ;  /* 0x0000000000007918 */ /* 0x000fc00000000000 */
[----:B------:R-:W-:-:S00]  /*2860*/  NOP ;  /* 0x0000000000007918 */ /* 0x000fc00000000000 */
[----:B------:R-:W-:-:S00]  /*2870*/  NOP ;  /* 0x0000000000007918 */ /* 0x000fc00000000000 */
.L_x_377:


//--------------------- .text._ZN7cutlass9reference6device6kernel26TensorScaleBiasGemmBatchedINS_9TensorRefIiNS_6layout22ColumnMajorInterleavedILi32EEEEENS4_IaS7_EEfNS4_IfNS5_8RowMajorEEENS_16NumericConverterIafLNS_15FloatRoundStyleE2EEELi4ELi4EEEvNS_4gemm9GemmCoordET_T0_T1_T2_SK_illll --------------------------
	.section	.text._ZN7cutlass9reference6device6kernel26TensorScaleBiasGemmBatchedINS_9TensorRefIiNS_6layout22ColumnMajorInterleavedILi32EEEEENS4_IaS7_EEfNS4_IfNS5_8RowMajorEEENS_16NumericConverterIafLNS_15FloatRoundStyleE2EEELi4ELi4EEEvNS_4gemm9GemmCoordET_T0_T1_T2_SK_illll,"ax",@progbits
	.sectioninfo	@"SHI_REGISTERS=70"
	.align	128
        .global         _ZN7cutlass9reference6device6kernel26TensorScaleBiasGemmBatchedINS_9TensorRefIiNS_6layout22ColumnMajorInterleavedILi32EEEEENS4_IaS7_EEfNS4_IfNS5_8RowMajorEEENS_16NumericConverterIafLNS_15FloatRoundStyleE2EEELi4ELi4EEEvNS_4gemm9GemmCoordET_T0_T1_T2_SK_illll
        .type           _ZN7cutlass9reference6device6kernel26TensorScaleBiasGemmBatchedINS_9TensorRefIiNS_6layout22ColumnMajorInterleavedILi32EEEEENS4_IaS7_EEfNS4_IfNS5_8RowMajorEEENS_16NumericConverterIafLNS_15FloatRoundStyleE2EEELi4ELi4EEEvNS_4gemm9GemmCoordET_T0_T1_T2_SK_illll,@function
        .size           _ZN7cutlass9reference6device6kernel26TensorScaleBiasGemmBatchedINS_9TensorRefIiNS_6layout22ColumnMajorInterleavedILi32EEEEENS4_IaS7_EEfNS4_IfNS5_8RowMajorEEENS_16NumericConverterIafLNS_15FloatRoundStyleE2EEELi4ELi4EEEvNS_4gemm9GemmCoordET_T0_T1_T2_SK_illll,(.L_x_378 - _ZN7cutlass9reference6device6kernel26TensorScaleBiasGemmBatchedINS_9TensorRefIiNS_6layout22ColumnMajorInterleavedILi32EEEEENS4_IaS7_EEfNS4_IfNS5_8RowMajorEEENS_16NumericConverterIafLNS_15FloatRoundStyleE2EEELi4ELi4EEEvNS_4gemm9GemmCoordET_T0_T1_T2_SK_illll)
        .other          _ZN7cutlass9reference6device6kernel26TensorScaleBiasGemmBatchedINS_9TensorRefIiNS_6layout22ColumnMajorInterleavedILi32EEEEENS4_IaS7_EEfNS4_IfNS5_8RowMajorEEENS_16NumericConverterIafLNS_15FloatRoundStyleE2EEELi4ELi4EEEvNS_4gemm9GemmCoordET_T0_T1_T2_SK_illll,@"STO_CUDA_ENTRY STV_DEFAULT"
_ZN7cutlass9reference6device6kernel26TensorScaleBiasGemmBatchedINS_9TensorRefIiNS_6layout22ColumnMajorInterleavedILi32EEEEENS4_IaS7_EEfNS4_IfNS5_8RowMajorEEENS_16NumericConverterIafLNS_15FloatRoundStyleE2EEELi4ELi4EEEvNS_4gemm9GemmCoordET_T0_T1_T2_SK_illll:
.text._ZN7cutlass9reference6device6kernel26TensorScaleBiasGemmBatchedINS_9TensorRefIiNS_6layout22ColumnMajorInterleavedILi32EEEEENS4_IaS7_EEfNS4_IfNS5_8RowMajorEEENS_16NumericConverterIafLNS_15FloatRoundStyleE2EEELi4ELi4EEEvNS_4gemm9GemmCoordET_T0_T1_T2_SK_illll:
[----:B------:R-:W-:Y:S02]  /*0000*/  MOV R1, c[0x0][0x28] ;  /* 0x00000a0000017a02 */ /* 0x000fe40000000f00 */
[----:B------:R-:W0:Y:S01]  /*0010*/  S2UR UR8, SR_CTAID.Z ;  /* 0x00000000000879c3 */ /* 0x000e220000002700 */
[----:B------:R-:W-:Y:S02]  /*0020*/  ULDC UR4, c[0x0][0x1b8] ;  /* 0x00006e0000047ab9 */ /* 0x000fe40000000800 */
[----:B0-----:R-:W-:-:S06]  /*0030*/  UISETP.GE.AND UP0, UPT, UR8, UR4, UPT ;  /* 0x000000040800728c */ /* 0x001fcc000bf06270 */
[----:B------:R-:W-:-:S12]  /*0040*/  PLOP3.LUT P0, PT, PT, PT, UP0, 0x80, 0x0 ;  /* 0x000000000000781c */ /* 0x000fd80003f0f008 */
[----:B------:R-:W-:Y:S05]  /*0050*/  @P0 EXIT ;  /* 0x000000000000094d */ /* 0x000fea0003800000 */
[----:B------:R-:W0:Y:S01]  /*0060*/  S2R R5, SR_TID.Y ;  /* 0x0000000000057919 */ /* 0x000e220000002200 */
[----:B------:R-:W-:Y:S02]  /*0070*/  ULDC UR20, c[0x0][0x14] ;  /* 0x0000050000147ab9 */ /* 0x000fe40000000800 */
[----:B------:R-:W-:Y:S01]  /*0080*/  ULDC.64 UR14, c[0x0][0x1c0] ;  /* 0x00007000000e7ab9 */ /* 0x000fe20000000a00 */
[----:B------:R-:W0:Y:S01]  /*0090*/  S2R R0, SR_CTAID.Y ;  /* 0x0000000000007919 */ /* 0x000e220000002600 */
[----:B------:R-:W-:Y:S02]  /*00a0*/  ULDC.64 UR16, c[0x0][0x1d0] ;  /* 0x0000740000107ab9 */ /* 0x000fe40000000a00 */
[----:B------:R-:W-:Y:S01]  /*00b0*/  ULDC.64 UR6, c[0x0][0x1c8] ;  /* 0x0000720000067ab9 */ /* 0x000fe20000000a00 */
[----:B------:R-:W1:Y:S01]  /*00c0*/  S2R R3, SR_TID.X ;  /* 0x0000000000037919 */ /* 0x000e620000002100 */
[----:B------:R-:W-:Y:S02]  /*00d0*/  ULDC.64 UR4, c[0x0][0x1d8] ;  /* 0x0000760000047ab9 */ /* 0x000fe40000000a00 */
[----:B------:R-:W-:Y:S01]  /*00e0*/  UIMAD.WIDE.U32 UR26, UR20, UR14, URZ ;  /* 0x0000000e141a72a5 */ /* 0x000fe2000f8e003f */
[----:B------:R-:W1:Y:S01]  /*00f0*/  S2R R48, SR_CTAID.X ;  /* 0x0000000000307919 */ /* 0x000e620000002500 */
[----:B------:R-:W-:-:S02]  /*0100*/  UIMAD.WIDE.U32 UR24, UR20, UR16, URZ ;  /* 0x00000010141872a5 */ /* 0x000fc4000f8e003f */
[----:B------:R-:W-:Y:S02]  /*0110*/  UIMAD.WIDE.U32 UR18, UR20, UR6, URZ ;  /* 0x00000006141272a5 */ /* 0x000fe4000f8e003f */
[----:B------:R-:W-:Y:S02]  /*0120*/  UIMAD.WIDE.U32 UR22, UR20, UR4, URZ ;  /* 0x00000004141672a5 */ /* 0x000fe4000f8e003f */
[----:B------:R-:W-:Y:S02]  /*0130*/  UMOV UR16, UR8 ;  /* 0x0000000800107c82 */ /* 0x000fe40008000000 */
[----:B------:R-:W-:Y:S02]  /*0140*/  UIMAD UR15, UR20, UR15, UR27 ;  /* 0x0000000f140f72a4 */ /* 0x000fe4000f8e021b */
[----:B------:R-:W-:Y:S02]  /*0150*/  UIMAD UR17, UR20, UR17, UR25 ;  /* 0x00000011141172a4 */ /* 0x000fe4000f8e0219 */
[----:B------:R-:W-:-:S02]  /*0160*/  UIMAD UR6, UR20, UR7, UR19 ;  /* 0x00000007140672a4 */ /* 0x000fc4000f8e0213 */
[----:B------:R-:W-:Y:S01]  /*0170*/  USHF.R.S32.HI UR11, URZ, 0x1f, UR16 ;  /* 0x0000001f3f0b7899 */ /* 0x000fe20008011410 */
[----:B0-----:R-:W-:Y:S01]  /*0180*/  IMAD R0, R0, c[0x0][0x4], R5 ;  /* 0x0000010000007a24 */ /* 0x001fe200078e0205 */
[----:B------:R-:W-:Y:S02]  /*0190*/  UIMAD UR20, UR20, UR5, UR23 ;  /* 0x00000005141472a4 */ /* 0x000fe4000f8e0217 */
[----:B------:R-:W-:Y:S01]  /*01a0*/  ULDC.64 UR28, c[0x0][0x180] ;  /* 0x00006000001c7ab9 */ /* 0x000fe20000000a00 */
[----:B------:R-:W-:Y:S01]  /*01b0*/  IMAD.SHL.U32 R24, R0, 0x4, RZ ;  /* 0x0000000400187824 */ /* 0x000fe200078e00ff */
[----:B------:R-:W-:Y:S02]  /*01c0*/  ULDC.64 UR4, c[0x0][0x1d8] ;  /* 0x0000760000047ab9 */ /* 0x000fe40000000a00 */
[----:B------:R-:W-:Y:S01]  /*01d0*/  UIMAD UR7, UR11, UR4, URZ ;  /* 0x000000040b0772a4 */ /* 0x000fe2000f8e023f */
[----:B-1----:R-:W-:Y:S01]  /*01e0*/  IMAD R48, R48, c[0x0][0x0], R3 ;  /* 0x0000000030307a24 */ /* 0x002fe200078e0203 */
[----:B------:R-:W-:Y:S01]  /*01f0*/  SHF.R.S32.HI R5, RZ, 0x1f, R24 ;  /* 0x0000001fff057819 */ /* 0x000fe20000011418 */
[----:B------:R-:W-:Y:S01]  /*0200*/  UIMAD.WIDE.U32 UR30, UR16, UR4, URZ ;  /* 0x00000004101e72a5 */ /* 0x000fe2000f8e003f */
[----:B------:R-:W-:Y:S01]  /*0210*/  ISETP.GE.AND P1, PT, R24, c[0x0][0x164], PT ;  /* 0x0000590018007a0c */ /* 0x000fe20003f26270 */
[----:B------:R-:W-:Y:S01]  /*0220*/  IMAD.SHL.U32 R48, R48, 0x4, RZ ;  /* 0x0000000430307824 */ /* 0x000fe200078e00ff */
[----:B------:R-:W-:Y:S01]  /*0230*/  LEA.HI R58, R5, R24, RZ, 0x5 ;  /* 0x00000018053a7211 */ /* 0x000fe200078f28ff */
[----:B------:R-:W-:Y:S01]  /*0240*/  UIMAD UR7, UR16, UR5, UR7 ;  /* 0x00000005100772a4 */ /* 0x000fe2000f8e0207 */
[----:B------:R-:W-:Y:S01]  /*0250*/  IADD3 R28, R24, 0x1, RZ ;  /* 0x00000001181c7810 */ /* 0x000fe20007ffe0ff */
[----:B------:R-:W-:Y:S01]  /*0260*/  ULDC.64 UR8, c[0x0][0x1d0] ;  /* 0x0000740000087ab9 */ /* 0x000fe20000000a00 */
[----:B------:R-:W-:Y:S01]  /*0270*/  LOP3.LUT R3, R58, 0xffffffe0, RZ, 0xc0, !PT ;  /* 0xffffffe03a037812 */ /* 0x000fe200078ec0ff */
[----:B------:R-:W-:Y:S01]  /*0280*/  ULDC.64 UR4, c[0x0][0x1c8] ;  /* 0x0000720000047ab9 */ /* 0x000fe20000000a00 */
[----:B------:R-:W-:Y:S01]  /*0290*/  SHF.R.S32.HI R58, RZ, 0x5, R58 ;  /* 0x00000005ff3a7819 */ /* 0x000fe2000001143a */
[----:B------:R-:W-:Y:S01]  /*02a0*/  UIMAD UR21, UR11, UR4, URZ ;  /* 0x000000040b1572a4 */ /* 0x000fe2000f8e023f */
[----:B------:R-:W-:Y:S01]  /*02b0*/  IADD3 R10, R48, 0x1, RZ ;  /* 0x00000001300a7810 */ /* 0x000fe20007ffe0ff */
[----:B------:R-:W-:Y:S01]  /*02c0*/  IMAD.IADD R2, R24, 0x1, -R3 ;  /* 0x0000000118027824 */ /* 0x000fe200078e0a03 */
[----:B------:R-:W-:Y:S01]  /*02d0*/  SHF.R.S32.HI R17, RZ, 0x1f, R58 ;  /* 0x0000001fff117819 */ /* 0x000fe2000001143a */
[----:B------:R-:W-:Y:S01]  /*02e0*/  UIMAD.WIDE.U32 UR28, UR16, UR4, UR28 ;  /* 0x00000004101c72a5 */ /* 0x000fe2000f8e001c */
[----:B------:R-:W-:Y:S01]  /*02f0*/  ISETP.LT.AND P2, PT, R10, c[0x0][0x160], !P1 ;  /* 0x000058000a007a0c */ /* 0x000fe20004f41270 */
[----:B------:R-:W-:Y:S01]  /*0300*/  UIMAD UR21, UR16, UR5, UR21 ;  /* 0x00000005101572a4 */ /* 0x000fe2000f8e0215 */
[--C-:B------:R-:W-:Y:S01]  /*0310*/  SHF.R.S32.HI R3, RZ, 0x1f, R2.reuse ;  /* 0x0000001fff037819 */ /* 0x100fe20000011402 */
[C---:B------:R-:W-:Y:S01]  /*0320*/  IMAD R25, R17.reuse, c[0x0][0x178], RZ ;  /* 0x00005e0011197a24 */ /* 0x040fe200078e02ff */
[----:B------:R-:W-:Y:S01]  /*0330*/  IADD3 R0, R24, 0x3, RZ ;  /* 0x0000000318007810 */ /* 0x000fe20007ffe0ff */
[----:B------:R-:W-:Y:S01]  /*0340*/  IMAD R17, R17, c[0x0][0x188], RZ ;  /* 0x0000620011117a24 */ /* 0x000fe200078e02ff */
[C---:B------:R-:W-:Y:S01]  /*0350*/  IADD3 R5, R48.reuse, 0x2, RZ ;  /* 0x0000000230057810 */ /* 0x040fe20007ffe0ff */
[C-C-:B------:R-:W-:Y:S01]  /*0360*/  IMAD.WIDE R60, R48.reuse, 0x20, R2.reuse ;  /* 0x00000020303c7825 */ /* 0x140fe200078e0202 */
[----:B------:R-:W-:Y:S01]  /*0370*/  IADD3 R4, R48, 0x3, RZ ;  /* 0x0000000330047810 */ /* 0x000fe20007ffe0ff */
[----:B------:R-:W-:Y:S01]  /*0380*/  ULDC.64 UR4, c[0x0][0x1c0] ;  /* 0x0000700000047ab9 */ /* 0x000fe20000000a00 */
[----:B------:R-:W-:Y:S01]  /*0390*/  P2R R43, PR, RZ, 0x4 ;  /* 0x00000004ff2b7803 */ /* 0x000fe20000000000 */
[----:B------:R-:W-:Y:S01]  /*03a0*/  IMAD.WIDE R2, R10, 0x20, R2 ;  /* 0x000000200a027825 */ /* 0x000fe200078e0202 */
[----:B------:R-:W-:Y:S01]  /*03b0*/  SHF.R.S32.HI R11, RZ, 0x1f, R28 ;  /* 0x0000001fff0b7819 */ /* 0x000fe2000001141c */
[----:B------:R-:W-:Y:S01]  /*03c0*/  UIMAD.WIDE.U32 UR32, UR16, UR8, URZ ;  /* 0x00000008102072a5 */ /* 0x000fe2000f8e003f */
[----:B------:R-:W-:Y:S01]  /*03d0*/  ISETP.LT.AND P3, PT, R48, c[0x0][0x160], !P1 ;  /* 0x0000580030007a0c */ /* 0x000fe20004f61270 */
[----:B------:R-:W-:Y:S01]  /*03e0*/  IMAD.WIDE.U32 R26, R58, c[0x0][0x178], R60 ;  /* 0x00005e003a1a7a25 */ /* 0x000fe200078e003c */
[----:B------:R-:W-:Y:S01]  /*03f0*/  ISETP.LT.AND P2, PT, R5, c[0x0][0x160], !P1 ;  /* 0x0000580005007a0c */ /* 0x000fe20004f41270 */
[----:B------:R-:W-:Y:S01]  /*0400*/  UIMAD UR10, UR11, UR8, URZ ;  /* 0x000000080b0a72a4 */ /* 0x000fe2000f8e023f */
[----:B------:R-:W-:Y:S01]  /*0410*/  ISETP.LT.AND P1, PT, R4, c[0x0][0x160], !P1 ;  /* 0x0000580004007a0c */ /* 0x000fe20004f21270 */
[----:B------:R-:W-:Y:S01]  /*0420*/  IMAD R25, R58, c[0x0][0x17c], R25 ;  /* 0x00005f003a197a24 */ /* 0x000fe200078e0219 */
[----:B------:R-:W-:Y:S01]  /*0430*/  ISETP.GE.AND P0, PT, R28, c[0x0][0x164], PT ;  /* 0x000059001c007a0c */ /* 0x000fe20003f06270 */
[C---:B------:R-:W-:Y:S01]  /*0440*/  IMAD R17, R58.reuse, c[0x0][0x18c], R17 ;  /* 0x000063003a117a24 */ /* 0x040fe200078e0211 */
[----:B------:R-:W-:Y:S01]  /*0450*/  LEA.HI R54, R11, R28, RZ, 0x5 ;  /* 0x0000001c0b367211 */ /* 0x000fe200078f28ff */
[----:B------:R-:W-:Y:S01]  /*0460*/  IMAD.WIDE.U32 R60, R58, c[0x0][0x188], R60 ;  /* 0x000062003a3c7a25 */ /* 0x000fe200078e003c */
[----:B------:R-:W-:Y:S01]  /*0470*/  P2R R41, PR, RZ, 0x2 ;  /* 0x00000002ff297803 */ /* 0x000fe20000000000 */
[----:B------:R-:W-:Y:S01]  /*0480*/  UIMAD UR8, UR11, UR4, URZ ;  /* 0x000000040b0872a4 */ /* 0x000fe2000f8e023f */
[----:B------:R-:W-:Y:S01]  /*0490*/  ISETP.LT.AND P1, PT, R48, c[0x0][0x160], !P0 ;  /* 0x0000580030007a0c */ /* 0x000fe20004721270 */
[C-C-:B------:R-:W-:Y:S01]  /*04a0*/  IMAD.WIDE.U32 R8, R58.reuse, c[0x0][0x178], R2.reuse ;  /* 0x00005e003a087a25 */ /* 0x140fe200078e0002 */
[----:B------:R-:W-:Y:S01]  /*04b0*/  P2R R42, PR, RZ, 0x4 ;  /* 0x00000004ff2a7803 */ /* 0x000fe20000000000 */
[----:B------:R-:W-:Y:S01]  /*04c0*/  UIMAD.WIDE.U32 UR12, UR16, UR4, URZ ;  /* 0x00000004100c72a5 */ /* 0x000fe2000f8e003f */
[----:B------:R-:W-:Y:S01]  /*04d0*/  P2R R40, PR, RZ, 0x2 ;  /* 0x00000002ff287803 */ /* 0x000fe20000000000 */
[----:B------:R-:W-:Y:S01]  /*04e0*/  IMAD.WIDE.U32 R58, R58, c[0x0][0x188], R2 ;  /* 0x000062003a3a7a25 */ /* 0x000fe200078e0002 */
[----:B------:R-:W-:Y:S01]  /*04f0*/  IADD3 R2, R24, 0x2, RZ ;  /* 0x0000000218027810 */ /* 0x000fe20007ffe0ff */
[----:B------:R-:W-:Y:S01]  /*0500*/  UIMAD UR8, UR16, UR5, UR8 ;  /* 0x00000005100872a4 */ /* 0x000fe2000f8e0208 */
[----:B------:R-:W-:Y:S01]  /*0510*/  SHF.R.S32.HI R3, RZ, 0x1f, R0 ;  /* 0x0000001fff037819 */ /* 0x000fe20000011400 */
[----:B------:R-:W-:Y:S01]  /*0520*/  UIMAD UR10, UR16, UR9, UR10 ;  /* 0x00000009100a72a4 */ /* 0x000fe2000f8e020a */
[----:B------:R-:W-:Y:S01]  /*0530*/  SHF.R.S32.HI R7, RZ, 0x1f, R2 ;  /* 0x0000001fff077819 */ /* 0x000fe20000011402 */
[----:B------:R-:W-:Y:S01]  /*0540*/  ULDC.64 UR4, c[0x0][0x170] ;  /* 0x00005c0000047ab9 */ /* 0x000fe20000000a00 */
[----:B------:R-:W-:Y:S01]  /*0550*/  LEA.HI R46, R3, R0, RZ, 0x5 ;  /* 0x00000000032e7211 */ /* 0x000fe200078f28ff */
[----:B------:R-:W-:Y:S01]  /*0560*/  UIADD3 UR8, UR13, UR8, URZ ;  /* 0x000000080d087290 */ /* 0x000fe2000fffe03f */
[----:B------:R-:W-:Y:S01]  /*0570*/  LEA.HI R50, R7, R2, RZ, 0x5 ;  /* 0x0000000207327211 */ /* 0x000fe200078f28ff */
[----:B------:R-:W-:Y:S01]  /*0580*/  ULEA UR4, UP0, UR12, UR4, 0x2 ;  /* 0x000000040c047291 */ /* 0x000fe2000f80103f */
[----:B------:R-:W-:Y:S01]  /*0590*/  LOP3.LUT R7, R54, 0xffffffe0, RZ, 0xc0, !PT ;  /* 0xffffffe036077812 */ /* 0x000fe200078ec0ff */
[----:B------:R-:W-:Y:S01]  /*05a0*/  UIADD3 UR10, UR33, UR10, URZ ;  /* 0x0000000a210a7290 */ /* 0x000fe2000fffe03f */
[----:B------:R-:W-:Y:S01]  /*05b0*/  LOP3.LUT R15, R50, 0xffffffe0, RZ, 0xc0, !PT ;  /* 0xffffffe0320f7812 */ /* 0x000fe200078ec0ff */
[----:B------:R-:W-:Y:S01]  /*05c0*/  ULEA.HI.X UR5, UR12, UR5, UR8, 0x2, UP0 ;  /* 0x000000050c057291 */ /* 0x000fe200080f1408 */
[----:B------:R-:W-:Y:S01]  /*05d0*/  LOP3.LUT R3, R46, 0xffffffe0, RZ, 0xc0, !PT ;  /* 0xffffffe02e037812 */ /* 0x000fe200078ec0ff */
[----:B------:R-:W-:Y:S01]  /*05e0*/  IMAD.IADD R6, R28, 0x1, -R7 ;  /* 0x000000011c067824 */ /* 0x000fe200078e0a07 */
[C---:B------:R-:W-:Y:S01]  /*05f0*/  ISETP.LT.AND P1, PT, R5.reuse, c[0x0][0x160], !P0 ;  /* 0x0000580005007a0c */ /* 0x040fe20004721270 */
[C---:B------:R-:W-:Y:S01]  /*0600*/  IMAD.IADD R14, R2.reuse, 0x1, -R15 ;  /* 0x00000001020e7824 */ /* 0x040fe200078e0a0f */
[----:B------:R-:W-:Y:S01]  /*0610*/  ISETP.GE.AND P5, PT, R2, c[0x0][0x164], PT ;  /* 0x0000590002007a0c */ /* 0x000fe20003fa6270 */
[----:B------:R-:W-:Y:S01]  /*0620*/  IMAD.IADD R2, R0, 0x1, -R3 ;  /* 0x0000000100027824 */ /* 0x000fe200078e0a03 */
[----:B------:R-:W-:Y:S01]  /*0630*/  ISETP.LT.AND P2, PT, R10, c[0x0][0x160], !P0 ;  /* 0x000058000a007a0c */ /* 0x000fe20004741270 */
[----:B------:R-:W-:Y:S01]  /*0640*/  ULDC.64 UR8, c[0x0][0x198] ;  /* 0x0000660000087ab9 */ /* 0x000fe20000000a00 */
[----:B------:R-:W-:Y:S01]  /*0650*/  ISETP.LT.AND P0, PT, R4, c[0x0][0x160], !P0 ;  /* 0x0000580004007a0c */ /* 0x000fe20004701270 */
[----:B------:R-:W-:Y:S01]  /*0660*/  ULEA UR13, UP0, UR32, UR8, 0x2 ;  /* 0x00000008200d7291 */ /* 0x000fe2000f80103f */
[----:B------:R-:W-:Y:S01]  /*0670*/  P2R R38, PR, RZ, 0x2 ;  /* 0x00000002ff267803 */ /* 0x000fe20000000000 */
[----:B------:R-:W-:Y:S01]  /*0680*/  USHF.L.U64.HI UR10, UR32, 0x2, UR10 ;  /* 0x00000002200a7899 */ /* 0x000fe2000801020a */
[----:B------:R-:W-:Y:S01]  /*0690*/  ISETP.LT.AND P1, PT, R10, c[0x0][0x160], !P5 ;  /* 0x000058000a007a0c */ /* 0x000fe20006f21270 */
[----:B------:R-:W-:Y:S01]  /*06a0*/  UIADD3 UR7, UR31, UR7, URZ ;  /* 0x000000071f077290 */ /* 0x000fe2000fffe03f */
[----:B------:R-:W-:Y:S01]  /*06b0*/  SHF.R.S32.HI R54, RZ, 0x5, R54 ;  /* 0x00000005ff367819 */ /* 0x000fe20000011436 */
[----:B------:R-:W-:Y:S01]  /*06c0*/  UIADD3.X UR12, UR10, UR9, URZ, UP0, !UPT ;  /* 0x000000090a0c7290 */ /* 0x000fe200087fe43f */
[----:B------:R-:W-:Y:S01]  /*06d0*/  SHF.R.S32.HI R15, RZ, 0x1f, R14 ;  /* 0x0000001fff0f7819 */ /* 0x000fe2000001140e */
[----:B------:R-:W-:Y:S01]  /*06e0*/  USHF.L.U64.HI UR7, UR30, 0x2, UR7 ;  /* 0x000000021e077899 */ /* 0x000fe20008010207 */
[----:B------:R-:W-:Y:S01]  /*06f0*/  SHF.R.S32.HI R7, RZ, 0x1f, R6 ;  /* 0x0000001fff077819 */ /* 0x000fe20000011406 */
[----:B------:R-:W-:Y:S01]  /*0700*/  ULDC.64 UR8, c[0x0][0x1a8] ;  /* 0x00006a0000087ab9 */ /* 0x000fe20000000a00 */
[----:B------:R-:W-:Y:S01]  /*0710*/  ISETP.GE.AND P4, PT, R0, c[0x0][0x164], PT ;  /* 0x0000590000007a0c */ /* 0x000fe20003f86270 */
[C---:B------:R-:W-:Y:S01]  /*0720*/  IMAD.WIDE R52, R48.reuse, 0x20, R14 ;  /* 0x0000002030347825 */ /* 0x040fe200078e020e */
[----:B------:R-:W-:Y:S01]  /*0730*/  SHF.R.S32.HI R3, RZ, 0x1f, R2 ;  /* 0x0000001fff037819 */ /* 0x000fe20000011402 */
[----:B------:R-:W-:Y:S01]  /*0740*/  ULEA UR11, UP0, UR30, UR8, 0x2 ;  /* 0x000000081e0b7291 */ /* 0x000fe2000f80103f */
[----:B------:R-:W-:Y:S01]  /*0750*/  SHF.R.S32.HI R50, RZ, 0x5, R50 ;  /* 0x00000005ff327819 */ /* 0x000fe20000011432 */
[----:B------:R-:W-:Y:S01]  /*0760*/  IMAD.WIDE R56, R48, 0x20, R6 ;  /* 0x0000002030387825 */ /* 0x000fe200078e0206 */
[----:B------:R-:W-:Y:S01]  /*0770*/  P2R R37, PR, RZ, 0x1 ;  /* 0x00000001ff257803 */ /* 0x000fe20000000000 */
[----:B------:R-:W-:Y:S01]  /*0780*/  UIADD3.X UR10, UR7, UR9, URZ, UP0, !UPT ;  /* 0x00000009070a7290 */ /* 0x000fe200087fe43f */
[----:B------:R-:W-:Y:S01]  /*0790*/  P2R R44, PR, RZ, 0x8 ;  /* 0x00000008ff2c7803 */ /* 0x000fe20000000000 */
[----:B------:R-:W-:Y:S01]  /*07a0*/  IMAD.WIDE R14, R10, 0x20, R14 ;  /* 0x000000200a0e7825 */ /* 0x000fe200078e020e */
[----:B------:R-:W-:Y:S01]  /*07b0*/  P2R R39, PR, RZ, 0x4 ;  /* 0x00000004ff277803 */ /* 0x000fe20000000000 */
[----:B------:R-:W-:Y:S01]  /*07c0*/  USHF.L.U32 UR7, UR26, 0x2, URZ ;  /* 0x000000021a077899 */ /* 0x000fe2000800063f */
[----:B------:R-:W-:Y:S01]  /*07d0*/  ISETP.LT.AND P0, PT, R48, c[0x0][0x160], !P5 ;  /* 0x0000580030007a0c */ /* 0x000fe20006f01270 */
[C-C-:B------:R-:W-:Y:S01]  /*07e0*/  IMAD.WIDE.U32 R62, R54.reuse, c[0x0][0x178], R56.reuse ;  /* 0x00005e00363e7a25 */ /* 0x140fe200078e0038 */
[C---:B------:R-:W-:Y:S01]  /*07f0*/  ISETP.LT.AND P6, PT, R5.reuse, c[0x0][0x160], !P5 ;  /* 0x0000580005007a0c */ /* 0x040fe20006fc1270 */
[----:B------:R-:W-:Y:S01]  /*0800*/  USHF.L.U64.HI UR26, UR26, 0x2, UR15 ;  /* 0x000000021a1a7899 */ /* 0x000fe2000801020f */
[----:B------:R-:W-:Y:S01]  /*0810*/  P2R R35, PR, RZ, 0x2 ;  /* 0x00000002ff237803 */ /* 0x000fe20000000000 */
[----:B------:R-:W-:Y:S01]  /*0820*/  IMAD.WIDE.U32 R56, R54, c[0x0][0x188], R56 ;  /* 0x0000620036387a25 */ /* 0x000fe200078e0038 */
[----:B------:R-:W-:Y:S01]  /*0830*/  SHF.R.S32.HI R19, RZ, 0x1f, R54 ;  /* 0x0000001fff137819 */ /* 0x000fe20000011436 */
[----:B------:R-:W-:Y:S01]  /*0840*/  USHF.L.U32 UR8, UR24, 0x2, URZ ;  /* 0x0000000218087899 */ /* 0x000fe2000800063f */
[----:B------:R-:W-:Y:S01]  /*0850*/  SHF.R.S32.HI R46, RZ, 0x5, R46 ;  /* 0x00000005ff2e7819 */ /* 0x000fe2000001142e */
[----:B------:R-:W-:Y:S01]  /*0860*/  IMAD.WIDE.U32 R22, R50, c[0x0][0x178], R52 ;  /* 0x00005e0032167a25 */ /* 0x000fe200078e0034 */
[C---:B------:R-:W-:Y:S01]  /*0870*/  ISETP.LT.AND P5, PT, R4.reuse, c[0x0][0x160], !P5 ;  /* 0x0000580004007a0c */ /* 0x040fe20006fa1270 */
[----:B------:R-:W-:Y:S01]  /*0880*/  USHF.L.U32 UR9, UR22, 0x2, URZ ;  /* 0x0000000216097899 */ /* 0x000fe2000800063f */
[----:B------:R-:W-:Y:S01]  /*0890*/  ISETP.LT.AND P2, PT, R5, c[0x0][0x160], !P4 ;  /* 0x0000580005007a0c */ /* 0x000fe20006741270 */
[----:B------:R-:W-:Y:S01]  /*08a0*/  IMAD R29, R19, c[0x0][0x178], RZ ;  /* 0x00005e00131d7a24 */ /* 0x000fe200078e02ff */
[----:B------:R-:W-:Y:S01]  /*08b0*/  ISETP.LT.AND P1, PT, R4, c[0x0][0x160], !P4 ;  /* 0x0000580004007a0c */ /* 0x000fe20006721270 */
[C---:B------:R-:W-:Y:S01]  /*08c0*/  IMAD.WIDE R4, R10.reuse, 0x20, R6 ;  /* 0x000000200a047825 */ /* 0x040fe200078e0206 */
[----:B------:R-:W-:Y:S01]  /*08d0*/  ISETP.LT.AND P3, PT, R10, c[0x0][0x160], !P4 ;  /* 0x000058000a007a0c */ /* 0x000fe20006761270 */
[----:B------:R-:W-:Y:S01]  /*08e0*/  USHF.L.U64.HI UR17, UR24, 0x2, UR17 ;  /* 0x0000000218117899 */ /* 0x000fe20008010211 */
[C---:B------:R-:W-:Y:S01]  /*08f0*/  ISETP.LT.AND P4, PT, R48.reuse, c[0x0][0x160], !P4 ;  /* 0x0000580030007a0c */ /* 0x040fe20006781270 */
[----:B------:R-:W-:Y:S01]  /*0900*/  IMAD.WIDE R48, R48, 0x20, R2 ;  /* 0x0000002030307825 */ /* 0x000fe200078e0202 */
[----:B------:R-:W-:Y:S01]  /*0910*/  SHF.R.S32.HI R13, RZ, 0x1f, R50 ;  /* 0x0000001fff0d7819 */ /* 0x000fe20000011432 */
[----:B------:R-:W-:Y:S01]  /*0920*/  USHF.L.U64.HI UR20, UR22, 0x2, UR20 ;  /* 0x0000000216147899 */ /* 0x000fe20008010214 */
[----:B------:R-:W-:Y:S01]  /*0930*/  IADD3 R16, R17, R59, RZ ;  /* 0x0000003b11107210 */ /* 0x000fe20007ffe0ff */
[----:B------:R-:W-:Y:S01]  /*0940*/  IMAD.WIDE R10, R10, 0x20, R2 ;  /* 0x000000200a0a7825 */ /* 0x000fe200078e0202 */
[----:B------:R-:W-:Y:S01]  /*0950*/  SHF.R.S32.HI R3, RZ, 0x1f, R46 ;  /* 0x0000001fff037819 */ /* 0x000fe2000001142e */
[----:B------:R-:W-:Y:S01]  /*0960*/  UIADD3 UR15, UR29, UR21, URZ ;  /* 0x000000151d0f7290 */ /* 0x000fe2000fffe03f */
[----:B------:R-:W-:Y:S01]  /*0970*/  P2R R36, PR, RZ, 0x1 ;  /* 0x00000001ff247803 */ /* 0x000fe20000000000 */
[----:B------:R-:W-:Y:S01]  /*0980*/  IMAD R19, R19, c[0x0][0x188], RZ ;  /* 0x0000620013137a24 */ /* 0x000fe200078e02ff */
[----:B------:R-:W-:Y:S01]  /*0990*/  UMOV UR14, UR28 ;  /* 0x0000001c000e7c82 */ /* 0x000fe20008000000 */
[C---:B------:R-:W-:Y:S01]  /*09a0*/  IMAD R31, R13.reuse, c[0x0][0x178], RZ ;  /* 0x00005e000d1f7a24 */ /* 0x040fe200078e02ff */
[----:B------:R-:W-:Y:S01]  /*09b0*/  UMOV UR22, UR11 ;  /* 0x0000000b00167c82 */ /* 0x000fe20008000000 */
[----:B------:R-:W-:Y:S01]  /*09c0*/  IMAD R13, R13, c[0x0][0x188], RZ ;  /* 0x000062000d0d7a24 */ /* 0x000fe200078e02ff */
[----:B------:R-:W-:Y:S01]  /*09d0*/  UMOV UR23, UR13 ;  /* 0x0000000d00177c82 */ /* 0x000fe20008000000 */
[----:B------:R-:W-:Y:S01]  /*09e0*/  IMAD R33, R3, c[0x0][0x178], RZ ;  /* 0x00005e0003217a24 */ /* 0x000fe200078e02ff */
[----:B------:R-:W-:Y:S01]  /*09f0*/  UMOV UR21, UR10 ;  /* 0x0000000a00157c82 */ /* 0x000fe20008000000 */
[C---:B------:R-:W-:Y:S01]  /*0a00*/  IMAD R29, R54.reuse, c[0x0][0x17c], R29 ;  /* 0x00005f00361d7a24 */ /* 0x040fe200078e021d */
[----:B------:R-:W-:Y:S01]  /*0a10*/  UMOV UR24, UR12 ;  /* 0x0000000c00187c82 */ /* 0x000fe20008000000 */
[----:B------:R-:W-:-:S02]  /*0a20*/  IMAD R19, R54, c[0x0][0x18c], R19 ;  /* 0x0000630036137a24 */ /* 0x000fc400078e0213 */
[----:B------:R-:W-:-:S04]  /*0a30*/  IMAD.WIDE.U32 R6, R54, c[0x0][0x178], R4 ;  /* 0x00005e0036067a25 */ /* 0x000fc800078e0004 */
[----:B------:R-:W-:Y:S02]  /*0a40*/  IMAD R3, R3, c[0x0][0x188], RZ ;  /* 0x0000620003037a24 */ /* 0x000fe400078e02ff */
[----:B------:R-:W-:-:S04]  /*0a50*/  IMAD.WIDE.U32 R54, R54, c[0x0][0x188], R4 ;  /* 0x0000620036367a25 */ /* 0x000fc800078e0004 */
[----:B------:R-:W-:Y:S01]  /*0a60*/  IMAD.IADD R0, R27, 0x1, R25 ;  /* 0x000000011b007824 */ /* 0x000fe200078e0219 */
[----:B------:R-:W-:Y:S01]  /*0a70*/  SHF.R.S32.HI R27, RZ, 0x1f, R28 ;  /* 0x0000001fff1b7819 */ /* 0x000fe2000001141c */
[C---:B------:R-:W-:Y:S02]  /*0a80*/  IMAD R31, R50.reuse, c[0x0][0x17c], R31 ;  /* 0x00005f00321f7a24 */ /* 0x040fe400078e021f */
[----:B------:R-:W-:Y:S01]  /*0a90*/  IMAD R13, R50, c[0x0][0x18c], R13 ;  /* 0x00006300320d7a24 */ /* 0x000fe200078e020d */
[----:B------:R-:W-:Y:S01]  /*0aa0*/  SHF.L.U64.HI R27, R28, 0x2, R27 ;  /* 0x000000021c1b7819 */ /* 0x000fe2000001021b */
[----:B------:R-:W-:-:S04]  /*0ab0*/  IMAD.WIDE.U32 R52, R50, c[0x0][0x188], R52 ;  /* 0x0000620032347a25 */ /* 0x000fc800078e0034 */
[----:B------:R-:W-:-:S04]  /*0ac0*/  IMAD.WIDE.U32 R4, R50, c[0x0][0x178], R14 ;  /* 0x00005e0032047a25 */ /* 0x000fc800078e000e */
[----:B------:R-:W-:-:S04]  /*0ad0*/  IMAD.WIDE.U32 R50, R50, c[0x0][0x188], R14 ;  /* 0x0000620032327a25 */ /* 0x000fc800078e000e */
[----:B------:R-:W-:-:S04]  /*0ae0*/  IMAD.WIDE.U32 R20, R46, c[0x0][0x178], R48 ;  /* 0x00005e002e147a25 */ /* 0x000fc800078e0030 */
[C---:B------:R-:W-:Y:S02]  /*0af0*/  IMAD R33, R46.reuse, c[0x0][0x17c], R33 ;  /* 0x00005f002e217a24 */ /* 0x040fe400078e0221 */
[C---:B------:R-:W-:Y:S02]  /*0b00*/  IMAD R3, R46.reuse, c[0x0][0x18c], R3 ;  /* 0x000063002e037a24 */ /* 0x040fe400078e0203 */
[----:B------:R-:W-:-:S04]  /*0b10*/  IMAD.WIDE.U32 R48, R46, c[0x0][0x188], R48 ;  /* 0x000062002e307a25 */ /* 0x000fc800078e0030 */
[----:B------:R-:W-:-:S04]  /*0b20*/  IMAD.WIDE.U32 R14, R46, c[0x0][0x178], R10 ;  /* 0x00005e002e0e7a25 */ /* 0x000fc800078e000a */
[----:B------:R-:W-:Y:S01]  /*0b30*/  IMAD.WIDE.U32 R46, R46, c[0x0][0x188], R10 ;  /* 0x000062002e2e7a25 */ /* 0x000fe200078e000a */
[----:B------:R-:W-:-:S03]  /*0b40*/  SHF.L.U64.HI R11, R26, 0x2, R0 ;  /* 0x000000021a0b7819 */ /* 0x000fc60000010200 */
[----:B------:R-:W-:Y:S02]  /*0b50*/  IMAD.IADD R0, R63, 0x1, R29 ;  /* 0x000000013f007824 */ /* 0x000fe400078e021d */
[----:B------:R-:W-:Y:S02]  /*0b60*/  IMAD.IADD R25, R25, 0x1, R9 ;  /* 0x0000000119197824 */ /* 0x000fe400078e0209 */
[----:B------:R-:W-:Y:S01]  /*0b70*/  IMAD.IADD R29, R29, 0x1, R7 ;  /* 0x000000011d1d7824 */ /* 0x000fe200078e0207 */
[----:B------:R-:W-:Y:S01]  /*0b80*/  SHF.L.U64.HI R9, R62, 0x2, R0 ;  /* 0x000000023e097819 */ /* 0x000fe20000010200 */
[----:B------:R-:W-:Y:S01]  /*0b90*/  IMAD.IADD R0, R23, 0x1, R31 ;  /* 0x0000000117007824 */ /* 0x000fe200078e021f */
[----:B------:R-:W-:Y:S01]  /*0ba0*/  IADD3 R31, R31, R5, RZ ;  /* 0x000000051f1f7210 */ /* 0x000fe20007ffe0ff */
[----:B------:R-:W-:Y:S01]  /*0bb0*/  IMAD.SHL.U32 R10, R26, 0x4, RZ ;  /* 0x000000041a0a7824 */ /* 0x000fe200078e00ff */
[----:B------:R-:W-:Y:S01]  /*0bc0*/  SHF.R.S32.HI R23, RZ, 0x1f, R24 ;  /* 0x0000001fff177819 */ /* 0x000fe20000011418 */
[----:B------:R-:W-:Y:S01]  /*0bd0*/  IMAD.SHL.U32 R30, R6, 0x4, RZ ;  /* 0x00000004061e7824 */ /* 0x000fe200078e00ff */
[----:B------:R-:W-:Y:S01]  /*0be0*/  SHF.L.U64.HI R7, R22, 0x2, R0 ;  /* 0x0000000216077819 */ /* 0x000fe20000010200 */
[----:B------:R-:W-:Y:S01]  /*0bf0*/  IMAD.IADD R0, R21, 0x1, R33 ;  /* 0x0000000115007824 */ /* 0x000fe200078e0221 */
[----:B------:R-:W-:Y:S01]  /*0c00*/  SHF.L.U64.HI R29, R6, 0x2, R29 ;  /* 0x00000002061d7819 */ /* 0x000fe2000001021d */
[----:B------:R-:W-:Y:S01]  /*0c10*/  IMAD.IADD R33, R33, 0x1, R15 ;  /* 0x0000000121217824 */ /* 0x000fe200078e020f */
[C---:B------:R-:W-:Y:S01]  /*0c20*/  SHF.L.U64.HI R31, R4.reuse, 0x2, R31 ;  /* 0x00000002041f7819 */ /* 0x040fe2000001021f */
[----:B------:R-:W-:Y:S01]  /*0c30*/  IMAD.SHL.U32 R32, R4, 0x4, RZ ;  /* 0x0000000404207824 */ /* 0x000fe200078e00ff */
[----:B------:R-:W-:Y:S01]  /*0c40*/  SHF.L.U64.HI R25, R8, 0x2, R25 ;  /* 0x0000000208197819 */ /* 0x000fe20000010219 */
[----:B------:R-:W-:Y:S01]  /*0c50*/  IMAD.IADD R15, R61, 0x1, R17 ;  /* 0x000000013d0f7824 */ /* 0x000fe200078e0211 */
[----:B------:R-:W-:Y:S01]  /*0c60*/  SHF.L.U64.HI R5, R20, 0x2, R0 ;  /* 0x0000000214057819 */ /* 0x000fe20000010200 */
[----:B------:R-:W-:Y:S01]  /*0c70*/  IMAD.SHL.U32 R26, R8, 0x4, RZ ;  /* 0x00000004081a7824 */ /* 0x000fe200078e00ff */
[----:B------:R-:W-:Y:S01]  /*0c80*/  SHF.L.U64.HI R23, R24, 0x2, R23 ;  /* 0x0000000218177819 */ /* 0x000fe20000010217 */
[----:B------:R-:W-:Y:S01]  /*0c90*/  IMAD.SHL.U32 R6, R22, 0x4, RZ ;  /* 0x0000000416067824 */ /* 0x000fe200078e00ff */
[----:B------:R-:W-:Y:S01]  /*0ca0*/  SHF.L.U64.HI R33, R14, 0x2, R33 ;  /* 0x000000020e217819 */ /* 0x000fe20000010221 */
[----:B------:R-:W-:-:S02]  /*0cb0*/  IMAD.SHL.U32 R4, R20, 0x4, RZ ;  /* 0x0000000414047824 */ /* 0x000fc400078e00ff */
[----:B------:R-:W-:Y:S02]  /*0cc0*/  IMAD.IADD R17, R57, 0x1, R19 ;  /* 0x0000000139117824 */ /* 0x000fe400078e0213 */
[----:B------:R-:W-:Y:S02]  /*0cd0*/  IMAD.IADD R18, R19, 0x1, R55 ;  /* 0x0000000113127824 */ /* 0x000fe400078e0237 */
[----:B------:R-:W-:Y:S02]  /*0ce0*/  IMAD.SHL.U32 R8, R62, 0x4, RZ ;  /* 0x000000043e087824 */ /* 0x000fe400078e00ff */
[----:B------:R-:W-:Y:S02]  /*0cf0*/  IMAD.SHL.U32 R34, R14, 0x4, RZ ;  /* 0x000000040e227824 */ /* 0x000fe400078e00ff */
[----:B------:R-:W-:Y:S02]  /*0d00*/  IMAD.SHL.U32 R24, R24, 0x4, RZ ;  /* 0x0000000418187824 */ /* 0x000fe400078e00ff */
[----:B------:R-:W-:-:S02]  /*0d10*/  IMAD.SHL.U32 R28, R28, 0x4, RZ ;  /* 0x000000041c1c7824 */ /* 0x000fc400078e00ff */
[----:B------:R-:W-:Y:S02]  /*0d20*/  IMAD.IADD R19, R53, 0x1, R13 ;  /* 0x0000000135137824 */ /* 0x000fe400078e020d */
[----:B------:R-:W-:Y:S02]  /*0d30*/  IMAD.IADD R20, R13, 0x1, R51 ;  /* 0x000000010d147824 */ /* 0x000fe400078e0233 */
[----:B------:R-:W-:Y:S02]  /*0d40*/  IMAD.IADD R21, R49, 0x1, R3 ;  /* 0x0000000131157824 */ /* 0x000fe400078e0203 */
[----:B------:R-:W-:Y:S02]  /*0d50*/  IMAD.IADD R22, R3, 0x1, R47 ;  /* 0x0000000103167824 */ /* 0x000fe400078e022f */
.L_x_260:
[C---:B------:R-:W-:Y:S01]  /*0d60*/  IADD3 R64, P0, R24.reuse, UR23, RZ ;  /* 0x0000001718407c10 */ /* 0x040fe2000ff1e0ff */
[----:B------:R-:W-:Y:S01]  /*0d70*/  BMOV.32.CLEAR RZ, B0 ;  /* 0x0000000000ff7355 */ /* 0x000fe20000100000 */
[----:B------:R-:W-:Y:S02]  /*0d80*/  BSSY B0, `(.L_x_228) ;  /* 0x0000014000007945 */ /* 0x000fe40003800000 */
[C---:B------:R-:W-:Y:S02]  /*0d90*/  IADD3.X R65, R23.reuse, UR24, RZ, P0, !PT ;  /* 0x0000001817417c10 */ /* 0x040fe400087fe4ff */
[----:B------:R-:W-:Y:S04]  /*0da0*/  IADD3 R62, P0, R24, UR22, RZ ;  /* 0x00000016183e7c10 */ /* 0x000fe8000ff1e0ff */
[----:B------:R-:W-:Y:S02]  /*0db0*/  IADD3.X R63, R23, UR21, RZ, P0, !PT ;  /* 0x00000015173f7c10 */ /* 0x000fe400087fe4ff */
[----:B------:R-:W-:-:S12]  /*0dc0*/  ISETP.NE.AND P0, PT, R44, RZ, PT ;  /* 0x000000ff2c00720c */ /* 0x000fd80003f05270 */
[----:B01----:R-:W-:-:S05]  /*0dd0*/  @!P0 BRA `(.L_x_229) ;  /* 0x000000e000008947 */ /* 0x003fca0003800000 */
[----:B------:R-:W-:Y:S01]  /*0de0*/  ISETP.NE.U32.AND P0, PT, RZ, UR13, PT ;  /* 0x0000000dff007c0c */ /* 0x000fe2000bf05070 */
[----:B------:R-:W2:Y:S01]  /*0df0*/  LDG.E.SYS R2, [R10.64+UR4] ;  /* 0x000000040a027981 */ /* 0x000ea2000c1ee900 */
[----:B------:R-:W-:Y:S02]  /*0e00*/  IMAD.MOV.U32 R3, RZ, RZ, c[0x0][0x190] ;  /* 0x00006400ff037624 */ /* 0x000fe400078e00ff */
[----:B------:R-:W-:Y:S01]  /*0e10*/  ISETP.NE.AND.EX P0, PT, RZ, UR12, PT, P0 ;  /* 0x0000000cff007c0c */ /* 0x000fe2000bf05300 */
[----:B------:R-:W-:Y:S02]  /*0e20*/  IMAD.MOV.U32 R0, RZ, RZ, RZ ;  /* 0x000000ffff007224 */ /* 0x000fe400078e00ff */
[----:B------:R-:W-:Y:S09]  /*0e30*/  IMAD.MOV.U32 R14, RZ, RZ, R60 ;  /* 0x000000ffff0e7224 */ /* 0x000ff200078e003c */
[----:B------:R-:W3:Y:S01]  /*0e40*/  @P0 LDG.E.SYS R3, [R64] ;  /* 0x0000000040030381 */ /* 0x000ee200001ee900 */
[----:B------:R-:W-:Y:S04]  /*0e50*/  ISETP.NE.U32.AND P0, PT, RZ, UR11, PT ;  /* 0x0000000bff007c0c */ /* 0x000fe8000bf05070 */
[----:B------:R-:W-:-:S12]  /*0e60*/  ISETP.NE.AND.EX P0, PT, RZ, UR10, PT, P0 ;  /* 0x0000000aff007c0c */ /* 0x000fd8000bf05300 */
[----:B------:R-:W3:Y:S01]  /*0e70*/  @P0 LDG.E.SYS R0, [R62] ;  /* 0x000000003e000381 */ /* 0x000ee200001ee900 */
[----:B--2---:R-:W3:Y:S02]  /*0e80*/  I2F R2, R2 ;  /* 0x0000000200027306 */ /* 0x004ee40000201400 */
[----:B---3--:R-:W-:Y:S08]  /*0e90*/  FFMA R0, R3, R2, R0 ;  /* 0x0000000203007223 */ /* 0x008ff00000000000 */
[----:B------:R-:W0:Y:S02]  /*0ea0*/  F2I.S8.NTZ R13, R0 ;  /* 0x00000000000d7305 */ /* 0x000e240000202100 */
[----:B0-----:R0:W-:Y:S02]  /*0eb0*/  STG.E.U8.SYS [R14.64+UR14], R13 ;  /* 0x0000000d0e007986 */ /* 0x0011e4000c10e10e */
.L_x_229:
[----:B------:R-:W-:Y:S05]  /*0ec0*/  BSYNC B0 ;  /* 0x0000000000007941 */ /* 0x000fea0003800000 */
.L_x_228:
[----:B------:R-:W-:Y:S01]  /*0ed0*/  IADD3 R12, P0, R26, UR4, RZ ;  /* 0x000000041a0c7c10 */ /* 0x000fe2000ff1e0ff */
[----:B------:R-:W-:Y:S01]  /*0ee0*/  BMOV.32.CLEAR RZ, B0 ;  /* 0x0000000000ff7355 */ /* 0x000fe20000100000 */
[----:B------:R-:W-:Y:S02]  /*0ef0*/  BSSY B0, `(.L_x_230) ;  /* 0x0000013000007945 */ /* 0x000fe40003800000 */
[----:B0-----:R-:W-:Y:S02]  /*0f00*/  IADD3.X R13, R25, UR5, RZ, P0, !PT ;  /* 0x00000005190d7c10 */ /* 0x001fe400087fe4ff */
[----:B------:R-:W-:Y:S04]  /*0f10*/  IADD3 R66, P0, R58, UR14, RZ ;  /* 0x0000000e3a427c10 */ /* 0x000fe8000ff1e0ff */
[----:B------:R-:W-:Y:S02]  /*0f20*/  IADD3.X R67, R16, UR15, RZ, P0, !PT ;  /* 0x0000000f10437c10 */ /* 0x000fe400087fe4ff */
[----:B------:R-:W-:-:S12]  /*0f30*/  ISETP.NE.AND P0, PT, R43, RZ, PT ;  /* 0x000000ff2b00720c */ /* 0x000fd80003f05270 */
[----:B------:R-:W-:-:S05]  /*0f40*/  @!P0 BRA `(.L_x_231) ;  /* 0x000000d000008947 */ /* 0x000fca0003800000 */
[----:B------:R-:W-:Y:S01]  /*0f50*/  ISETP.NE.U32.AND P0, PT, RZ, UR13, PT ;  /* 0x0000000dff007c0c */ /* 0x000fe2000bf05070 */
[----:B------:R-:W2:Y:S01]  /*0f60*/  LDG.E.SYS R2, [R12] ;  /* 0x000000000c027381 */ /* 0x000ea200001ee900 */
[----:B------:R-:W-:Y:S02]  /*0f70*/  IMAD.MOV.U32 R3, RZ, RZ, c[0x0][0x190] ;  /* 0x00006400ff037624 */ /* 0x000fe400078e00ff */
[----:B------:R-:W-:Y:S01]  /*0f80*/  ISETP.NE.AND.EX P0, PT, RZ, UR12, PT, P0 ;  /* 0x0000000cff007c0c */ /* 0x000fe2000bf05300 */
[----:B------:R-:W-:Y:S11]  /*0f90*/  IMAD.MOV.U32 R0, RZ, RZ, RZ ;  /* 0x000000ffff007224 */ /* 0x000ff600078e00ff */
[----:B------:R-:W3:Y:S01]  /*0fa0*/  @P0 LDG.E.SYS R3, [R64] ;  /* 0x0000000040030381 */ /* 0x000ee200001ee900 */
[----:B------:R-:W-:Y:S04]  /*0fb0*/  ISETP.NE.U32.AND P0, PT, RZ, UR11, PT ;  /* 0x0000000bff007c0c */ /* 0x000fe8000bf05070 */
[----:B------:R-:W-:-:S12]  /*0fc0*/  ISETP.NE.AND.EX P0, PT, RZ, UR10, PT, P0 ;  /* 0x0000000aff007c0c */ /* 0x000fd8000bf05300 */
[----:B------:R-:W3:Y:S01]  /*0fd0*/  @P0 LDG.E.SYS R0, [R62] ;  /* 0x000000003e000381 */ /* 0x000ee200001ee900 */
[----:B--2---:R-:W3:Y:S02]  /*0fe0*/  I2F R2, R2 ;  /* 0x0000000200027306 */ /* 0x004ee40000201400 */
[----:B---3--:R-:W-:Y:S08]  /*0ff0*/  FFMA R0, R3, R2, R0 ;  /* 0x0000000203007223 */ /* 0x008ff00000000000 */
[----:B------:R-:W0:Y:S02]  /*1000*/  F2I.S8.NTZ R45, R0 ;  /* 0x00000000002d7305 */ /* 0x000e240000202100 */
[----:B0-----:R0:W-:Y:S02]  /*1010*/  STG.E.U8.SYS [R66], R45 ;  /* 0x0000002d42007386 */ /* 0x0011e4000010e100 */
.L_x_231:
[----:B------:R-:W-:Y:S05]  /*1020*/  BSYNC B0 ;  /* 0x0000000000007941 */ /* 0x000fea0003800000 */
.L_x_230:
[----:B------:R-:W-:Y:S01]  /*1030*/  ISETP.NE.AND P0, PT, R42, RZ, PT ;  /* 0x000000ff2a00720c */ /* 0x000fe20003f05270 */
[----:B------:R-:W-:Y:S01]  /*1040*/  BMOV.32.CLEAR RZ, B0 ;  /* 0x0000000000ff7355 */ /* 0x000fe20000100000 */
[----:B------:R-:W-:Y:S10]  /*1050*/  BSSY B0, `(.L_x_232) ;  /* 0x000000f000007945 */ /* 0x000ff40003800000 */
[----:B------:R-:W-:-:S05]  /*1060*/  @!P0 BRA `(.L_x_233) ;  /* 0x000000d000008947 */ /* 0x000fca0003800000 */
[----:B------:R-:W-:Y:S01]  /*1070*/  ISETP.NE.U32.AND P0, PT, RZ, UR13, PT ;  /* 0x0000000dff007c0c */ /* 0x000fe2000bf05070 */
[----:B------:R-:W2:Y:S01]  /*1080*/  LDG.E.SYS R2, [R12+0x80] ;  /* 0x000080000c027381 */ /* 0x000ea200001ee900 */
        /* <DEDUP_REMOVED lines=9> */
[----:B------:R-:W1:Y:S02]  /*1120*/  F2I.S8.NTZ R14, R0 ;  /* 0x00000000000e7305 */ /* 0x000e640000202100 */
[----:B-1----:R1:W-:Y:S02]  /*1130*/  STG.E.U8.SYS [R66+0x20], R14 ;  /* 0x0000200e42007386 */ /* 0x0023e4000010e100 */
.L_x_233:
[----:B------:R-:W-:Y:S05]  /*1140*/  BSYNC B0 ;  /* 0x0000000000007941 */ /* 0x000fea0003800000 */
.L_x_232:
        /* <DEDUP_REMOVED lines=15> */
[----:B0-----:R-:W0:Y:S02]  /*1240*/  F2I.S8.NTZ R45, R0 ;  /* 0x00000000002d7305 */ /* 0x001e240000202100 */
[----:B0-----:R0:W-:Y:S02]  /*1250*/  STG.E.U8.SYS [R66+0x40], R45 ;  /* 0x0000402d42007386 */ /* 0x0011e4000010e100 */
.L_x_235:
[----:B------:R-:W-:Y:S05]  /*1260*/  BSYNC B0 ;  /* 0x0000000000007941 */ /* 0x000fea0003800000 */
.L_x_234:
[C---:B------:R-:W-:Y:S01]  /*1270*/  IADD3 R64, P0, R28.reuse, UR23, RZ ;  /* 0x000000171c407c10 */ /* 0x040fe2000ff1e0ff */
[----:B------:R-:W-:Y:S01]  /*1280*/  BMOV.32.CLEAR RZ, B0 ;  /* 0x0000000000ff7355 */ /* 0x000fe20000100000 */
[----:B------:R-:W-:Y:S02]  /*1290*/  BSSY B0, `(.L_x_236) ;  /* 0x0000015000007945 */ /* 0x000fe40003800000 */
[C---:B------:R-:W-:Y:S02]  /*12a0*/  IADD3.X R65, R27.reuse, UR24, RZ, P0, !PT ;  /* 0x000000181b417c10 */ /* 0x040fe400087fe4ff */
[----:B------:R-:W-:Y:S04]  /*12b0*/  IADD3 R62, P0, R28, UR22, RZ ;  /* 0x000000161c3e7c10 */ /* 0x000fe8000ff1e0ff */
[----:B------:R-:W-:Y:S02]  /*12c0*/  IADD3.X R63, R27, UR21, RZ, P0, !PT ;  /* 0x000000151b3f7c10 */ /* 0x000fe400087fe4ff */
[----:B------:R-:W-:-:S12]  /*12d0*/  ISETP.NE.AND P0, PT, R40, RZ, PT ;  /* 0x000000ff2800720c */ /* 0x000fd80003f05270 */
[----:B------:R-:W-:-:S05]  /*12e0*/  @!P0 BRA `(.L_x_237) ;  /* 0x000000f000008947 */ /* 0x000fca0003800000 */
[----:B------:R-:W-:Y:S01]  /*12f0*/  ISETP.NE.U32.AND P0, PT, RZ, UR13, PT ;  /* 0x0000000dff007c0c */ /* 0x000fe2000bf05070 */
[----:B------:R-:W2:Y:S01]  /*1300*/  LDG.E.SYS R2, [R8.64+UR4] ;  /* 0x0000000408027981 */ /* 0x000ea2000c1ee900 */
[----:B------:R-:W-:Y:S01]  /*1310*/  IMAD.MOV.U32 R3, RZ, RZ, c[0x0][0x190] ;  /* 0x00006400ff037624 */ /* 0x000fe200078e00ff */
[----:B01----:R-:W-:Y:S01]  /*1320*/  MOV R66, R56 ;  /* 0x0000003800427202 */ /* 0x003fe20000000f00 */
[----:B------:R-:W-:Y:S01]  /*1330*/  IMAD.MOV.U32 R0, RZ, RZ, RZ ;  /* 0x000000ffff007224 */ /* 0x000fe200078e00ff */
[----:B------:R-:W-:Y:S01]  /*1340*/  ISETP.NE.AND.EX P0, PT, RZ, UR12, PT, P0 ;  /* 0x0000000cff007c0c */ /* 0x000fe2000bf05300 */
[----:B------:R-:W-:Y:S11]  /*1350*/  IMAD.MOV.U32 R67, RZ, RZ, R17 ;  /* 0x000000ffff437224 */ /* 0x000ff600078e0011 */
        /* <DEDUP_REMOVED lines=8> */
.L_x_237:
[----:B------:R-:W-:Y:S05]  /*13e0*/  BSYNC B0 ;  /* 0x0000000000007941 */ /* 0x000fea0003800000 */
.L_x_236:
[----:B0-----:R-:W-:Y:S01]  /*13f0*/  IADD3 R12, P0, R30, UR4, RZ ;  /* 0x000000041e0c7c10 */ /* 0x001fe2000ff1e0ff */
[----:B------:R-:W-:Y:S01]  /*1400*/  BMOV.32.CLEAR RZ, B0 ;  /* 0x0000000000ff7355 */ /* 0x000fe20000100000 */
[----:B------:R-:W-:Y:S02]  /*1410*/  BSSY B0, `(.L_x_238) ;  /* 0x0000013000007945 */ /* 0x000fe40003800000 */
[----:B------:R-:W-:Y:S02]  /*1420*/  IADD3.X R13, R29, UR5, RZ, P0, !PT ;  /* 0x000000051d0d7c10 */ /* 0x000fe400087fe4ff */
[----:B-1----:R-:W-:Y:S04]  /*1430*/  IADD3 R66, P0, R54, UR14, RZ ;  /* 0x0000000e36427c10 */ /* 0x002fe8000ff1e0ff */
        /* <DEDUP_REMOVED lines=16> */
.L_x_239:
[----:B------:R-:W-:Y:S05]  /*1540*/  BSYNC B0 ;  /* 0x0000000000007941 */ /* 0x000fea0003800000 */
.L_x_238:
        /* <DEDUP_REMOVED lines=17> */
.L_x_241:
[----:B------:R-:W-:Y:S05]  /*1660*/  BSYNC B0 ;  /* 0x0000000000007941 */ /* 0x000fea0003800000 */
.L_x_240:
        /* <DEDUP_REMOVED lines=17> */
.L_x_243:
[----:B------:R-:W-:Y:S05]  /*1780*/  BSYNC B0 ;  /* 0x0000000000007941 */ /* 0x000fea0003800000 */
.L_x_242:
[----:B------:R-:W-:Y:S01]  /*1790*/  ISETP.NE.AND P0, PT, R36, RZ, PT ;  /* 0x000000ff2400720c */ /* 0x000fe20003f05270 */
[----:B------:R-:W-:Y:S01]  /*17a0*/  BMOV.32.CLEAR RZ, B0 ;  /* 0x0000000000ff7355 */ /* 0x000fe20000100000 */
[----:B------:R-:W-:Y:S10]  /*17b0*/  BSSY B0, `(.L_x_244) ;  /* 0x0000011000007945 */ /* 0x000ff40003800000 */
        /* <DEDUP_REMOVED lines=8> */
[----:B------:R-:W3:Y:S01]  /*1840*/  @P0 LDG.E.SYS R3, [R64+0x4] ;  /* 0x0000040040030381 */ /* 0x000ee200001ee900 */
[----:B------:R-:W-:Y:S04]  /*1850*/  ISETP.NE.U32.AND P0, PT, RZ, UR11, PT ;  /* 0x0000000bff007c0c */ /* 0x000fe8000bf05070 */
[----:B------:R-:W-:-:S12]  /*1860*/  ISETP.NE.AND.EX P0, PT, RZ, UR10, PT, P0 ;  /* 0x0000000aff007c0c */ /* 0x000fd8000bf05300 */
[----:B------:R-:W3:Y:S01]  /*1870*/  @P0 LDG.E.SYS R0, [R62+0x4] ;  /* 0x000004003e000381 */ /* 0x000ee200001ee900 */
[----:B--2---:R-:W3:Y:S02]  /*1880*/  I2F R2, R2 ;  /* 0x0000000200027306 */ /* 0x004ee40000201400 */
[----:B---3--:R-:W-:Y:S08]  /*1890*/  FFMA R0, R3, R2, R0 ;  /* 0x0000000203007223 */ /* 0x008ff00000000000 */
[----:B------:R-:W0:Y:S02]  /*18a0*/  F2I.S8.NTZ R12, R0 ;  /* 0x00000000000c7305 */ /* 0x000e240000202100 */
[----:B0-----:R0:W-:Y:S02]  /*18b0*/  STG.E.U8.SYS [R66.64+UR14], R12 ;  /* 0x0000000c42007986 */ /* 0x0011e4000c10e10e */
.L_x_245:
[----:B------:R-:W-:Y:S05]  /*18c0*/  BSYNC B0 ;  /* 0x0000000000007941 */ /* 0x000fea0003800000 */
.L_x_244:
        /* <DEDUP_REMOVED lines=13> */
[----:B------:R-:W3:Y:S01]  /*19a0*/  @P0 LDG.E.SYS R3, [R64+0x4] ;  /* 0x0000040040030381 */ /* 0x000ee200001ee900 */
[----:B------:R-:W-:Y:S04]  /*19b0*/  ISETP.NE.U32.AND P0, PT, RZ, UR11, PT ;  /* 0x0000000bff007c0c */ /* 0x000fe8000bf05070 */
[----:B------:R-:W-:-:S12]  /*19c0*/  ISETP.NE.AND.EX P0, PT, RZ, UR10, PT, P0 ;  /* 0x0000000aff007c0c */ /* 0x000fd8000bf05300 */
[----:B------:R-:W3:Y:S01]  /*19d0*/  @P0 LDG.E.SYS R0, [R62+0x4] ;  /* 0x000004003e000381 */ /* 0x000ee200001ee900 */
[----:B--2---:R-:W3:Y:S02]  /*19e0*/  I2F R2, R2 ;  /* 0x0000000200027306 */ /* 0x004ee40000201400 */
[----:B---3--:R-:W-:Y:S08]  /*19f0*/  FFMA R0, R3, R2, R0 ;  /* 0x0000000203007223 */ /* 0x008ff00000000000 */
[----:B------:R-:W0:Y:S02]  /*1a00*/  F2I.S8.NTZ R45, R0 ;  /* 0x00000000002d7305 */ /* 0x000e240000202100 */
[----:B0-----:R0:W-:Y:S02]  /*1a10*/  STG.E.U8.SYS [R66], R45 ;  /* 0x0000002d42007386 */ /* 0x0011e4000010e100 */
.L_x_247:
[----:B------:R-:W-:Y:S05]  /*1a20*/  BSYNC B0 ;  /* 0x0000000000007941 */ /* 0x000fea0003800000 */
.L_x_246:
[----:B------:R-:W-:Y:S01]  /*1a30*/  BMOV.32.CLEAR RZ, B0 ;  /* 0x0000000000ff7355 */ /* 0x000fe20000100000 */
[----:B------:R-:W-:Y:S01]  /*1a40*/  BSSY B0, `(.L_x_248) ;  /* 0x000000f000007945 */ /* 0x000fe20003800000 */
[----:B------:R-:W-:-:S05]  /*1a50*/  @!P6 BRA `(.L_x_249) ;  /* 0x000000d00000e947 */ /* 0x000fca0003800000 */
[----:B------:R-:W-:Y:S01]  /*1a60*/  ISETP.NE.U32.AND P0, PT, RZ, UR13, PT ;  /* 0x0000000dff007c0c */ /* 0x000fe2000bf05070 */
[----:B------:R-:W2:Y:S01]  /*1a70*/  LDG.E.SYS R2, [R12+0x80] ;  /* 0x000080000c027381 */ /* 0x000ea200001ee900 */
        /* <DEDUP_REMOVED lines=9> */
[----:B------:R-:W1:Y:S02]  /*1b10*/  F2I.S8.NTZ R14, R0 ;  /* 0x00000000000e7305 */ /* 0x000e640000202100 */
[----:B-1----:R1:W-:Y:S02]  /*1b20*/  STG.E.U8.SYS [R66+0x20], R14 ;  /* 0x0000200e42007386 */ /* 0x0023e4000010e100 */
.L_x_249:
[----:B------:R-:W-:Y:S05]  /*1b30*/  BSYNC B0 ;  /* 0x0000000000007941 */ /* 0x000fea0003800000 */
.L_x_248:
        /* <DEDUP_REMOVED lines=14> */
[----:B0-----:R-:W0:Y:S02]  /*1c20*/  F2I.S8.NTZ R45, R0 ;  /* 0x00000000002d7305 */ /* 0x001e240000202100 */
[----:B0-----:R0:W-:Y:S02]  /*1c30*/  STG.E.U8.SYS [R66+0x40], R45 ;  /* 0x0000402d42007386 */ /* 0x0011e4000010e100 */
.L_x_251:
[----:B------:R-:W-:Y:S05]  /*1c40*/  BSYNC B0 ;  /* 0x0000000000007941 */ /* 0x000fea0003800000 */
.L_x_250:
[----:B------:R-:W-:Y:S01]  /*1c50*/  BMOV.32.CLEAR RZ, B0 ;  /* 0x0000000000ff7355 */ /* 0x000fe20000100000 */
[----:B------:R-:W-:Y:S01]  /*1c60*/  BSSY B0, `(.L_x_252) ;  /* 0x0000011000007945 */ /* 0x000fe20003800000 */
        /* <DEDUP_REMOVED lines=16> */
.L_x_253:
[----:B------:R-:W-:Y:S05]  /*1d70*/  BSYNC B0 ;  /* 0x0000000000007941 */ /* 0x000fea0003800000 */
.L_x_252:
[----:B0-----:R-:W-:Y:S01]  /*1d80*/  IADD3 R12, P0, R34, UR4, RZ ;  /* 0x00000004220c7c10 */ /* 0x001fe2000ff1e0ff */
[----:B------:R-:W-:Y:S01]  /*1d90*/  BMOV.32.CLEAR RZ, B0 ;  /* 0x0000000000ff7355 */ /* 0x000fe20000100000 */
[----:B------:R-:W-:Y:S02]  /*1da0*/  BSSY B0, `(.L_x_254) ;  /* 0x0000012000007945 */ /* 0x000fe40003800000 */
[----:B------:R-:W-:Y:S02]  /*1db0*/  IADD3.X R13, R33, UR5, RZ, P0, !PT ;  /* 0x00000005210d7c10 */ /* 0x000fe400087fe4ff */
[----:B-1----:R-:W-:Y:S04]  /*1dc0*/  IADD3 R66, P0, R46, UR14, RZ ;  /* 0x0000000e2e427c10 */ /* 0x002fe8000ff1e0ff */
[----:B------:R-:W-:Y:S01]  /*1dd0*/  IADD3.X R67, R22, UR15, RZ, P0, !PT ;  /* 0x0000000f16437c10 */ /* 0x000fe200087fe4ff */
        /* <DEDUP_REMOVED lines=14> */
.L_x_255:
[----:B------:R-:W-:Y:S05]  /*1ec0*/  BSYNC B0 ;  /* 0x0000000000007941 */ /* 0x000fea0003800000 */
.L_x_254:
        /* <DEDUP_REMOVED lines=16> */
.L_x_257:
[----:B------:R-:W-:Y:S05]  /*1fd0*/  BSYNC B0 ;  /* 0x0000000000007941 */ /* 0x000fea0003800000 */
.L_x_256:
        /* <DEDUP_REMOVED lines=16> */
.L_x_259:
[----:B------:R-:W-:Y:S05]  /*20e0*/  BSYNC B0 ;  /* 0x0000000000007941 */ /* 0x000fea0003800000 */
.L_x_258:
[----:B------:R-:W-:Y:S02]  /*20f0*/  ULDC UR27, c[0x0][0x14] ;  /* 0x00000500001b7ab9 */ /* 0x000fe40000000800 */
[----:B------:R-:W-:Y:S02]  /*2100*/  UIADD3 UR14, UP4, UR14, UR18, URZ ;  /* 0x000000120e0e7290 */ /* 0x000fe4000ff9e03f */
[----:B------:R-:W-:Y:S02]  /*2110*/  UIADD3 UR16, UR16, UR27, URZ ;  /* 0x0000001b10107290 */ /* 0x000fe4000fffe03f */
[----:B------:R-:W-:Y:S02]  /*2120*/  ULDC UR25, c[0x0][0x1b8] ;  /* 0x00006e0000197ab9 */ /* 0x000fe40000000800 */
[----:B------:R-:W-:Y:S02]  /*2130*/  UIADD3.X UR15, UR15, UR6, URZ, UP4, !UPT ;  /* 0x000000060f0f7290 */ /* 0x000fe4000a7fe43f */
[----:B------:R-:W-:Y:S02]  /*2140*/  UISETP.GE.AND UP4, UPT, UR16, UR25, UPT ;  /* 0x000000191000728c */ /* 0x000fe4000bf86270 */
[----:B------:R-:W-:Y:S02]  /*2150*/  UIADD3 UR4, UP5, UR4, UR7, URZ ;  /* 0x0000000704047290 */ /* 0x000fe4000ffbe03f */
[----:B------:R-:W-:Y:S02]  /*2160*/  UIADD3 UR23, UP3, UR23, UR8, URZ ;  /* 0x0000000817177290 */ /* 0x000fe4000ff7e03f */
[----:B------:R-:W-:Y:S01]  /*2170*/  UIADD3 UR13, UP2, UR13, UR8, URZ ;  /* 0x000000080d0d7290 */ /* 0x000fe2000ff5e03f */
[----:B------:R-:W-:Y:S01]  /*2180*/  PLOP3.LUT P0, PT, PT, PT, UP4, 0x40, 0x0 ;  /* 0x000000000000781c */ /* 0x000fe20003f0e848 */
[----:B------:R-:W-:Y:S02]  /*2190*/  UIADD3 UR22, UP1, UR22, UR9, URZ ;  /* 0x0000000916167290 */ /* 0x000fe4000ff3e03f */
[----:B------:R-:W-:Y:S02]  /*21a0*/  UIADD3 UR11, UP0, UR11, UR9, URZ ;  /* 0x000000090b0b7290 */ /* 0x000fe4000ff1e03f */
[----:B------:R-:W-:Y:S02]  /*21b0*/  UIADD3.X UR5, UR5, UR26, URZ, UP5, !UPT ;  /* 0x0000001a05057290 */ /* 0x000fe4000affe43f */
[----:B------:R-:W-:Y:S02]  /*21c0*/  UIADD3.X UR24, UR24, UR17, URZ, UP3, !UPT ;  /* 0x0000001118187290 */ /* 0x000fe40009ffe43f */
[----:B------:R-:W-:Y:S02]  /*21d0*/  UIADD3.X UR12, UR12, UR17, URZ, UP2, !UPT ;  /* 0x000000110c0c7290 */ /* 0x000fe400097fe43f */
[----:B------:R-:W-:Y:S02]  /*21e0*/  UIADD3.X UR21, UR21, UR20, URZ, UP1, !UPT ;  /* 0x0000001415157290 */ /* 0x000fe40008ffe43f */
[----:B------:R-:W-:Y:S01]  /*21f0*/  UIADD3.X UR10, UR10, UR20, URZ, UP0, !UPT ;  /* 0x000000140a0a7290 */ /* 0x000fe200087fe43f */
[----:B------:R-:W-:-:S05]  /*2200*/  @P0 BRA `(.L_x_260) ;  /* 0xffffeb5000000947 */ /* 0x000fca000383ffff */
[----:B------:R-:W-:Y:S01]  /*2210*/  @!UPT UIADD3 URZ, URZ, URZ, URZ ;  /* 0x0000003f3f3ff290 */ /* 0x000fe2000fffe03f */
[----:B------:R-:W-:Y:S05]  /*2220*/  EXIT ;  /* 0x000000000000794d */ /* 0x000fea0003800000 */
.L_x_261:
[----:B------:R-:W-:-:S00]  /*2230*/  BRA `(.L_x_261) ;  /* 0xfffffff000007947 */ /* 0x000fc0000383ffff */
[----:B------:R-:W-:-:S00]  /*2240*/  NOP ;  /* 0x0000000000007918 */ /* 0x000fc00000000000 */
[----:B------:R-:W-:-:S00]  /*2250*/  NOP ;  /* 0x0000000000007918 */ /* 0x000fc00000000000 */
[----:B------:R-:W-:-:S00]  /*2260*/  NOP ;  /* 0x0000000000007918 */ /* 0x000fc00000000000 */
[----:B------:R-:W-:-:S00]  /*2270*/  NOP ;  /* 0x0000000000007918 */ /* 0x000fc00000000000 */
.L_x_378:


//--------------------- .text._ZN7cutlass9reference6device6kernel11GemmComplexIaNS_6layout22ColumnMajorInterleavedILi32EEEaNS4_19RowMajorInterleavedILi32EEEiS6_iiiNS_16NumericConverterIiiLNS_15FloatRoundStyleE2EEENS_12multiply_addIiiiEELi4ELi16EEEvNS_4gemm9GemmCoordET5_NS_9TensorRefIT_T0_EENS_16ComplexTransformENSH_IT1_T2_EESL_SG_NSH_IT3_T4_EENSH_IT7_SQ_EET6_illll --------------------------
	.section	.text._ZN7cutlass9reference6device6kernel11GemmComplexIaNS_6layout22ColumnMajorInterleavedILi32EEEaNS4_19RowMajorInterleavedILi32EEEiS6_iiiNS_16NumericConverterIiiLNS_15FloatRoundStyleE2EEENS_12multiply_addIiiiEELi4ELi16EEEvNS_4gemm9GemmCoordET5_NS_9TensorRefIT_T0_EENS_16ComplexTransformENSH_IT1_T2_EESL_SG_NSH_IT3_T4_EENSH_IT7_SQ_EET6_illll,"ax",@progbits
	.sectioninfo	@"SHI_REGISTERS=255"
	.align	128
        .global         _ZN7cutlass9reference6device6kernel11GemmComplexIaNS_6layout22ColumnMajorInterleavedILi32EEEaNS4_19RowMajorInterleavedILi32EEEiS6_iiiNS_16NumericConverterIiiLNS_15FloatRoundStyleE2EEENS_12multiply_addIiiiEELi4ELi16EEEvNS_4gemm9GemmCoordET5_NS_9TensorRefIT_T0_EENS_16ComplexTransformENSH_IT1_T2_EESL_SG_NSH_IT3_T4_EENSH_IT7_SQ_EET6_illll
        .type           _ZN7cutlass9reference6device6kernel11GemmComplexIaNS_6layout22ColumnMajorInterleavedILi32EEEaNS4_19RowMajorInterleavedILi32EEEiS6_iiiNS_16NumericConverterIiiLNS_15FloatRoundStyleE2EEENS_12multiply_addIiiiEELi4ELi16EEEvNS_4gemm9GemmCoordET5_NS_9TensorRefIT_T0_EENS_16ComplexTransformENSH_IT1_T2_EESL_SG_NSH_IT3_T4_EENSH_IT7_SQ_EET6_illll,@function
        .size           _ZN7cutlass9reference6device6kernel11GemmComplexIaNS_6layout22ColumnMajorInterleavedILi32EEEaNS4_19RowMajorInterleavedILi32EEEiS6_iiiNS_16NumericConverterIiiLNS_15FloatRoundStyleE2EEENS_12multiply_addIiiiEELi4ELi16EEEvNS_4gemm9GemmCoordET5_NS_9TensorRefIT_T0_EENS_16ComplexTransformENSH_IT1_T2_EESL_SG_NSH_IT3_T4_EENSH_IT7_SQ_EET6_illll,(.L_x_379 - _ZN7cutlass9reference6device6kernel11GemmComplexIaNS_6layout22ColumnMajorInterleavedILi32EEEaNS4_19RowMajorInterleavedILi32EEEiS6_iiiNS_16NumericConverterIiiLNS_15FloatRoundStyleE2EEENS_12multiply_addIiiiEELi4ELi16EEEvNS_4gemm9GemmCoordET5_NS_9TensorRefIT_T0_EENS_16ComplexTransformENSH_IT1_T2_EESL_SG_NSH_IT3_T4_EENSH_IT7_SQ_EET6_illll)
        .other          _ZN7cutlass9reference6device6kernel11GemmComplexIaNS_6layout22ColumnMajorInterleavedILi32EEEaNS4_19RowMajorInterleavedILi32EEEiS6_iiiNS_16NumericConverterIiiLNS_15FloatRoundStyleE2EEENS_12multiply_addIiiiEELi4ELi16EEEvNS_4gemm9GemmCoordET5_NS_9TensorRefIT_T0_EENS_16ComplexTransformENSH_IT1_T2_EESL_SG_NSH_IT3_T4_EENSH_IT7_SQ_EET6_illll,@"STO_CUDA_ENTRY STV_DEFAULT"
_ZN7cutlass9reference6device6kernel11GemmComplexIaNS_6layout22ColumnMajorInterleavedILi32EEEaNS4_19RowMajorInterleavedILi32EEEiS6_iiiNS_16NumericConverterIiiLNS_15FloatRoundStyleE2EEENS_12multiply_addIiiiEELi4ELi16EEEvNS_4gemm9GemmCoordET5_NS_9TensorRefIT_T0_EENS_16ComplexTransformENSH_IT1_T2_EESL_SG_NSH_IT3_T4_EENSH_IT7_SQ_EET6_illll:
.text._ZN7cutlass9reference6device6kernel11GemmComplexIaNS_6layout22ColumnMajorInterleavedILi32EEEaNS4_19RowMajorInterleavedILi32EEEiS6_iiiNS_16NumericConverterIiiLNS_15FloatRoundStyleE2EEENS_12multiply_addIiiiEELi4ELi16EEEvNS_4gemm9GemmCoordET5_NS_9TensorRefIT_T0_EENS_16ComplexTransformENSH_IT1_T2_EESL_SG_NSH_IT3_T4_EENSH_IT7_SQ_EET6_illll:
[----:B------:R-:W-:Y:S02]  /*0000*/  MOV R1, c[0x0][0x28] ;  /* 0x00000a0000017a02 */ /* 0x000fe40000000f00 */
[----:B------:R-:W0:Y:S01]  /*0010*/  S2UR UR19, SR_CTAID.Z ;  /* 0x00000000001379c3 */ /* 0x000e220000002700 */
[----:B------:R-:W-:Y:S01]  /*0020*/  ULDC UR6, c[0x0][0x1c4] ;  /* 0x0000710000067ab9 */ /* 0x000fe20000000800 */
[----:B------:R-:W-:Y:S01]  /*0030*/  IADD3 R1, R1, -0x338, RZ ;  /* 0xfffffcc801017810 */ /* 0x000fe20007ffe0ff */
[----:B------:R-:W-:Y:S02]  /*0040*/  ULDC.64 UR4, c[0x0][0x1e0] ;  /* 0x0000780000047ab9 */ /* 0x000fe40000000a00 */
[----:B------:R-:W-:Y:S02]  /*0050*/  ULDC.64 UR14, c[0x0][0x1b0] ;  /* 0x00006c00000e7ab9 */ /* 0x000fe40000000a00 */
[----:B0-----:R-:W-:Y:S02]  /*0060*/  UISETP.GE.AND UP1, UPT, UR19, UR6, UPT ;  /* 0x000000061300728c */ /* 0x001fe4000bf26270 */
[----:B------:R-:W-:Y:S02]  /*0070*/  USHF.R.S32.HI UR8, URZ, 0x1f, UR19 ;  /* 0x0000001f3f087899 */ /* 0x000fe40008011413 */
[----:B------:R-:W-:-:S02]  /*0080*/  UIMAD.WIDE.U32 UR10, UR19, UR4, URZ ;  /* 0x00000004130a72a5 */ /* 0x000fc4000f8e003f */
[----:B------:R-:W-:Y:S01]  /*0090*/  UIMAD UR7, UR8, UR4, URZ ;  /* 0x00000004080772a4 */ /* 0x000fe2000f8e023f */
[----:B------:R-:W-:Y:S01]  /*00a0*/  PLOP3.LUT P0, PT, PT, PT, UP1, 0x80, 0x0 ;  /* 0x000000000000781c */ /* 0x000fe20003f0f018 */
[----:B------:R-:W-:Y:S02]  /*00b0*/  ULEA UR14, UP0, UR10, UR14, 0x2 ;  /* 0x0000000e0a0e7291 */ /* 0x000fe4000f80103f */
[----:B------:R-:W-:-:S04]  /*00c0*/  UIMAD UR5, UR19, UR5, UR7 ;  /* 0x00000005130572a4 */ /* 0x000fc8000f8e0207 */
[----:B------:R-:W-:-:S04]  /*00d0*/  UIADD3 UR5, UR11, UR5, URZ ;  /* 0x000000050b057290 */ /* 0x000fc8000fffe03f */
[----:B------:R-:W-:Y:S01]  /*00e0*/  ULEA.HI.X UR10, UR10, UR15, UR5, 0x2, UP0 ;  /* 0x0000000f0a0a7291 */ /* 0x000fe200080f1405 */
[----:B------:R-:W-:Y:S11]  /*00f0*/  @P0 EXIT ;  /* 0x000000000000094d */ /* 0x000ff60003800000 */
[----:B------:R-:W0:Y:S04]  /*0100*/  S2R R0, SR_TID.Y ;  /* 0x0000000000007919 */ /* 0x000e280000002200 */
[----:B------:R-:W0:Y:S01]  /*0110*/  S2R R65, SR_CTAID.Y ;  /* 0x0000000000417919 */ /* 0x000e220000002600 */
[----:B------:R-:W-:-:S03]  /*0120*/  ULDC.64 UR4, c[0x0][0x1c8] ;  /* 0x0000720000047ab9 */ /* 0x000fc60000000a00 */
[----:B------:R-:W1:Y:S04]  /*0130*/  S2R R2, SR_TID.X ;  /* 0x0000000000027919 */ /* 0x000e680000002100 */
[----:B------:R-:W1:Y:S01]  /*0140*/  S2R R92, SR_CTAID.X ;  /* 0x00000000005c7919 */ /* 0x000e620000002500 */
[----:B------:R-:W-:Y:S01]  /*0150*/  LOP3.LUT R85, R85, 0xfffffffb, RZ, 0xc0, !PT ;  /* 0xfffffffb55557812 */ /* 0x000fe200078ec0ff */
[----:B------:R-:W-:Y:S01]  /*0160*/  UIMAD UR11, UR8, UR4, URZ ;  /* 0x00000004080b72a4 */ /* 0x000fe2000f8e023f */
[----:B------:R-:W-:Y:S01]  /*0170*/  LOP3.LUT R86, R86, 0xfffffffb, RZ, 0xc0, !PT ;  /* 0xfffffffb56567812 */ /* 0x000fe200078ec0ff */
[----:B------:R-:W-:Y:S02]  /*0180*/  ULDC.64 UR22, c[0x0][0x170] ;  /* 0x00005c0000167ab9 */ /* 0x000fe40000000a00 */
[----:B------:R-:W-:-:S02]  /*0190*/  UIMAD.WIDE.U32 UR22, UR19, UR4, UR22 ;  /* 0x00000004131672a5 */ /* 0x000fc4000f8e0016 */
[----:B------:R-:W-:Y:S02]  /*01a0*/  UIMAD UR11, UR19, UR5, UR11 ;  /* 0x00000005130b72a4 */ /* 0x000fe4000f8e020b */
[----:B------:R-:W-:Y:S02]  /*01b0*/  ULDC.64 UR12, c[0x0][0x188] ;  /* 0x00006200000c7ab9 */ /* 0x000fe40000000a00 */
[----:B------:R-:W-:Y:S02]  /*01c0*/  ULDC.64 UR4, c[0x0][0x1d0] ;  /* 0x0000740000047ab9 */ /* 0x000fe40000000a00 */
[----:B------:R-:W-:Y:S01]  /*01d0*/  UIMAD UR6, UR8, UR4, URZ ;  /* 0x00000004080672a4 */ /* 0x000fe2000f8e023f */
[----:B0-----:R-:W-:Y:S01]  /*01e0*/  IMAD R65, R65, c[0x0][0x4], R0 ;  /* 0x0000010041417a24 */ /* 0x001fe200078e0200 */
[----:B------:R-:W-:Y:S02]  /*01f0*/  ULDC.64 UR16, c[0x0][0x1a0] ;  /* 0x0000680000107ab9 */ /* 0x000fe40000000a00 */
[----:B------:R-:W-:Y:S01]  /*0200*/  UIMAD UR5, UR19, UR5, UR6 ;  /* 0x00000005130572a4 */ /* 0x000fe2000f8e0206 */
[----:B------:R-:W-:Y:S01]  /*0210*/  IMAD.SHL.U32 R65, R65, 0x10, RZ ;  /* 0x0000001041417824 */ /* 0x000fe200078e00ff */
[----:B------:R-:W-:-:S02]  /*0220*/  UIMAD.WIDE.U32 UR12, UR19, UR4, UR12 ;  /* 0x00000004130c72a5 */ /* 0x000fc4000f8e000c */
[----:B------:R-:W-:Y:S01]  /*0230*/  ULDC.64 UR6, c[0x0][0x1d8] ;  /* 0x0000760000067ab9 */ /* 0x000fe20000000a00 */
[----:B-1----:R-:W-:Y:S01]  /*0240*/  IMAD R92, R92, c[0x0][0x0], R2 ;  /* 0x000000005c5c7a24 */ /* 0x002fe200078e0202 */
[----:B------:R-:W-:Y:S01]  /*0250*/  SHF.R.S32.HI R0, RZ, 0x1f, R65 ;  /* 0x0000001fff007819 */ /* 0x000fe20000011441 */
[----:B------:R-:W-:Y:S01]  /*0260*/  UIMAD.WIDE.U32 UR20, UR19, UR6, URZ ;  /* 0x00000006131472a5 */ /* 0x000fe2000f8e003f */
[C---:B------:R-:W-:Y:S01]  /*0270*/  IADD3 R66, R65.reuse, 0x1, RZ ;  /* 0x0000000141427810 */ /* 0x040fe20007ffe0ff */
[----:B------:R-:W-:Y:S01]  /*0280*/  IMAD.SHL.U32 R92, R92, 0x4, RZ ;  /* 0x000000045c5c7824 */ /* 0x000fe200078e00ff */
[----:B------:R-:W-:Y:S01]  /*0290*/  LEA.HI R0, R0, R65, RZ, 0x5 ;  /* 0x0000004100007211 */ /* 0x000fe200078f28ff */
[----:B------:R-:W-:Y:S01]  /*02a0*/  UIMAD UR6, UR8, UR6, URZ ;  /* 0x00000006080672a4 */ /* 0x000fe2000f8e023f */
[----:B------:R-:W-:Y:S01]  /*02b0*/  SHF.R.S32.HI R10, RZ, 0x1f, R66 ;  /* 0x0000001fff0a7819 */ /* 0x000fe20000011442 */
[----:B------:R-:W-:Y:S01]  /*02c0*/  UISETP.NE.U32.AND UP1, UPT, URZ, UR16, UPT ;  /* 0x000000103f00728c */ /* 0x000fe2000bf25070 */
[----:B------:R-:W-:Y:S01]  /*02d0*/  LOP3.LUT R2, R0, 0xffffffe0, RZ, 0xc0, !PT ;  /* 0xffffffe000027812 */ /* 0x000fe200078ec0ff */
[----:B------:R-:W-:Y:S01]  /*02e0*/  UIMAD UR7, UR19, UR7, UR6 ;  /* 0x00000007130772a4 */ /* 0x000fe2000f8e0206 */
[C---:B------:R-:W-:Y:S01]  /*02f0*/  IADD3 R14, R92.reuse, 0x1, RZ ;  /* 0x000000015c0e7810 */ /* 0x040fe20007ffe0ff */
[----:B------:R-:W-:Y:S01]  /*0300*/  ULEA UR4, UP0, UR20, UR16, 0x2 ;  /* 0x0000001014047291 */ /* 0x000fe2000f80103f */
[C---:B------:R-:W-:Y:S01]  /*0310*/  ISETP.GE.AND P0, PT, R92.reuse, c[0x0][0x160], PT ;  /* 0x000058005c007a0c */ /* 0x040fe20003f06270 */
[----:B------:R-:W-:Y:S01]  /*0320*/  IMAD.IADD R2, R65, 0x1, -R2 ;  /* 0x0000000141027824 */ /* 0x000fe200078e0a02 */
[----:B------:R-:W-:Y:S01]  /*0330*/  IADD3 R13, R92, 0x2, RZ ;  /* 0x000000025c0d7810 */ /* 0x000fe20007ffe0ff */
[----:B------:R-:W-:Y:S01]  /*0340*/  IMAD.WIDE R94, R14, 0x20, RZ ;  /* 0x000000200e5e7825 */ /* 0x000fe200078e02ff */
[C---:B------:R-:W-:Y:S01]  /*0350*/  IADD3 R12, R92.reuse, 0x3, RZ ;  /* 0x000000035c0c7810 */ /* 0x040fe20007ffe0ff */
[----:B------:R-:W-:Y:S01]  /*0360*/  UIADD3 UR7, UR21, UR7, URZ ;  /* 0x0000000715077290 */ /* 0x000fe2000fffe03f */
[----:B------:R-:W-:Y:S01]  /*0370*/  SHF.R.S32.HI R0, RZ, 0x5, R0 ;  /* 0x00000005ff007819 */ /* 0x000fe20000011400 */
[----:B------:R-:W-:Y:S01]  /*0380*/  IMAD.WIDE R92, R92, 0x20, RZ ;  /* 0x000000205c5c7825 */ /* 0x000fe200078e02ff */
[----:B------:R-:W-:Y:S01]  /*0390*/  SHF.R.S32.HI R3, RZ, 0x1f, R2 ;  /* 0x0000001fff037819 */ /* 0x000fe20000011402 */
[----:B------:R-:W-:Y:S01]  /*03a0*/  USHF.L.U64.HI UR7, UR20, 0x2, UR7 ;  /* 0x0000000214077899 */ /* 0x000fe20008010207 */
[----:B------:R-:W-:Y:S01]  /*03b0*/  SHF.R.S32.HI R8, RZ, 0x1f, R0 ;  /* 0x0000001fff087819 */ /* 0x000fe20000011400 */
[----:B------:R-:W-:Y:S01]  /*03c0*/  UISETP.NE.AND.EX UP1, UPT, URZ, UR17, UPT, UP1 ;  /* 0x000000113f00728c */ /* 0x000fe2000bf25310 */
[-C--:B------:R-:W-:Y:S01]  /*03d0*/  IADD3 R6, P2, R92, R2.reuse, RZ ;  /* 0x000000025c067210 */ /* 0x080fe20007f5e0ff */
[----:B------:R-:W-:Y:S01]  /*03e0*/  UIADD3.X UR15, UR7, UR17, URZ, UP0, !UPT ;  /* 0x00000011070f7290 */ /* 0x000fe200087fe43f */
[----:B------:R-:W-:Y:S01]  /*03f0*/  IADD3 R4, P1, R94, R2, RZ ;  /* 0x000000025e047210 */ /* 0x000fe20007f3e0ff */
[----:B------:R-:W-:Y:S01]  /*0400*/  IMAD R9, R8, c[0x0][0x1b8], RZ ;  /* 0x00006e0008097a24 */ /* 0x000fe200078e02ff */
[----:B------:R-:W-:Y:S01]  /*0410*/  LEA.HI R10, R10, R66, RZ, 0x5 ;  /* 0x000000420a0a7211 */ /* 0x000fe200078f28ff */
[--C-:B------:R-:W-:Y:S01]  /*0420*/  IMAD.X R7, R93, 0x1, R3.reuse, P2 ;  /* 0x000000015d077824 */ /* 0x100fe200010e0603 */
[----:B------:R-:W-:Y:S01]  /*0430*/  IADD3 R55, R65, 0x2, RZ ;  /* 0x0000000241377810 */ /* 0x000fe20007ffe0ff */
[----:B------:R-:W-:Y:S01]  /*0440*/  IMAD.X R5, R95, 0x1, R3, P1 ;  /* 0x000000015f057824 */ /* 0x000fe200008e0603 */
[C---:B------:R-:W-:Y:S01]  /*0450*/  IADD3 R54, R65.reuse, 0x3, RZ ;  /* 0x0000000341367810 */ /* 0x040fe20007ffe0ff */
[----:B------:R-:W-:Y:S01]  /*0460*/  IMAD R8, R8, c[0x0][0x1a8], RZ ;  /* 0x00006a0008087a24 */ /* 0x000fe200078e02ff */
[C---:B------:R-:W-:Y:S01]  /*0470*/  IADD3 R53, R65.reuse, 0x4, RZ ;  /* 0x0000000441357810 */ /* 0x040fe20007ffe0ff */
[C---:B------:R-:W-:Y:S01]  /*0480*/  IMAD.WIDE.U32 R16, R0.reuse, c[0x0][0x1a8], R6 ;  /* 0x00006a0000107a25 */ /* 0x040fe200078e0006 */
[----:B------:R-:W-:Y:S01]  /*0490*/  SHF.R.S32.HI R11, RZ, 0x1f, R54 ;  /* 0x0000001fff0b7819 */ /* 0x000fe20000011436 */
[----:B------:R-:W-:Y:S01]  /*04a0*/  USEL UR18, UR4, UR16, UP1 ;  /* 0x0000001004127287 */ /* 0x000fe20008800000 */
[----:B------:R-:W-:Y:S01]  /*04b0*/  SHF.R.S32.HI R15, RZ, 0x1f, R53 ;  /* 0x0000001fff0f7819 */ /* 0x000fe20000011435 */
[C---:B------:R-:W-:Y:S01]  /*04c0*/  IMAD.WIDE.U32 R90, R0.reuse, c[0x0][0x1b8], R6 ;  /* 0x00006e00005a7a25 */ /* 0x040fe200078e0006 */
[C---:B------:R-:W-:Y:S01]  /*04d0*/  IADD3 R52, R65.reuse, 0x5, RZ ;  /* 0x0000000541347810 */ /* 0x040fe20007ffe0ff */
[----:B------:R-:W-:Y:S01]  /*04e0*/  USEL UR17, UR15, UR17, UP1 ;  /* 0x000000110f117287 */ /* 0x000fe20008800000 */
[C---:B------:R-:W-:Y:S01]  /*04f0*/  IADD3 R51, R65.reuse, 0x6, RZ ;  /* 0x0000000641337810 */ /* 0x040fe20007ffe0ff */
[C---:B------:R-:W-:Y:S01]  /*0500*/  IMAD.WIDE.U32 R6, R0.reuse, c[0x0][0x1b8], R4 ;  /* 0x00006e0000067a25 */ /* 0x040fe200078e0004 */
[----:B------:R-:W-:Y:S01]  /*0510*/  STL.64 [R1+0x2b0], R16 ;  /* 0x0002b01001007387 */ /* 0x000fe20000100a00 */
[C---:B------:R-:W-:Y:S01]  /*0520*/  IADD3 R50, R65.reuse, 0x7, RZ ;  /* 0x0000000741327810 */ /* 0x040fe20007ffe0ff */
[----:B------:R-:W-:Y:S01]  /*0530*/  UIADD3 UR11, UR23, UR11, URZ ;  /* 0x0000000b170b7290 */ /* 0x000fe2000fffe03f */
[C---:B------:R-:W-:Y:S01]  /*0540*/  IMAD R25, R0.reuse, c[0x0][0x1bc], R9 ;  /* 0x00006f0000197a24 */ /* 0x040fe200078e0209 */
[----:B------:R-:W-:Y:S01]  /*0550*/  STL.64 [R1+0xb8], R90 ;  /* 0x0000b85a01007387 */ /* 0x000fe20000100a00 */
[----:B------:R-:W-:Y:S01]  /*0560*/  IMAD R41, R0, c[0x0][0x1ac], R8 ;  /* 0x00006b0000297a24 */ /* 0x000fe200078e0208 */
[----:B------:R-:W-:Y:S01]  /*0570*/  IADD3 R49, R65, 0x8, RZ ;  /* 0x0000000841317810 */ /* 0x000fe20007ffe0ff */
[--C-:B------:R-:W-:Y:S01]  /*0580*/  IMAD.WIDE R8, R13, 0x20, R2.reuse ;  /* 0x000000200d087825 */ /* 0x100fe200078e0202 */
[----:B------:R0:W-:Y:S01]  /*0590*/  STL.64 [R1+0xb0], R6 ;  /* 0x0000b00601007387 */ /* 0x0001e20000100a00 */
[C---:B------:R-:W-:Y:S01]  /*05a0*/  IADD3 R48, R65.reuse, 0x9, RZ ;  /* 0x0000000941307810 */ /* 0x040fe20007ffe0ff */
[----:B------:R-:W-:Y:S01]  /*05b0*/  UIADD3 UR13, UR13, UR5, URZ ;  /* 0x000000050d0d7290 */ /* 0x000fe2000fffe03f */
[----:B------:R-:W-:Y:S01]  /*05c0*/  IMAD.WIDE R2, R12, 0x20, R2 ;  /* 0x000000200c027825 */ /* 0x000fe200078e0202 */
[----:B------:R-:W-:-:S02]  /*05d0*/  IADD3 R47, R65, 0xa, RZ ;  /* 0x0000000a412f7810 */ /* 0x000fc40007ffe0ff */
[C---:B------:R-:W-:Y:S01]  /*05e0*/  IADD3 R46, R65.reuse, 0xb, RZ ;  /* 0x0000000b412e7810 */ /* 0x040fe20007ffe0ff */
[C---:B------:R-:W-:Y:S01]  /*05f0*/  IMAD.WIDE.U32 R170, R0.reuse, c[0x0][0x1a8], R4 ;  /* 0x00006a0000aa7a25 */ /* 0x040fe200078e0004 */
[C---:B------:R-:W-:Y:S02]  /*0600*/  IADD3 R45, R65.reuse, 0xc, RZ ;  /* 0x0000000c412d7810 */ /* 0x040fe40007ffe0ff */
[C---:B------:R-:W-:Y:S01]  /*0610*/  IADD3 R44, R65.reuse, 0xd, RZ ;  /* 0x0000000d412c7810 */ /* 0x040fe20007ffe0ff */
[C---:B0-----:R-:W-:Y:S01]  /*0620*/  IMAD.WIDE.U32 R6, R0.reuse, c[0x0][0x1b8], R8 ;  /* 0x00006e0000067a25 */ /* 0x041fe200078e0008 */
[C---:B------:R-:W-:Y:S02]  /*0630*/  IADD3 R43, R65.reuse, 0xe, RZ ;  /* 0x0000000e412b7810 */ /* 0x040fe40007ffe0ff */
[----:B------:R-:W-:Y:S01]  /*0640*/  IADD3 R42, R65, 0xf, RZ ;  /* 0x0000000f412a7810 */ /* 0x000fe20007ffe0ff */
[----:B------:R-:W-:Y:S01]  /*0650*/  IMAD.WIDE.U32 R4, R0, c[0x0][0x1b8], R2 ;  /* 0x00006e0000047a25 */ /* 0x000fe200078e0002 */
[----:B------:R-:W-:-:S02]  /*0660*/  LOP3.LUT R2, R10, 0xffffffe0, RZ, 0xc0, !PT ;  /* 0xffffffe00a027812 */ /* 0x000fc400078ec0ff */
[----:B------:R-:W-:Y:S01]  /*0670*/  SHF.R.S32.HI R0, RZ, 0x5, R10 ;  /* 0x00000005ff007819 */ /* 0x000fe2000001140a */
[----:B------:R0:W-:Y:S01]  /*0680*/  STL.64 [R1+0xa8], R6 ;  /* 0x0000a80601007387 */ /* 0x0001e20000100a00 */
[----:B------:R-:W-:Y:S01]  /*0690*/  SHF.R.S32.HI R10, RZ, 0x1f, R55 ;  /* 0x0000001fff0a7819 */ /* 0x000fe20000011437 */
[----:B------:R-:W-:Y:S01]  /*06a0*/  IMAD.IADD R2, R66, 0x1, -R2 ;  /* 0x0000000142027824 */ /* 0x000fe200078e0a02 */
[----:B------:R-:W-:Y:S01]  /*06b0*/  SHF.R.S32.HI R8, RZ, 0x1f, R0 ;  /* 0x0000001fff087819 */ /* 0x000fe20000011400 */
[----:B------:R-:W-:Y:S01]  /*06c0*/  STL.64 [R1+0x2a8], R170 ;  /* 0x0002a8aa01007387 */ /* 0x000fe20000100a00 */
[----:B------:R-:W-:Y:S02]  /*06d0*/  LEA.HI R10, R10, R55, RZ, 0x5 ;  /* 0x000000370a0a7211 */ /* 0x000fe400078f28ff */
[----:B------:R-:W-:Y:S01]  /*06e0*/  SHF.R.S32.HI R3, RZ, 0x1f, R2 ;  /* 0x0000001fff037819 */ /* 0x000fe20000011402 */
[----:B------:R1:W-:Y:S01]  /*06f0*/  STL.64 [R1+0xa0], R4 ;  /* 0x0000a00401007387 */ /* 0x0003e20000100a00 */
[C---:B------:R-:W-:Y:S01]  /*0700*/  IMAD R9, R8.reuse, c[0x0][0x1b8], RZ ;  /* 0x00006e0008097a24 */ /* 0x040fe200078e02ff */
[----:B------:R-:W-:Y:S01]  /*0710*/  SHF.R.S32.HI R180, RZ, 0x1f, R43 ;  /* 0x0000001fffb47819 */ /* 0x000fe2000001142b */
[----:B------:R-:W-:Y:S01]  /*0720*/  IMAD R8, R8, c[0x0][0x1a8], RZ ;  /* 0x00006a0008087a24 */ /* 0x000fe200078e02ff */
[-C--:B0-----:R-:W-:Y:S01]  /*0730*/  IADD3 R6, P2, R92, R2.reuse, RZ ;  /* 0x000000025c067210 */ /* 0x081fe20007f5e0ff */
[----:B------:R-:W-:Y:S01]  /*0740*/  IMAD R24, R0, c[0x0][0x1bc], R9 ;  /* 0x00006f0000187a24 */ /* 0x000fe200078e0209 */
[----:B------:R-:W-:Y:S01]  /*0750*/  LEA.HI R180, R180, R43, RZ, 0x5 ;  /* 0x0000002bb4b47211 */ /* 0x000fe200078f28ff */
[----:B------:R-:W-:Y:S01]  /*0760*/  IMAD R40, R0, c[0x0][0x1ac], R8 ;  /* 0x00006b0000287a24 */ /* 0x000fe200078e0208 */
[----:B------:R-:W-:Y:S01]  /*0770*/  SHF.R.S32.HI R172, RZ, 0x1f, R42 ;  /* 0x0000001fffac7819 */ /* 0x000fe2000001142a */
[--C-:B------:R-:W-:Y:S01]  /*0780*/  IMAD.X R7, R93, 0x1, R3.reuse, P2 ;  /* 0x000000015d077824 */ /* 0x100fe200010e0603 */
[----:B-1----:R-:W-:Y:S01]  /*0790*/  IADD3 R4, P1, R94, R2, RZ ;  /* 0x000000025e047210 */ /* 0x002fe20007f3e0ff */
[----:B------:R-:W-:Y:S01]  /*07a0*/  IMAD.WIDE R8, R13, 0x20, R2 ;  /* 0x000000200d087825 */ /* 0x000fe200078e0202 */
[----:B------:R-:W-:-:S03]  /*07b0*/  LEA.HI R172, R172, R42, RZ, 0x5 ;  /* 0x0000002aacac7211 */ /* 0x000fc600078f28ff */
[--C-:B------:R-:W-:Y:S02]  /*07c0*/  IMAD.X R5, R95, 0x1, R3.reuse, P1 ;  /* 0x000000015f057824 */ /* 0x100fe400008e0603 */
[----:B------:R-:W-:-:S04]  /*07d0*/  IMAD.WIDE R2, R12, 0x20, R2 ;  /* 0x000000200c027825 */ /* 0x000fc800078e0202 */
[----:B------:R-:W-:-:S04]  /*07e0*/  IMAD.WIDE.U32 R166, R0, c[0x0][0x1b8], R4 ;  /* 0x00006e0000a67a25 */ /* 0x000fc800078e0004 */
[----:B------:R-:W-:Y:S01]  /*07f0*/  IMAD.WIDE.U32 R126, R0, c[0x0][0x1a8], R4 ;  /* 0x00006a00007e7a25 */ /* 0x000fe200078e0004 */
[----:B------:R-:W-:-:S03]  /*0800*/  LOP3.LUT R4, R10, 0xffffffe0, RZ, 0xc0, !PT ;  /* 0xffffffe00a047812 */ /* 0x000fc600078ec0ff */
[----:B------:R-:W-:Y:S01]  /*0810*/  IMAD.WIDE.U32 R162, R0, c[0x0][0x1b8], R2 ;  /* 0x00006e0000a27a25 */ /* 0x000fe200078e0002 */
[----:B------:R-:W-:-:S03]  /*0820*/  SHF.R.S32.HI R3, RZ, 0x5, R10 ;  /* 0x00000005ff037819 */ /* 0x000fc6000001140a */
[----:B------:R-:W-:Y:S01]  /*0830*/  IMAD.IADD R4, R55, 0x1, -R4 ;  /* 0x0000000137047824 */ /* 0x000fe200078e0a04 */
[----:B------:R-:W-:Y:S01]  /*0840*/  SHF.R.S32.HI R10, RZ, 0x1f, R3 ;  /* 0x0000001fff0a7819 */ /* 0x000fe20000011403 */
[----:B------:R-:W-:-:S03]  /*0850*/  IMAD.WIDE.U32 R164, R0, c[0x0][0x1b8], R8 ;  /* 0x00006e0000a47a25 */ /* 0x000fc600078e0008 */
[----:B------:R-:W-:Y:S01]  /*0860*/  SHF.R.S32.HI R5, RZ, 0x1f, R4 ;  /* 0x0000001fff057819 */ /* 0x000fe20000011404 */
[----:B------:R-:W-:Y:S01]  /*0870*/  IMAD.WIDE.U32 R168, R0, c[0x0][0x1b8], R6 ;  /* 0x00006e0000a87a25 */ /* 0x000fe200078e0006 */
[----:B------:R-:W-:-:S03]  /*0880*/  IADD3 R8, P2, R92, R4, RZ ;  /* 0x000000045c087210 */ /* 0x000fc60007f5e0ff */
[----:B------:R-:W-:Y:S01]  /*0890*/  IMAD.WIDE.U32 R128, R0, c[0x0][0x1a8], R6 ;  /* 0x00006a0000807a25 */ /* 0x000fe200078e0006 */
[----:B------:R-:W-:Y:S02]  /*08a0*/  LEA.HI R0, R11, R54, RZ, 0x5 ;  /* 0x000000360b007211 */ /* 0x000fe400078f28ff */
[----:B------:R-:W-:Y:S01]  /*08b0*/  IADD3 R6, P1, R94, R4, RZ ;  /* 0x000000045e067210 */ /* 0x000fe20007f3e0ff */
[----:B------:R-:W-:Y:S01]  /*08c0*/  IMAD R11, R10, c[0x0][0x1b8], RZ ;  /* 0x00006e000a0b7a24 */ /* 0x000fe200078e02ff */
[----:B------:R-:W-:Y:S01]  /*08d0*/  LOP3.LUT R2, R0, 0xffffffe0, RZ, 0xc0, !PT ;  /* 0xffffffe000027812 */ /* 0x000fe200078ec0ff */
[----:B------:R-:W-:Y:S01]  /*08e0*/  IMAD R10, R10, c[0x0][0x1a8], RZ ;  /* 0x00006a000a0a7a24 */ /* 0x000fe200078e02ff */
[----:B------:R-:W-:Y:S01]  /*08f0*/  SHF.R.S32.HI R0, RZ, 0x5, R0 ;  /* 0x00000005ff007819 */ /* 0x000fe20000011400 */
[----:B------:R-:W-:Y:S01]  /*0900*/  IMAD.X R9, R93, 0x1, R5, P2 ;  /* 0x000000015d097824 */ /* 0x000fe200010e0605 */
[----:B------:R-:W-:Y:S01]  /*0910*/  ISETP.LT.AND P3, PT, R53, c[0x0][0x164], !P0 ;  /* 0x0000590035007a0c */ /* 0x000fe20004761270 */
[C---:B------:R-:W-:Y:S01]  /*0920*/  IMAD R23, R3.reuse, c[0x0][0x1bc], R11 ;  /* 0x00006f0003177a24 */ /* 0x040fe200078e020b */
[----:B------:R-:W-:Y:S01]  /*0930*/  ISETP.LT.AND P5, PT, R66, c[0x0][0x164], !P0 ;  /* 0x0000590042007a0c */ /* 0x000fe200047a1270 */
[----:B------:R-:W-:Y:S01]  /*0940*/  IMAD R39, R3, c[0x0][0x1ac], R10 ;  /* 0x00006b0003277a24 */ /* 0x000fe200078e020a */
[----:B------:R-:W-:Y:S01]  /*0950*/  STL.64 [R1+0x98], R168 ;  /* 0x000098a801007387 */ /* 0x000fe20000100a00 */
[----:B------:R-:W-:-:S02]  /*0960*/  IMAD.X R7, R95, 0x1, R5, P1 ;  /* 0x000000015f077824 */ /* 0x000fc400008e0605 */
[--C-:B------:R-:W-:Y:S01]  /*0970*/  IMAD.WIDE R10, R13, 0x20, R4.reuse ;  /* 0x000000200d0a7825 */ /* 0x100fe200078e0204 */
[----:B------:R-:W-:Y:S03]  /*0980*/  STL.64 [R1+0x2a0], R128 ;  /* 0x0002a08001007387 */ /* 0x000fe60000100a00 */
[----:B------:R-:W-:Y:S01]  /*0990*/  IMAD.WIDE R4, R12, 0x20, R4 ;  /* 0x000000200c047825 */ /* 0x000fe200078e0204 */
[----:B------:R-:W-:Y:S03]  /*09a0*/  STL.64 [R1+0x90], R166 ;  /* 0x000090a601007387 */ /* 0x000fe60000100a00 */
[C-C-:B------:R-:W-:Y:S01]  /*09b0*/  IMAD.WIDE.U32 R160, R3.reuse, c[0x0][0x1b8], R8.reuse ;  /* 0x00006e0003a07a25 */ /* 0x140fe200078e0008 */
[----:B------:R-:W-:Y:S03]  /*09c0*/  STL.64 [R1+0x88], R164 ;  /* 0x000088a401007387 */ /* 0x000fe60000100a00 */
[----:B------:R-:W-:Y:S01]  /*09d0*/  IMAD.WIDE.U32 R124, R3, c[0x0][0x1a8], R8 ;  /* 0x00006a00037c7a25 */ /* 0x000fe200078e0008 */
[----:B------:R-:W-:Y:S01]  /*09e0*/  SHF.R.S32.HI R8, RZ, 0x1f, R0 ;  /* 0x0000001fff087819 */ /* 0x000fe20000011400 */
[----:B------:R-:W-:Y:S02]  /*09f0*/  STL.64 [R1+0x298], R126 ;  /* 0x0002987e01007387 */ /* 0x000fe40000100a00 */
[----:B------:R-:W-:-:S02]  /*0a00*/  IMAD.IADD R2, R54, 0x1, -R2 ;  /* 0x0000000136027824 */ /* 0x000fc400078e0a02 */
[C-C-:B------:R-:W-:Y:S01]  /*0a10*/  IMAD.WIDE.U32 R158, R3.reuse, c[0x0][0x1b8], R6.reuse ;  /* 0x00006e00039e7a25 */ /* 0x140fe200078e0006 */
[----:B------:R-:W-:Y:S03]  /*0a20*/  STL.64 [R1+0x80], R162 ;  /* 0x000080a201007387 */ /* 0x000fe60000100a00 */
[C---:B------:R-:W-:Y:S01]  /*0a30*/  IMAD.WIDE.U32 R122, R3.reuse, c[0x0][0x1a8], R6 ;  /* 0x00006a00037a7a25 */ /* 0x040fe200078e0006 */
[-C--:B------:R-:W-:Y:S01]  /*0a40*/  IADD3 R6, P2, R92, R2.reuse, RZ ;  /* 0x000000025c067210 */ /* 0x080fe20007f5e0ff */
[----:B------:R-:W-:Y:S02]  /*0a50*/  STL.64 [R1+0x78], R160 ;  /* 0x000078a001007387 */ /* 0x000fe40000100a00 */
[----:B------:R-:W-:Y:S01]  /*0a60*/  IMAD.WIDE.U32 R156, R3, c[0x0][0x1b8], R10 ;  /* 0x00006e00039c7a25 */ /* 0x000fe200078e000a */
[----:B------:R-:W-:Y:S01]  /*0a70*/  LEA.HI R10, R15, R53, RZ, 0x5 ;  /* 0x000000350f0a7211 */ /* 0x000fe200078f28ff */
[----:B------:R-:W-:Y:S01]  /*0a80*/  STL.64 [R1+0x290], R124 ;  /* 0x0002907c01007387 */ /* 0x000fe20000100a00 */
[----:B------:R-:W-:Y:S01]  /*0a90*/  SHF.R.S32.HI R11, RZ, 0x1f, R51 ;  /* 0x0000001fff0b7819 */ /* 0x000fe20000011433 */
[----:B------:R-:W-:Y:S01]  /*0aa0*/  IMAD.WIDE.U32 R154, R3, c[0x0][0x1b8], R4 ;  /* 0x00006e00039a7a25 */ /* 0x000fe200078e0004 */
[----:B------:R-:W-:Y:S01]  /*0ab0*/  SHF.R.S32.HI R3, RZ, 0x1f, R2 ;  /* 0x0000001fff037819 */ /* 0x000fe20000011402 */
[----:B------:R-:W-:Y:S01]  /*0ac0*/  STL.64 [R1+0x70], R158 ;  /* 0x0000709e01007387 */ /* 0x000fe20000100a00 */
[----:B------:R-:W-:Y:S01]  /*0ad0*/  IADD3 R4, P1, R94, R2, RZ ;  /* 0x000000025e047210 */ /* 0x000fe20007f3e0ff */
[C---:B------:R-:W-:Y:S01]  /*0ae0*/  IMAD R9, R8.reuse, c[0x0][0x1b8], RZ ;  /* 0x00006e0008097a24 */ /* 0x040fe200078e02ff */
[----:B------:R-:W-:Y:S01]  /*0af0*/  SHF.R.S32.HI R15, RZ, 0x1f, R50 ;  /* 0x0000001fff0f7819 */ /* 0x000fe20000011432 */
[----:B------:R-:W-:Y:S01]  /*0b00*/  IMAD R8, R8, c[0x0][0x1a8], RZ ;  /* 0x00006a0008087a24 */ /* 0x000fe200078e02ff */
[----:B------:R-:W-:Y:S01]  /*0b10*/  STL.64 [R1+0x68], R156 ;  /* 0x0000689c01007387 */ /* 0x000fe20000100a00 */
[----:B------:R-:W-:-:S02]  /*0b20*/  IMAD R22, R0, c[0x0][0x1bc], R9 ;  /* 0x00006f0000167a24 */ /* 0x000fc400078e0209 */
[----:B------:R-:W-:Y:S01]  /*0b30*/  IMAD R38, R0, c[0x0][0x1ac], R8 ;  /* 0x00006b0000267a24 */ /* 0x000fe200078e0208 */
[----:B------:R-:W-:Y:S01]  /*0b40*/  STL.64 [R1+0x288], R122 ;  /* 0x0002887a01007387 */ /* 0x000fe20000100a00 */
[--C-:B------:R-:W-:Y:S02]  /*0b50*/  IMAD.X R7, R93, 0x1, R3.reuse, P2 ;  /* 0x000000015d077824 */ /* 0x100fe400010e0603 */
[--C-:B------:R-:W-:Y:S01]  /*0b60*/  IMAD.X R5, R95, 0x1, R3.reuse, P1 ;  /* 0x000000015f057824 */ /* 0x100fe200008e0603 */
[----:B------:R-:W-:Y:S01]  /*0b70*/  STL.64 [R1+0x60], R154 ;  /* 0x0000609a01007387 */ /* 0x000fe20000100a00 */
[----:B------:R-:W-:-:S04]  /*0b80*/  IMAD.WIDE R8, R13, 0x20, R2 ;  /* 0x000000200d087825 */ /* 0x000fc800078e0202 */
[----:B------:R-:W-:-:S04]  /*0b90*/  IMAD.WIDE R2, R12, 0x20, R2 ;  /* 0x000000200c027825 */ /* 0x000fc800078e0202 */
[----:B------:R-:W-:-:S04]  /*0ba0*/  IMAD.WIDE.U32 R152, R0, c[0x0][0x1b8], R6 ;  /* 0x00006e0000987a25 */ /* 0x000fc800078e0006 */
[----:B------:R-:W-:-:S04]  /*0bb0*/  IMAD.WIDE.U32 R120, R0, c[0x0][0x1a8], R6 ;  /* 0x00006a0000787a25 */ /* 0x000fc800078e0006 */
[C-C-:B------:R-:W-:Y:S01]  /*0bc0*/  IMAD.WIDE.U32 R150, R0.reuse, c[0x0][0x1b8], R4.reuse ;  /* 0x00006e0000967a25 */ /* 0x140fe200078e0004 */
[----:B------:R-:W-:Y:S03]  /*0bd0*/  STL.64 [R1+0x58], R152 ;  /* 0x0000589801007387 */ /* 0x000fe60000100a00 */
[C---:B------:R-:W-:Y:S01]  /*0be0*/  IMAD.WIDE.U32 R118, R0.reuse, c[0x0][0x1a8], R4 ;  /* 0x00006a0000767a25 */ /* 0x040fe200078e0004 */
[----:B------:R-:W-:Y:S03]  /*0bf0*/  STL.64 [R1+0x280], R120 ;  /* 0x0002807801007387 */ /* 0x000fe60000100a00 */
[C---:B------:R-:W-:Y:S01]  /*0c00*/  IMAD.WIDE.U32 R148, R0.reuse, c[0x0][0x1b8], R8 ;  /* 0x00006e0000947a25 */ /* 0x040fe200078e0008 */
[----:B------:R-:W-:Y:S03]  /*0c10*/  STL.64 [R1+0x50], R150 ;  /* 0x0000509601007387 */ /* 0x000fe60000100a00 */
[----:B------:R-:W-:Y:S01]  /*0c20*/  IMAD.WIDE.U32 R146, R0, c[0x0][0x1b8], R2 ;  /* 0x00006e0000927a25 */ /* 0x000fe200078e0002 */
[----:B------:R-:W-:-:S02]  /*0c30*/  LOP3.LUT R2, R10, 0xffffffe0, RZ, 0xc0, !PT ;  /* 0xffffffe00a027812 */ /* 0x000fc400078ec0ff */
[----:B------:R-:W-:Y:S01]  /*0c40*/  SHF.R.S32.HI R0, RZ, 0x5, R10 ;  /* 0x00000005ff007819 */ /* 0x000fe2000001140a */
[----:B------:R-:W-:Y:S01]  /*0c50*/  STL.64 [R1+0x48], R148 ;  /* 0x0000489401007387 */ /* 0x000fe20000100a00 */
[----:B------:R-:W-:Y:S01]  /*0c60*/  SHF.R.S32.HI R10, RZ, 0x1f, R52 ;  /* 0x0000001fff0a7819 */ /* 0x000fe20000011434 */
[----:B------:R-:W-:Y:S01]  /*0c70*/  IMAD.IADD R2, R53, 0x1, -R2 ;  /* 0x0000000135027824 */ /* 0x000fe200078e0a02 */
[----:B------:R-:W-:Y:S01]  /*0c80*/  SHF.R.S32.HI R8, RZ, 0x1f, R0 ;  /* 0x0000001fff087819 */ /* 0x000fe20000011400 */
[----:B------:R-:W-:Y:S01]  /*0c90*/  STL.64 [R1+0x278], R118 ;  /* 0x0002787601007387 */ /* 0x000fe20000100a00 */
[----:B------:R-:W-:Y:S02]  /*0ca0*/  LEA.HI R10, R10, R52, RZ, 0x5 ;  /* 0x000000340a0a7211 */ /* 0x000fe400078f28ff */
[----:B------:R-:W-:Y:S01]  /*0cb0*/  SHF.R.S32.HI R3, RZ, 0x1f, R2 ;  /* 0x0000001fff037819 */ /* 0x000fe20000011402 */
[----:B------:R-:W-:Y:S01]  /*0cc0*/  IMAD R9, R8, c[0x0][0x1b8], RZ ;  /* 0x00006e0008097a24 */ /* 0x000fe200078e02ff */
[-C--:B------:R-:W-:Y:S01]  /*0cd0*/  IADD3 R6, P2, R92, R2.reuse, RZ ;  /* 0x000000025c067210 */ /* 0x080fe20007f5e0ff */
[----:B------:R-:W-:Y:S01]  /*0ce0*/  IMAD R8, R8, c[0x0][0x1a8], RZ ;  /* 0x00006a0008087a24 */ /* 0x000fe200078e02ff */
[----:B------:R-:W-:Y:S01]  /*0cf0*/  IADD3 R4, P1, R94, R2, RZ ;  /* 0x000000025e047210 */ /* 0x000fe20007f3e0ff */
[C---:B------:R-:W-:Y:S01]  /*0d00*/  IMAD R21, R0.reuse, c[0x0][0x1bc], R9 ;  /* 0x00006f0000157a24 */ /* 0x040fe200078e0209 */
[----:B------:R-:W-:Y:S01]  /*0d10*/  STL.64 [R1+0x40], R146 ;  /* 0x0000409201007387 */ /* 0x000fe20000100a00 */
[----:B------:R-:W-:-:S02]  /*0d20*/  IMAD R37, R0, c[0x0][0x1ac], R8 ;  /* 0x00006b0000257a24 */ /* 0x000fc400078e0208 */
[--C-:B------:R-:W-:Y:S02]  /*0d30*/  IMAD.X R7, R93, 0x1, R3.reuse, P2 ;  /* 0x000000015d077824 */ /* 0x100fe400010e0603 */
[--C-:B------:R-:W-:Y:S02]  /*0d40*/  IMAD.X R5, R95, 0x1, R3.reuse, P1 ;  /* 0x000000015f057824 */ /* 0x100fe400008e0603 */
[----:B------:R-:W-:-:S04]  /*0d50*/  IMAD.WIDE R8, R13, 0x20, R2 ;  /* 0x000000200d087825 */ /* 0x000fc800078e0202 */
        /* <DEDUP_REMOVED lines=13> */
[----:B------:R-:W-:Y:S01]  /*0e30*/  LEA.HI R0, R11, R51, RZ, 0x5 ;  /* 0x000000330b007211 */ /* 0x000fe200078f28ff */
[----:B------:R-:W-:Y:S01]  /*0e40*/  STL.64 [R1+0x38], R144 ;  /* 0x0000389001007387 */ /* 0x000fe20000100a00 */
[----:B------:R-:W-:Y:S01]  /*0e50*/  IADD3 R8, P2, R92, R4, RZ ;  /* 0x000000045c087210 */ /* 0x000fe20007f5e0ff */
[----:B------:R-:W-:Y:S01]  /*0e60*/  IMAD R11, R10, c[0x0][0x1b8], RZ ;  /* 0x00006e000a0b7a24 */ /* 0x000fe200078e02ff */
[----:B------:R-:W-:Y:S01]  /*0e70*/  LOP3.LUT R2, R0, 0xffffffe0, RZ, 0xc0, !PT ;  /* 0xffffffe000027812 */ /* 0x000fe200078ec0ff */
[----:B------:R-:W-:Y:S01]  /*0e80*/  IMAD R10, R10, c[0x0][0x1a8], RZ ;  /* 0x00006a000a0a7a24 */ /* 0x000fe200078e02ff */
[----:B------:R-:W-:Y:S01]  /*0e90*/  SHF.R.S32.HI R0, RZ, 0x5, R0 ;  /* 0x00000005ff007819 */ /* 0x000fe20000011400 */
[C---:B------:R-:W-:Y:S01]  /*0ea0*/  IMAD R20, R3.reuse, c[0x0][0x1bc], R11 ;  /* 0x00006f0003147a24 */ /* 0x040fe200078e020b */
[----:B------:R-:W-:Y:S01]  /*0eb0*/  STL.64 [R1+0x270], R116 ;  /* 0x0002707401007387 */ /* 0x000fe20000100a00 */
[----:B------:R-:W-:-:S02]  /*0ec0*/  IMAD R36, R3, c[0x0][0x1ac], R10 ;  /* 0x00006b0003247a24 */ /* 0x000fc400078e020a */
[--C-:B------:R-:W-:Y:S01]  /*0ed0*/  IMAD.X R9, R93, 0x1, R5.reuse, P2 ;  /* 0x000000015d097824 */ /* 0x100fe200010e0605 */
[----:B------:R-:W-:Y:S01]  /*0ee0*/  STL.64 [R1+0x30], R142 ;  /* 0x0000308e01007387 */ /* 0x000fe20000100a00 */
[--C-:B------:R-:W-:Y:S02]  /*0ef0*/  IMAD.X R7, R95, 0x1, R5.reuse, P1 ;  /* 0x000000015f077824 */ /* 0x100fe400008e0605 */
[--C-:B------:R-:W-:Y:S01]  /*0f00*/  IMAD.WIDE R10, R13, 0x20, R4.reuse ;  /* 0x000000200d0a7825 */ /* 0x100fe200078e0204 */
[----:B------:R-:W-:Y:S03]  /*0f10*/  STL.64 [R1+0x28], R140 ;  /* 0x0000288c01007387 */ /* 0x000fe60000100a00 */
[----:B------:R-:W-:Y:S01]  /*0f20*/  IMAD.WIDE R4, R12, 0x20, R4 ;  /* 0x000000200c047825 */ /* 0x000fe200078e0204 */
[----:B------:R-:W-:Y:S03]  /*0f30*/  STL.64 [R1+0x268], R114 ;  /* 0x0002687201007387 */ /* 0x000fe60000100a00 */
[----:B------:R-:W-:Y:S01]  /*0f40*/  IMAD.IADD R2, R51, 0x1, -R2 ;  /* 0x0000000133027824 */ /* 0x000fe200078e0a02 */
[----:B------:R-:W-:Y:S01]  /*0f50*/  STL.64 [R1+0x20], R138 ;  /* 0x0000208a01007387 */ /* 0x000fe20000100a00 */
[----:B------:R-:W-:-:S04]  /*0f60*/  IMAD.WIDE.U32 R136, R3, c[0x0][0x1b8], R8 ;  /* 0x00006e0003887a25 */ /* 0x000fc800078e0008 */
[----:B------:R-:W-:Y:S01]  /*0f70*/  IMAD.WIDE.U32 R112, R3, c[0x0][0x1a8], R8 ;  /* 0x00006a0003707a25 */ /* 0x000fe200078e0008 */
[----:B------:R-:W-:Y:S02]  /*0f80*/  SHF.R.S32.HI R9, RZ, 0x1f, R0 ;  /* 0x0000001fff097819 */ /* 0x000fe40000011400 */
[----:B------:R-:W-:Y:S01]  /*0f90*/  LEA.HI R8, R15, R50, RZ, 0x5 ;  /* 0x000000320f087211 */ /* 0x000fe200078f28ff */
[C-C-:B------:R-:W-:Y:S01]  /*0fa0*/  IMAD.WIDE.U32 R134, R3.reuse, c[0x0][0x1b8], R6.reuse ;  /* 0x00006e0003867a25 */ /* 0x140fe200078e0006 */
[----:B------:R-:W-:Y:S03]  /*0fb0*/  STL.64 [R1+0x18], R136 ;  /* 0x0000188801007387 */ /* 0x000fe60000100a00 */
[C---:B------:R-:W-:Y:S01]  /*0fc0*/  IMAD.WIDE.U32 R110, R3.reuse, c[0x0][0x1a8], R6 ;  /* 0x00006a00036e7a25 */ /* 0x040fe200078e0006 */
[----:B------:R-:W-:Y:S01]  /*0fd0*/  IADD3 R6, P2, R92, R2, RZ ;  /* 0x000000025c067210 */ /* 0x000fe20007f5e0ff */
[----:B------:R-:W-:Y:S02]  /*0fe0*/  STL.64 [R1+0x260], R112 ;  /* 0x0002607001007387 */ /* 0x000fe40000100a00 */
[----:B------:R-:W-:-:S02]  /*0ff0*/  IMAD.WIDE.U32 R132, R3, c[0x0][0x1b8], R10 ;  /* 0x00006e0003847a25 */ /* 0x000fc400078e000a */
[----:B------:R-:W-:Y:S02]  /*1000*/  STL.64 [R1+0x10], R134 ;  /* 0x0000108601007387 */ /* 0x000fe40000100a00 */
[----:B------:R-:W-:Y:S01]  /*1010*/  IMAD.WIDE.U32 R130, R3, c[0x0][0x1b8], R4 ;  /* 0x00006e0003827a25 */ /* 0x000fe200078e0004 */
[--C-:B------:R-:W-:Y:S02]  /*1020*/  SHF.R.S32.HI R3, RZ, 0x1f, R2.reuse ;  /* 0x0000001fff037819 */ /* 0x100fe40000011402 */
[----:B------:R-:W-:Y:S01]  /*1030*/  IADD3 R4, P1, R94, R2, RZ ;  /* 0x000000025e047210 */ /* 0x000fe20007f3e0ff */
[----:B------:R-:W-:Y:S01]  /*1040*/  IMAD R10, R9, c[0x0][0x1b8], RZ ;  /* 0x00006e00090a7a24 */ /* 0x000fe200078e02ff */
[----:B------:R-:W-:Y:S01]  /*1050*/  STL.64 [R1+0x8], R132 ;  /* 0x0000088401007387 */ /* 0x000fe20000100a00 */
[----:B------:R-:W-:-:S03]  /*1060*/  IMAD.WIDE R246, R13, 0x20, R2 ;  /* 0x000000200df67825 */ /* 0x000fc600078e0202 */
[----:B------:R-:W-:Y:S01]  /*1070*/  STL.64 [R1+0x258], R110 ;  /* 0x0002586e01007387 */ /* 0x000fe20000100a00 */
[----:B------:R-:W-:Y:S01]  /*1080*/  IMAD.WIDE R244, R12, 0x20, R2 ;  /* 0x000000200cf47825 */ /* 0x000fe200078e0202 */
[----:B------:R-:W-:Y:S02]  /*1090*/  LOP3.LUT R2, R8, 0xffffffe0, RZ, 0xc0, !PT ;  /* 0xffffffe008027812 */ /* 0x000fe400078ec0ff */
[----:B------:R-:W-:Y:S01]  /*10a0*/  STL.64 [R1], R130 ;  /* 0x0000008201007387 */ /* 0x000fe20000100a00 */
[----:B------:R-:W-:Y:S02]  /*10b0*/  IMAD R9, R9, c[0x0][0x1a8], RZ ;  /* 0x00006a0009097a24 */ /* 0x000fe400078e02ff */
[--C-:B------:R-:W-:Y:S02]  /*10c0*/  IMAD.X R7, R93, 0x1, R3.reuse, P2 ;  /* 0x000000015d077824 */ /* 0x100fe400010e0603 */
[----:B------:R-:W-:Y:S02]  /*10d0*/  IMAD.X R5, R95, 0x1, R3, P1 ;  /* 0x000000015f057824 */ /* 0x000fe400008e0603 */
[----:B------:R-:W-:-:S02]  /*10e0*/  IMAD.IADD R2, R50, 0x1, -R2 ;  /* 0x0000000132027824 */ /* 0x000fc400078e0a02 */
[C---:B------:R-:W-:Y:S02]  /*10f0*/  IMAD R19, R0.reuse, c[0x0][0x1bc], R10 ;  /* 0x00006f0000137a24 */ /* 0x040fe400078e020a */
[C---:B------:R-:W-:Y:S01]  /*1100*/  IMAD R35, R0.reuse, c[0x0][0x1ac], R9 ;  /* 0x00006b0000237a24 */ /* 0x040fe200078e0209 */
[----:B------:R-:W-:Y:S01]  /*1110*/  SHF.R.S32.HI R3, RZ, 0x1f, R2 ;  /* 0x0000001fff037819 */ /* 0x000fe20000011402 */
[----:B------:R-:W-:-:S04]  /*1120*/  IMAD.WIDE.U32 R250, R0, c[0x0][0x1b8], R6 ;  /* 0x00006e0000fa7a25 */ /* 0x000fc800078e0006 */
[----:B------:R-:W-:Y:S01]  /*1130*/  IMAD.WIDE.U32 R108, R0, c[0x0][0x1a8], R6 ;  /* 0x00006a00006c7a25 */ /* 0x000fe200078e0006 */
[----:B------:R-:W-:-:S03]  /*1140*/  IADD3 R6, P2, R92, R2, RZ ;  /* 0x000000025c067210 */ /* 0x000fc60007f5e0ff */
[----:B------:R-:W-:-:S04]  /*1150*/  IMAD.WIDE.U32 R248, R0, c[0x0][0x1b8], R4 ;  /* 0x00006e0000f87a25 */ /* 0x000fc800078e0004 */
[----:B------:R-:W-:Y:S01]  /*1160*/  IMAD.WIDE.U32 R106, R0, c[0x0][0x1a8], R4 ;  /* 0x00006a00006a7a25 */ /* 0x000fe200078e0004 */
[----:B------:R-:W-:Y:S01]  /*1170*/  IADD3 R4, P1, R94, R2, RZ ;  /* 0x000000025e047210 */ /* 0x000fe20007f3e0ff */
[----:B------:R-:W-:Y:S02]  /*1180*/  STL.64 [R1+0x250], R108 ;  /* 0x0002506c01007387 */ /* 0x000fe40000100a00 */
[----:B------:R-:W-:-:S04]  /*1190*/  IMAD.WIDE.U32 R246, R0, c[0x0][0x1b8], R246 ;  /* 0x00006e0000f67a25 */ /* 0x000fc800078e00f6 */
[----:B------:R-:W-:Y:S01]  /*11a0*/  IMAD.WIDE.U32 R244, R0, c[0x0][0x1b8], R244 ;  /* 0x00006e0000f47a25 */ /* 0x000fe200078e00f4 */
[----:B------:R-:W-:Y:S01]  /*11b0*/  SHF.R.S32.HI R0, RZ, 0x5, R8 ;  /* 0x00000005ff007819 */ /* 0x000fe20000011408 */
[----:B------:R-:W-:Y:S01]  /*11c0*/  STL.64 [R1+0x248], R106 ;  /* 0x0002486a01007387 */ /* 0x000fe20000100a00 */
[----:B------:R-:W-:Y:S01]  /*11d0*/  SHF.R.S32.HI R8, RZ, 0x1f, R49 ;  /* 0x0000001fff087819 */ /* 0x000fe20000011431 */
[----:B------:R-:W-:Y:S01]  /*11e0*/  IMAD.WIDE R238, R13, 0x20, R2 ;  /* 0x000000200dee7825 */ /* 0x000fe200078e0202 */
[----:B------:R-:W-:Y:S02]  /*11f0*/  SHF.R.S32.HI R9, RZ, 0x1f, R0 ;  /* 0x0000001fff097819 */ /* 0x000fe40000011400 */
[----:B------:R-:W-:Y:S01]  /*1200*/  LEA.HI R8, R8, R49, RZ, 0x5 ;  /* 0x0000003108087211 */ /* 0x000fe200078f28ff */
[----:B------:R-:W-:-:S03]  /*1210*/  IMAD.WIDE R236, R12, 0x20, R2 ;  /* 0x000000200cec7825 */ /* 0x000fc600078e0202 */
[----:B------:R-:W-:Y:S01]  /*1220*/  LOP3.LUT R2, R8, 0xffffffe0, RZ, 0xc0, !PT ;  /* 0xffffffe008027812 */ /* 0x000fe200078ec0ff */
[C---:B------:R-:W-:Y:S02]  /*1230*/  IMAD R10, R9.reuse, c[0x0][0x1b8], RZ ;  /* 0x00006e00090a7a24 */ /* 0x040fe400078e02ff */
[----:B------:R-:W-:Y:S02]  /*1240*/  IMAD R9, R9, c[0x0][0x1a8], RZ ;  /* 0x00006a0009097a24 */ /* 0x000fe400078e02ff */
[--C-:B------:R-:W-:Y:S02]  /*1250*/  IMAD.X R7, R93, 0x1, R3.reuse, P2 ;  /* 0x000000015d077824 */ /* 0x100fe400010e0603 */
[----:B------:R-:W-:Y:S02]  /*1260*/  IMAD.X R5, R95, 0x1, R3, P1 ;  /* 0x000000015f057824 */ /* 0x000fe400008e0603 */
[----:B------:R-:W-:Y:S02]  /*1270*/  IMAD.IADD R2, R49, 0x1, -R2 ;  /* 0x0000000131027824 */ /* 0x000fe400078e0a02 */
[----:B------:R-:W-:-:S02]  /*1280*/  IMAD R18, R0, c[0x0][0x1bc], R10 ;  /* 0x00006f0000127a24 */ /* 0x000fc400078e020a */
        /* <DEDUP_REMOVED lines=119> */
[--C-:B------:R-:W-:Y:S02]  /*1a00*/  IMAD.X R5, R93, 0x1, R3.reuse, P2 ;  /* 0x000000015d057824 */ /* 0x100fe400010e0603 */
[----:B------:R-:W-:Y:S02]  /*1a10*/  IMAD.X R7, R95, 0x1, R3, P1 ;  /* 0x000000015f077824 */ /* 0x000fe400008e0603 */
[----:B------:R-:W-:Y:S02]  /*1a20*/  IMAD.IADD R2, R44, 0x1, -R2 ;  /* 0x000000012c027824 */ /* 0x000fe400078e0a02 */
[C---:B------:R-:W-:Y:S02]  /*1a30*/  IMAD R10, R9.reuse, c[0x0][0x1b8], RZ ;  /* 0x00006e00090a7a24 */ /* 0x040fe400078e02ff */
[----:B------:R-:W-:Y:S01]  /*1a40*/  IMAD R9, R9, c[0x0][0x1a8], RZ ;  /* 0x00006a0009097a24 */ /* 0x000fe200078e02ff */
        /* <DEDUP_REMOVED lines=8> */
[----:B------:R-:W-:-:S04]  /*1ad0*/  IMAD.WIDE R190, R13, 0x20, R2 ;  /* 0x000000200dbe7825 */ /* 0x000fc800078e0202 */
[----:B------:R-:W-:Y:S01]  /*1ae0*/  IMAD.WIDE R188, R12, 0x20, R2 ;  /* 0x000000200cbc7825 */ /* 0x000fe200078e0202 */
[----:B------:R-:W-:Y:S01]  /*1af0*/  LOP3.LUT R2, R180, 0xffffffe0, RZ, 0xc0, !PT ;  /* 0xffffffe0b4027812 */ /* 0x000fe200078ec0ff */
[----:B------:R-:W-:Y:S01]  /*1b00*/  STL.64 [R1+0x1e8], R72 ;  /* 0x0001e84801007387 */ /* 0x000fe20000100a00 */
[----:B------:R-:W-:Y:S01]  /*1b10*/  SHF.R.S32.HI R180, RZ, 0x5, R180 ;  /* 0x00000005ffb47819 */ /* 0x000fe200000114b4 */
[C---:B------:R-:W-:Y:S02]  /*1b20*/  IMAD R10, R0.reuse, c[0x0][0x1bc], R10 ;  /* 0x00006f00000a7a24 */ /* 0x040fe400078e020a */
[C---:B------:R-:W-:Y:S01]  /*1b30*/  IMAD R29, R0.reuse, c[0x0][0x1ac], R9 ;  /* 0x00006b00001d7a24 */ /* 0x040fe200078e0209 */
[----:B------:R-:W-:Y:S01]  /*1b40*/  SHF.R.S32.HI R27, RZ, 0x1f, R180 ;  /* 0x0000001fff1b7819 */ /* 0x000fe200000114b4 */
[----:B------:R-:W-:-:S04]  /*1b50*/  IMAD.WIDE.U32 R198, R0, c[0x0][0x1b8], R198 ;  /* 0x00006e0000c67a25 */ /* 0x000fc800078e00c6 */
[----:B------:R-:W-:Y:S01]  /*1b60*/  IMAD.WIDE.U32 R196, R0, c[0x0][0x1b8], R196 ;  /* 0x00006e0000c47a25 */ /* 0x000fe200078e00c4 */
[----:B------:R-:W-:-:S03]  /*1b70*/  SHF.R.S32.HI R0, RZ, 0x5, R8 ;  /* 0x00000005ff007819 */ /* 0x000fc60000011408 */
[--C-:B------:R-:W-:Y:S01]  /*1b80*/  IMAD.X R5, R93, 0x1, R3.reuse, P2 ;  /* 0x000000015d057824 */ /* 0x100fe200010e0603 */
[----:B------:R-:W-:Y:S01]  /*1b90*/  SHF.R.S32.HI R8, RZ, 0x1f, R0 ;  /* 0x0000001fff087819 */ /* 0x000fe20000011400 */
[----:B------:R-:W-:Y:S02]  /*1ba0*/  IMAD.X R7, R95, 0x1, R3, P1 ;  /* 0x000000015f077824 */ /* 0x000fe400008e0603 */
[----:B------:R-:W-:Y:S02]  /*1bb0*/  IMAD.IADD R2, R43, 0x1, -R2 ;  /* 0x000000012b027824 */ /* 0x000fe400078e0a02 */
[----:B------:R-:W-:-:S03]  /*1bc0*/  IMAD.WIDE.U32 R194, R0, c[0x0][0x1b8], R4 ;  /* 0x00006e0000c27a25 */ /* 0x000fc600078e0004 */
[----:B------:R-:W-:Y:S01]  /*1bd0*/  SHF.R.S32.HI R3, RZ, 0x1f, R2 ;  /* 0x0000001fff037819 */ /* 0x000fe20000011402 */
[----:B------:R-:W-:Y:S01]  /*1be0*/  IMAD.WIDE.U32 R70, R0, c[0x0][0x1a8], R4 ;  /* 0x00006a0000467a25 */ /* 0x000fe200078e0004 */
[----:B------:R-:W-:-:S03]  /*1bf0*/  IADD3 R4, P2, R92, R2, RZ ;  /* 0x000000025c047210 */ /* 0x000fc60007f5e0ff */
[----:B------:R-:W-:-:S04]  /*1c00*/  IMAD.WIDE.U32 R192, R0, c[0x0][0x1b8], R6 ;  /* 0x00006e0000c07a25 */ /* 0x000fc800078e0006 */
[----:B------:R-:W-:Y:S01]  /*1c10*/  IMAD.WIDE.U32 R68, R0, c[0x0][0x1a8], R6 ;  /* 0x00006a0000447a25 */ /* 0x000fe200078e0006 */
[----:B------:R-:W-:Y:S01]  /*1c20*/  IADD3 R6, P1, R94, R2, RZ ;  /* 0x000000025e067210 */ /* 0x000fe20007f3e0ff */
[----:B------:R-:W-:Y:S02]  /*1c30*/  STL.64 [R1+0x1e0], R70 ;  /* 0x0001e04601007387 */ /* 0x000fe40000100a00 */
[C---:B------:R-:W-:Y:S02]  /*1c40*/  IMAD R9, R8.reuse, c[0x0][0x1b8], RZ ;  /* 0x00006e0008097a24 */ /* 0x040fe400078e02ff */
[----:B------:R-:W-:Y:S02]  /*1c50*/  IMAD R8, R8, c[0x0][0x1a8], RZ ;  /* 0x00006a0008087a24 */ /* 0x000fe400078e02ff */
[----:B------:R-:W-:Y:S01]  /*1c60*/  IMAD.X R5, R93, 0x1, R3, P2 ;  /* 0x000000015d057824 */ /* 0x000fe200010e0603 */
[----:B------:R-:W-:Y:S01]  /*1c70*/  STL.64 [R1+0x1d8], R68 ;  /* 0x0001d84401007387 */ /* 0x000fe20000100a00 */
[----:B------:R-:W-:-:S02]  /*1c80*/  IMAD R28, R0, c[0x0][0x1ac], R8 ;  /* 0x00006b00001c7a24 */ /* 0x000fc400078e0208 */
[--C-:B------:R-:W-:Y:S02]  /*1c90*/  IMAD.X R7, R95, 0x1, R3.reuse, P1 ;  /* 0x000000015f077824 */ /* 0x100fe400008e0603 */
[----:B------:R-:W-:-:S04]  /*1ca0*/  IMAD.WIDE R182, R13, 0x20, R2 ;  /* 0x000000200db67825 */ /* 0x000fc800078e0202 */
[----:B------:R-:W-:Y:S02]  /*1cb0*/  IMAD R8, R27, c[0x0][0x1b8], RZ ;  /* 0x00006e001b087a24 */ /* 0x000fe400078e02ff */
[----:B------:R-:W-:-:S04]  /*1cc0*/  IMAD.WIDE R2, R12, 0x20, R2 ;  /* 0x000000200c027825 */ /* 0x000fc800078e0202 */
[----:B------:R-:W-:Y:S02]  /*1cd0*/  IMAD R27, R27, c[0x0][0x1a8], RZ ;  /* 0x00006a001b1b7a24 */ /* 0x000fe400078e02ff */
[C---:B------:R-:W-:Y:S02]  /*1ce0*/  IMAD R8, R180.reuse, c[0x0][0x1bc], R8 ;  /* 0x00006f00b4087a24 */ /* 0x040fe400078e0208 */
[C---:B------:R-:W-:Y:S02]  /*1cf0*/  IMAD R27, R180.reuse, c[0x0][0x1ac], R27 ;  /* 0x00006b00b41b7a24 */ /* 0x040fe400078e021b */
[----:B------:R-:W-:-:S04]  /*1d00*/  IMAD.WIDE.U32 R186, R180, c[0x0][0x1b8], R4 ;  /* 0x00006e00b4ba7a25 */ /* 0x000fc800078e0004 */
[----:B------:R-:W-:-:S04]  /*1d10*/  IMAD.WIDE.U32 R62, R180, c[0x0][0x1a8], R4 ;  /* 0x00006a00b43e7a25 */ /* 0x000fc800078e0004 */
[----:B------:R-:W-:-:S04]  /*1d20*/  IMAD.WIDE.U32 R184, R180, c[0x0][0x1b8], R6 ;  /* 0x00006e00b4b87a25 */ /* 0x000fc800078e0006 */
[C---:B------:R-:W-:Y:S01]  /*1d30*/  IMAD.WIDE.U32 R60, R180.reuse, c[0x0][0x1a8], R6 ;  /* 0x00006a00b43c7a25 */ /* 0x040fe200078e0006 */
[----:B------:R-:W-:Y:S03]  /*1d40*/  STL.64 [R1+0x1d0], R62 ;  /* 0x0001d03e01007387 */ /* 0x000fe60000100a00 */
[----:B------:R-:W-:-:S04]  /*1d50*/  IMAD.WIDE.U32 R182, R180, c[0x0][0x1b8], R182 ;  /* 0x00006e00b4b67a25 */ /* 0x000fc800078e00b6 */
[----:B------:R-:W-:Y:S01]  /*1d60*/  IMAD.WIDE.U32 R180, R180, c[0x0][0x1b8], R2 ;  /* 0x00006e00b4b47a25 */ /* 0x000fe200078e0002 */
[----:B------:R-:W-:Y:S01]  /*1d70*/  LOP3.LUT R2, R172, 0xffffffe0, RZ, 0xc0, !PT ;  /* 0xffffffe0ac027812 */ /* 0x000fe200078ec0ff */
[----:B------:R-:W-:Y:S01]  /*1d80*/  STL.64 [R1+0x1c8], R60 ;  /* 0x0001c83c01007387 */ /* 0x000fe20000100a00 */
[----:B------:R-:W-:Y:S01]  /*1d90*/  SHF.R.S32.HI R172, RZ, 0x5, R172 ;  /* 0x00000005ffac7819 */ /* 0x000fe200000114ac */
[----:B------:R-:W-:Y:S02]  /*1da0*/  IMAD R9, R0, c[0x0][0x1bc], R9 ;  /* 0x00006f0000097a24 */ /* 0x000fe400078e0209 */
[----:B------:R-:W-:Y:S01]  /*1db0*/  IMAD.IADD R2, R42, 0x1, -R2 ;  /* 0x000000012a027824 */ /* 0x000fe200078e0a02 */
[----:B------:R-:W-:Y:S01]  /*1dc0*/  SHF.R.S32.HI R26, RZ, 0x1f, R172 ;  /* 0x0000001fff1a7819 */ /* 0x000fe200000114ac */
[----:B------:R-:W-:-:S03]  /*1dd0*/  IMAD.WIDE.U32 R190, R0, c[0x0][0x1b8], R190 ;  /* 0x00006e0000be7a25 */ /* 0x000fc600078e00be */
[----:B------:R-:W-:Y:S01]  /*1de0*/  SHF.R.S32.HI R3, RZ, 0x1f, R2 ;  /* 0x0000001fff037819 */ /* 0x000fe20000011402 */
[----:B------:R-:W-:Y:S01]  /*1df0*/  IMAD.WIDE.U32 R188, R0, c[0x0][0x1b8], R188 ;  /* 0x00006e0000bc7a25 */ /* 0x000fe200078e00bc */
[-C--:B------:R-:W-:Y:S02]  /*1e00*/  IADD3 R4, P2, R92, R2.reuse, RZ ;  /* 0x000000025c047210 */ /* 0x080fe40007f5e0ff */
[----:B------:R-:W-:Y:S01]  /*1e10*/  IADD3 R6, P1, R94, R2, RZ ;  /* 0x000000025e067210 */ /* 0x000fe20007f3e0ff */
[----:B------:R-:W-:-:S04]  /*1e20*/  IMAD.WIDE R174, R13, 0x20, R2 ;  /* 0x000000200dae7825 */ /* 0x000fc800078e0202 */
[--C-:B------:R-:W-:Y:S01]  /*1e30*/  IMAD.X R5, R93, 0x1, R3.reuse, P2 ;  /* 0x000000015d057824 */ /* 0x100fe200010e0603 */
[----:B------:R-:W-:Y:S01]  /*1e40*/  ISETP.LT.AND P2, PT, R55, c[0x0][0x164], !P0 ;  /* 0x0000590037007a0c */ /* 0x000fe20004741270 */
[----:B------:R-:W-:Y:S01]  /*1e50*/  IMAD.X R7, R95, 0x1, R3, P1 ;  /* 0x000000015f077824 */ /* 0x000fe200008e0603 */
[----:B------:R-:W-:Y:S01]  /*1e60*/  ISETP.LT.AND P1, PT, R54, c[0x0][0x164], !P0 ;  /* 0x0000590036007a0c */ /* 0x000fe20004721270 */
[----:B------:R-:W-:-:S04]  /*1e70*/  IMAD.WIDE.U32 R58, R172, c[0x0][0x1a8], R4 ;  /* 0x00006a00ac3a7a25 */ /* 0x000fc800078e0004 */
[----:B------:R-:W-:Y:S02]  /*1e80*/  IMAD.WIDE.U32 R178, R172, c[0x0][0x1b8], R4 ;  /* 0x00006e00acb27a25 */ /* 0x000fe400078e0004 */
[----:B------:R-:W2:Y:S02]  /*1e90*/  LDL.64 R4, [R1+0x2b0] ;  /* 0x0002b00001047983 */ /* 0x000ea40000100a00 */
[----:B------:R-:W-:Y:S01]  /*1ea0*/  IMAD R0, R26, c[0x0][0x1b8], RZ ;  /* 0x00006e001a007a24 */ /* 0x000fe200078e02ff */
[----:B------:R-:W-:Y:S01]  /*1eb0*/  @P2 LOP3.LUT R85, R85, 0x4, RZ, 0xfc, !PT ;  /* 0x0000000455552812 */ /* 0x000fe200078efcff */
[----:B------:R-:W-:-:S03]  /*1ec0*/  IMAD.WIDE.U32 R56, R172, c[0x0][0x1a8], R6 ;  /* 0x00006a00ac387a25 */ /* 0x000fc600078e0006 */
[----:B------:R-:W-:Y:S01]  /*1ed0*/  LOP3.LUT R85, R85, 0xffffffbf, RZ, 0xc0, !PT ;  /* 0xffffffbf55557812 */ /* 0x000fe200078ec0ff */
[----:B------:R-:W-:Y:S01]  /*1ee0*/  IMAD.WIDE.U32 R176, R172, c[0x0][0x1b8], R6 ;  /* 0x00006e00acb07a25 */ /* 0x000fe200078e0006 */
[----:B------:R-:W-:Y:S01]  /*1ef0*/  ISETP.LT.AND P2, PT, R52, c[0x0][0x164], !P0 ;  /* 0x0000590034007a0c */ /* 0x000fe20004741270 */
[----:B------:R-:W3:Y:S01]  /*1f00*/  LDL.64 R6, [R1+0xa0] ;  /* 0x0000a00001067983 */ /* 0x000ee20000100a00 */
[----:B------:R-:W-:Y:S01]  /*1f10*/  @P1 LOP3.LUT R85, R85, 0x40, RZ, 0xfc, !PT ;  /* 0x0000004055551812 */ /* 0x000fe200078efcff */
[----:B------:R-:W-:-:S03]  /*1f20*/  IMAD.WIDE R2, R12, 0x20, R2 ;  /* 0x000000200c027825 */ /* 0x000fc600078e0202 */
[----:B------:R-:W-:Y:S01]  /*1f30*/  LOP3.LUT R85, R85, 0xfffffbff, RZ, 0xc0, !PT ;  /* 0xfffffbff55557812 */ /* 0x000fe200078ec0ff */
[----:B------:R-:W-:Y:S02]  /*1f40*/  IMAD R26, R26, c[0x0][0x1a8], RZ ;  /* 0x00006a001a1a7a24 */ /* 0x000fe400078e02ff */
[C---:B------:R-:W-:Y:S01]  /*1f50*/  IMAD R0, R172.reuse, c[0x0][0x1bc], R0 ;  /* 0x00006f00ac007a24 */ /* 0x040fe200078e0200 */
[----:B------:R-:W-:Y:S01]  /*1f60*/  @P3 LOP3.LUT R85, R85, 0x400, RZ, 0xfc, !PT ;  /* 0x0000040055553812 */ /* 0x000fe200078efcff */
[----:B------:R-:W-:Y:S01]  /*1f70*/  STL.64 [R1+0x1c0], R58 ;  /* 0x0001c03a01007387 */ /* 0x000fe20000100a00 */
[----:B------:R-:W-:Y:S01]  /*1f80*/  ISETP.LT.AND P1, PT, R51, c[0x0][0x164], !P0 ;  /* 0x0000590033007a0c */ /* 0x000fe20004721270 */
[C---:B------:R-:W-:Y:S01]  /*1f90*/  IMAD R26, R172.reuse, c[0x0][0x1ac], R26 ;  /* 0x00006b00ac1a7a24 */ /* 0x040fe200078e021a */
[----:B------:R-:W-:Y:S01]  /*1fa0*/  LOP3.LUT R85, R85, 0xffffbfff, RZ, 0xc0, !PT ;  /* 0xffffbfff55557812 */ /* 0x000fe200078ec0ff */
[----:B------:R-:W-:-:S03]  /*1fb0*/  IMAD.WIDE.U32 R174, R172, c[0x0][0x1b8], R174 ;  /* 0x00006e00acae7a25 */ /* 0x000fc600078e00ae */
        /* <DEDUP_REMOVED lines=23> */
[----:B------:R-:W-:-:S04]  /*2130*/  @P3 LOP3.LUT R86, R86, 0x4000, RZ, 0xfc, !PT ;  /* 0x0000400056563812 */ /* 0x000fc800078efcff */
[----:B------:R-:W-:Y:S02]  /*2140*/  LOP3.LUT R86, R86, 0xfffbffff, RZ, 0xc0, !PT ;  /* 0xfffbffff56567812 */ /* 0x000fe400078ec0ff */
[----:B------:R-:W-:Y:S02]  /*2150*/  ISETP.LT.AND P1, PT, R65, c[0x0][0x164], !P0 ;  /* 0x0000590041007a0c */ /* 0x000fe40004721270 */
[----:B------:R-:W-:Y:S02]  /*2160*/  @P2 LOP3.LUT R86, R86, 0x40000, RZ, 0xfc, !PT ;  /* 0x0004000056562812 */ /* 0x000fe400078efcff */
[----:B------:R-:W-:Y:S02]  /*2170*/  ISETP.LT.AND P2, PT, R42, c[0x0][0x164], !P0 ;  /* 0x000059002a007a0c */ /* 0x000fe40004741270 */
[----:B------:R-:W-:-:S04]  /*2180*/  ISETP.GE.AND P0, PT, R14, c[0x0][0x160], PT ;  /* 0x000058000e007a0c */ /* 0x000fc80003f06270 */
[----:B------:R-:W-:Y:S02]  /*2190*/  ISETP.LT.AND P3, PT, R55, c[0x0][0x164], !P0 ;  /* 0x0000590037007a0c */ /* 0x000fe40004761270 */
[----:B------:R-:W-:Y:S02]  /*21a0*/  LOP3.LUT R86, R86, 0xffbfffff, RZ, 0xc0, !PT ;  /* 0xffbfffff56567812 */ /* 0x000fe400078ec0ff */
[----:B------:R-:W-:Y:S02]  /*21b0*/  LOP3.LUT R85, R85, 0xfffffff7, RZ, 0xc0, !PT ;  /* 0xfffffff755557812 */ /* 0x000fe400078ec0ff */
[----:B------:R-:W-:Y:S02]  /*21c0*/  @P2 LOP3.LUT R86, R86, 0x400000, RZ, 0xfc, !PT ;  /* 0x0040000056562812 */ /* 0x000fe400078efcff */
[----:B------:R-:W-:-:S04]  /*21d0*/  ISETP.LT.AND P2, PT, R54, c[0x0][0x164], !P0 ;  /* 0x0000590036007a0c */ /* 0x000fc80004741270 */
        /* <DEDUP_REMOVED lines=18> */
[----:B------:R-:W-:Y:S02]  /*2300*/  LOP3.LUT R85, R85, 0xf7ffffff, RZ, 0xc0, !PT ;  /* 0xf7ffffff55557812 */ /* 0x000fe400078ec0ff */
[----:B------:R-:W-:Y:S02]  /*2310*/  LOP3.LUT R86, R86, 0xfffffff7, RZ, 0xc0, !PT ;  /* 0xfffffff756567812 */ /* 0x000fe400078ec0ff */
[----:B------:R-:W-:-:S02]  /*2320*/  @P3 LOP3.LUT R85, R85, 0x8000000, RZ, 0xfc, !PT ;  /* 0x0800000055553812 */ /* 0x000fc400078efcff */
[----:B------:R-:W-:Y:S02]  /*2330*/  ISETP.LT.AND P3, PT, R46, c[0x0][0x164], !P0 ;  /* 0x000059002e007a0c */ /* 0x000fe40004761270 */
[----:B------:R-:W-:Y:S02]  /*2340*/  LOP3.LUT R85, R85, 0x7fffffff, RZ, 0xc0, !PT ;  /* 0x7fffffff55557812 */ /* 0x000fe400078ec0ff */
[----:B------:R-:W-:Y:S02]  /*2350*/  @P4 LOP3.LUT R86, R86, 0x8, RZ, 0xfc, !PT ;  /* 0x0000000856564812 */ /* 0x000fe400078efcff */
        /* <DEDUP_REMOVED lines=55> */
[----:B------:R-:W-:-:S04]  /*26d0*/  LOP3.LUT R86, R86, 0xffefffff, RZ, 0xc0, !PT ;  /* 0xffefffff56567812 */ /* 0x000fc800078ec0ff */
[----:B------:R-:W-:Y:S02]  /*26e0*/  @P4 LOP3.LUT R86, R86, 0x100000, RZ, 0xfc, !PT ;  /* 0x0010000056564812 */ /* 0x000fe400078efcff */
[----:B------:R-:W-:Y:S02]  /*26f0*/  ISETP.LT.AND P4, PT, R66, c[0x0][0x164], !P0 ;  /* 0x0000590042007a0c */ /* 0x000fe40004781270 */
[----:B------:R-:W-:Y:S01]  /*2700*/  LOP3.LUT R85, R85, 0xfffffffe, RZ, 0xc0, !PT ;  /* 0xfffffffe55557812 */ /* 0x000fe200078ec0ff */
[----:B------:R-:W-:Y:S01]  /*2710*/  STL.64 [R1+0x1b8], R56 ;  /* 0x0001b83801007387 */ /* 0x000fe20000100a00 */
[----:B------:R-:W-:-:S08]  /*2720*/  ISETP.LT.AND P3, PT, R65, c[0x0][0x164], !P0 ;  /* 0x0000590041007a0c */ /* 0x000fd00004761270 */
[----:B------:R-:W-:Y:S02]  /*2730*/  @P4 LOP3.LUT R85, R85, 0x1, RZ, 0xfc, !PT ;  /* 0x0000000155554812 */ /* 0x000fe400078efcff */
[----:B------:R-:W-:Y:S02]  /*2740*/  ISETP.LT.AND P4, PT, R42, c[0x0][0x164], !P0 ;  /* 0x000059002a007a0c */ /* 0x000fe40004781270 */
[----:B------:R-:W-:Y:S02]  /*2750*/  ISETP.GE.AND P0, PT, R12, c[0x0][0x160], PT ;  /* 0x000058000c007a0c */ /* 0x000fe40003f06270 */
[----:B------:R-:W4:Y:S01]  /*2760*/  LDL.64 R12, [R1+0xa8] ;  /* 0x0000a800010c7983 */ /* 0x000f220000100a00 */
[----:B------:R-:W-:-:S07]  /*2770*/  LOP3.LUT R86, R86, 0xfeffffff, RZ, 0xc0, !PT ;  /* 0xfeffffff56567812 */ /* 0x000fce00078ec0ff */
[----:B------:R-:W-:Y:S02]  /*2780*/  @P4 LOP3.LUT R86, R86, 0x1000000, RZ, 0xfc, !PT ;  /* 0x0100000056564812 */ /* 0x000fe400078efcff */
[----:B------:R-:W-:Y:S01]  /*2790*/  ISETP.LT.AND P4, PT, R55, c[0x0][0x164], !P0 ;  /* 0x0000590037007a0c */ /* 0x000fe20004781270 */
[----:B------:R-:W-:Y:S01]  /*27a0*/  IMAD.WIDE.U32 R172, R172, c[0x0][0x1b8], R2 ;  /* 0x00006e00acac7a25 */ /* 0x000fe200078e0002 */
[----:B------:R-:W-:-:S03]  /*27b0*/  LOP3.LUT R85, R85, 0xffffffdf, RZ, 0xc0, !PT ;  /* 0xffffffdf55557812 */ /* 0x000fc600078ec0ff */
[----:B---3--:R-:W-:Y:S02]  /*27c0*/  IMAD.IADD R6, R25, 0x1, R7 ;  /* 0x0000000119067824 */ /* 0x008fe400078e0207 */
[----:B--2---:R-:W-:Y:S02]  /*27d0*/  IMAD.IADD R2, R5, 0x1, R41 ;  /* 0x0000000105027824 */ /* 0x004fe400078e0229 */
[----:B------:R-:W-:-:S03]  /*27e0*/  IMAD.IADD R3, R41, 0x1, R171 ;  /* 0x0000000129037824 */ /* 0x000fc600078e02ab */
[----:B------:R-:W-:Y:S02]  /*27f0*/  @P4 LOP3.LUT R85, R85, 0x20, RZ, 0xfc, !PT ;  /* 0x0000002055554812 */ /* 0x000fe400078efcff */
[----:B------:R-:W-:Y:S02]  /*2800*/  ISETP.LT.AND P4, PT, R54, c[0x0][0x164], !P0 ;  /* 0x0000590036007a0c */ /* 0x000fe40004781270 */
[----:B------:R-:W2:Y:S01]  /*2810*/  LDL.64 R54, [R1+0xb0] ;  /* 0x0000b00001367983 */ /* 0x000ea20000100a00 */
[----:B------:R-:W-:Y:S02]  /*2820*/  SHF.L.U64.HI R5, R4, 0x2, R2 ;  /* 0x0000000204057819 */ /* 0x000fe40000010202 */
[----:B------:R-:W-:Y:S01]  /*2830*/  SHF.L.U64.HI R4, R170, 0x2, R3 ;  /* 0x00000002aa047819 */ /* 0x000fe20000010203 */
[----:B------:R-:W-:Y:S02]  /*2840*/  IMAD.IADD R7, R23, 0x1, R157 ;  /* 0x0000000117077824 */ /* 0x000fe400078e029d */
[----:B------:R-:W-:Y:S01]  /*2850*/  IMAD.IADD R14, R22, 0x1, R149 ;  /* 0x00000001160e7824 */ /* 0x000fe200078e0295 */
[----:B------:R-:W-:-:S04]  /*2860*/  LOP3.LUT R85, R85, 0xfffffdff, RZ, 0xc0, !PT ;  /* 0xfffffdff55557812 */ /* 0x000fc800078ec0ff */
        /* <DEDUP_REMOVED lines=8> */
[----:B------:R-:W-:Y:S01]  /*28f0*/  LOP3.LUT R85, R85, 0xffdfffff, RZ, 0xc0, !PT ;  /* 0xffdfffff55557812 */ /* 0x000fe200078ec0ff */
[----:B----4-:R-:W-:-:S08]  /*2900*/  IMAD.IADD R12, R25, 0x1, R13 ;  /* 0x00000001190c7824 */ /* 0x010fd000078e020d */
[----:B------:R-:W-:Y:S04]  /*2910*/  STL [R1+0xc0], R12 ;  /* 0x0000c00c01007387 */ /* 0x000fe80000100800 */
[----:B------:R0:W-:Y:S04]  /*2920*/  STL [R1+0xc4], R6 ;  /* 0x0000c40601007387 */ /* 0x0001e80000100800 */
[----:B------:R1:W-:Y:S01]  /*2930*/  STL [R1+0x330], R5 ;  /* 0x0003300501007387 */ /* 0x0003e20000100800 */
[----:B0-----:R-:W-:-:S03]  /*2940*/  IMAD.IADD R6, R169, 0x1, R24 ;  /* 0x00000001a9067824 */ /* 0x001fc600078e0218 */
[----:B------:R0:W-:Y:S01]  /*2950*/  STL [R1+0x334], R4 ;  /* 0x0003340401007387 */ /* 0x0001e20000100800 */
[----:B-1----:R-:W-:-:S04]  /*2960*/  IMAD.IADD R5, R24, 0x1, R165 ;  /* 0x0000000118057824 */ /* 0x002fc800078e02a5 */
[----:B------:R1:W-:Y:S01]  /*2970*/  STL [R1+0xc8], R6 ;  /* 0x0000c80601007387 */ /* 0x0003e20000100800 */
[C---:B0-----:R-:W-:Y:S02]  /*2980*/  IMAD.IADD R4, R24.reuse, 0x1, R167 ;  /* 0x0000000118047824 */ /* 0x041fe400078e02a7 */
[----:B------:R-:W-:Y:S02]  /*2990*/  IMAD.IADD R12, R161, 0x1, R23 ;  /* 0x00000001a10c7824 */ /* 0x000fe400078e0217 */
[----:B-1----:R-:W-:-:S04]  /*29a0*/  IMAD.IADD R6, R24, 0x1, R163 ;  /* 0x0000000118067824 */ /* 0x002fc800078e02a3 */
[----:B------:R-:W-:Y:S04]  /*29b0*/  STL [R1+0xcc], R4 ;  /* 0x0000cc0401007387 */ /* 0x000fe80000100800 */
[----:B------:R-:W-:Y:S04]  /*29c0*/  STL [R1+0xd0], R5 ;  /* 0x0000d00501007387 */ /* 0x000fe80000100800 */
[----:B------:R0:W-:Y:S04]  /*29d0*/  STL [R1+0xd4], R6 ;  /* 0x0000d40601007387 */ /* 0x0001e80000100800 */
[----:B------:R1:W-:Y:S01]  /*29e0*/  STL [R1+0xd8], R12 ;  /* 0x0000d80c01007387 */ /* 0x0003e20000100800 */
[----:B0-----:R-:W-:-:S02]  /*29f0*/  IMAD.IADD R6, R23, 0x1, R159 ;  /* 0x0000000117067824 */ /* 0x001fc400078e029f */
[----:B-1----:R-:W-:Y:S02]  /*2a00*/  IMAD.IADD R12, R23, 0x1, R155 ;  /* 0x00000001170c7824 */ /* 0x002fe400078e029b */
[----:B------:R-:W-:-:S04]  /*2a10*/  IMAD.IADD R13, R153, 0x1, R22 ;  /* 0x00000001990d7824 */ /* 0x000fc800078e0216 */
[----:B------:R-:W-:Y:S04]  /*2a20*/  STL [R1+0xdc], R6 ;  /* 0x0000dc0601007387 */ /* 0x000fe80000100800 */
[----:B------:R-:W-:Y:S04]  /*2a30*/  STL [R1+0xe0], R7 ;  /* 0x0000e00701007387 */ /* 0x000fe80000100800 */
[----:B------:R0:W-:Y:S02]  /*2a40*/  STL [R1+0xe4], R12 ;  /* 0x0000e40c01007387 */ /* 0x0001e40000100800 */
[----:B0-----:R-:W-:-:S02]  /*2a50*/  IMAD.IADD R12, R22, 0x1, R151 ;  /* 0x00000001160c7824 */ /* 0x001fc400078e0297 */
[----:B------:R0:W-:Y:S06]  /*2a60*/  STL [R1+0xe8], R13 ;  /* 0x0000e80d01007387 */ /* 0x0001ec0000100800 */
[----:B------:R-:W-:Y:S01]  /*2a70*/  STL [R1+0xec], R12 ;  /* 0x0000ec0c01007387 */ /* 0x000fe20000100800 */
[----:B0-----:R-:W-:-:S03]  /*2a80*/  IMAD.IADD R13, R22, 0x1, R147 ;  /* 0x00000001160d7824 */ /* 0x001fc600078e0293 */
[----:B------:R0:W-:Y:S01]  /*2a90*/  STL [R1+0xf0], R14 ;  /* 0x0000f00e01007387 */ /* 0x0001e20000100800 */
[----:B------:R-:W-:Y:S02]  /*2aa0*/  IMAD.IADD R22, R21, 0x1, R141 ;  /* 0x0000000115167824 */ /* 0x000fe400078e028d */
[----:B0-----:R-:W-:Y:S02]  /*2ab0*/  IMAD.IADD R14, R145, 0x1, R21 ;  /* 0x00000001910e7824 */ /* 0x001fe400078e0215 */
[----:B------:R0:W-:Y:S06]  /*2ac0*/  STL [R1+0xf4], R13 ;  /* 0x0000f40d01007387 */ /* 0x0001ec0000100800 */
[----:B------:R1:W-:Y:S01]  /*2ad0*/  STL [R1+0xf8], R14 ;  /* 0x0000f80e01007387 */ /* 0x0003e20000100800 */
[----:B0-----:R-:W-:-:S02]  /*2ae0*/  IMAD.IADD R13, R21, 0x1, R143 ;  /* 0x00000001150d7824 */ /* 0x001fc400078e028f */
[----:B-1----:R-:W-:-:S06]  /*2af0*/  IMAD.IADD R14, R21, 0x1, R139 ;  /* 0x00000001150e7824 */ /* 0x002fcc00078e028b */
[----:B------:R-:W-:Y:S01]  /*2b00*/  STL [R1+0xfc], R13 ;  /* 0x0000fc0d01007387 */ /* 0x000fe20000100800 */
[----:B------:R-:W-:-:S03]  /*2b10*/  IMAD.IADD R21, R20, 0x1, R133 ;  /* 0x0000000114157824 */ /* 0x000fc600078e0285 */
[----:B------:R0:W-:Y:S04]  /*2b20*/  STL [R1+0x100], R22 ;  /* 0x0001001601007387 */ /* 0x0001e80000100800 */
[----:B------:R1:W-:Y:S01]  /*2b30*/  STL [R1+0x104], R14 ;  /* 0x0001040e01007387 */ /* 0x0003e20000100800 */
[----:B0-----:R-:W-:Y:S02]  /*2b40*/  IMAD.IADD R22, R137, 0x1, R20 ;  /* 0x0000000189167824 */ /* 0x001fe400078e0214 */
[C---:B-1----:R-:W-:Y:S02]  /*2b50*/  IMAD.IADD R14, R20.reuse, 0x1, R135 ;  /* 0x00000001140e7824 */ /* 0x042fe400078e0287 */
[----:B------:R-:W-:-:S04]  /*2b60*/  IMAD.IADD R20, R20, 0x1, R131 ;  /* 0x0000000114147824 */ /* 0x000fc800078e0283 */
[----:B------:R0:W-:Y:S04]  /*2b70*/  STL [R1+0x108], R22 ;  /* 0x0001081601007387 */ /* 0x0001e80000100800 */
[----:B------:R-:W-:Y:S04]  /*2b80*/  STL [R1+0x10c], R14 ;  /* 0x00010c0e01007387 */ /* 0x000fe80000100800 */
[----:B------:R-:W-:Y:S04]  /*2b90*/  STL [R1+0x110], R21 ;  /* 0x0001101501007387 */ /* 0x000fe80000100800 */
[----:B------:R1:W-:Y:S01]  /*2ba0*/  STL [R1+0x114], R20 ;  /* 0x0001141401007387 */ /* 0x0003e20000100800 */
[----:B0-----:R-:W-:-:S02]  /*2bb0*/  IMAD.IADD R22, R19, 0x1, R249 ;  /* 0x0000000113167824 */ /* 0x001fc400078e02f9 */
[----:B-1----:R-:W-:Y:S02]  /*2bc0*/  IMAD.IADD R20, R251, 0x1, R19 ;  /* 0x00000001fb147824 */ /* 0x002fe400078e0213 */
[----:B------:R-:W-:-:S06]  /*2bd0*/  IMAD.IADD R21, R19, 0x1, R247 ;  /* 0x0000000113157824 */ /* 0x000fcc00078e02f7 */
[----:B------:R0:W-:Y:S02]  /*2be0*/  STL [R1+0x118], R20 ;  /* 0x0001181401007387 */ /* 0x0001e40000100800 */
[----:B0-----:R-:W-:Y:S02]  /*2bf0*/  IMAD.IADD R20, R19, 0x1, R245 ;  /* 0x0000000113147824 */ /* 0x001fe400078e02f5 */
[----:B------:R0:W-:Y:S04]  /*2c00*/  STL [R1+0x11c], R22 ;  /* 0x00011c1601007387 */ /* 0x0001e80000100800 */
        /* <DEDUP_REMOVED lines=58> */
[----:B------:R-:W-:Y:S01]  /*2fb0*/  @P4 LOP3.LUT R85, R85, 0x200000, RZ, 0xfc, !PT ;  /* 0x0020000055554812 */ /* 0x000fe200078efcff */
[----:B0-----:R-:W-:-:S02]  /*2fc0*/  IMAD.IADD R22, R8, 0x1, R185 ;  /* 0x0000000108167824 */ /* 0x001fc400078e02b9 */
[----:B-1----:R-:W-:Y:S01]  /*2fd0*/  IMAD.IADD R20, R187, 0x1, R8 ;  /* 0x00000001bb147824 */ /* 0x002fe200078e0208 */
[----:B------:R-:W-:Y:S01]  /*2fe0*/  ISETP.LT.AND P4, PT, R50, c[0x0][0x164], !P0 ;  /* 0x0000590032007a0c */ /* 0x000fe20004781270 */
[----:B------:R-:W-:-:S06]  /*2ff0*/  IMAD.IADD R21, R8, 0x1, R183 ;  /* 0x0000000108157824 */ /* 0x000fcc00078e02b7 */
[----:B------:R0:W-:Y:S01]  /*3000*/  STL [R1+0x198], R20 ;  /* 0x0001981401007387 */ /* 0x0001e20000100800 */
[----:B------:R-:W-:Y:S01]  /*3010*/  LOP3.LUT R85, R85, 0xfdffffff, RZ, 0xc0, !PT ;  /* 0xfdffffff55557812 */ /* 0x000fe200078ec0ff */
[----:B0-----:R-:W-:Y:S02]  /*3020*/  IMAD.IADD R20, R8, 0x1, R181 ;  /* 0x0000000108147824 */ /* 0x001fe400078e02b5 */
[----:B------:R0:W-:Y:S04]  /*3030*/  STL [R1+0x19c], R22 ;  /* 0x00019c1601007387 */ /* 0x0001e80000100800 */
[----:B------:R1:W-:Y:S01]  /*3040*/  STL [R1+0x1a0], R21 ;  /* 0x0001a01501007387 */ /* 0x0003e20000100800 */
[----:B------:R-:W-:-:S03]  /*3050*/  @P4 LOP3.LUT R85, R85, 0x2000000, RZ, 0xfc, !PT ;  /* 0x0200000055554812 */ /* 0x000fc600078efcff */
[----:B------:R3:W-:Y:S01]  /*3060*/  STL [R1+0x1a4], R20 ;  /* 0x0001a41401007387 */ /* 0x0007e20000100800 */
[----:B0-----:R-:W-:Y:S01]  /*3070*/  IMAD.IADD R22, R179, 0x1, R0 ;  /* 0x00000001b3167824 */ /* 0x001fe200078e0200 */
[----:B------:R-:W-:Y:S01]  /*3080*/  ISETP.LT.AND P4, PT, R49, c[0x0][0x164], !P0 ;  /* 0x0000590031007a0c */ /* 0x000fe20004781270 */
[C---:B-1----:R-:W-:Y:S02]  /*3090*/  IMAD.IADD R21, R0.reuse, 0x1, R175 ;  /* 0x0000000100157824 */ /* 0x042fe400078e02af */
[C---:B---3--:R-:W-:Y:S02]  /*30a0*/  IMAD.IADD R20, R0.reuse, 0x1, R177 ;  /* 0x0000000100147824 */ /* 0x048fe400078e02b1 */
[----:B------:R-:W-:Y:S02]  /*30b0*/  IMAD.IADD R0, R0, 0x1, R173 ;  /* 0x0000000100007824 */ /* 0x000fe400078e02ad */
[----:B------:R-:W-:Y:S02]  /*30c0*/  IMAD.IADD R2, R129, 0x1, R40 ;  /* 0x0000000181027824 */ /* 0x000fe400078e0228 */
[----:B------:R-:W-:Y:S01]  /*30d0*/  IMAD.IADD R3, R40, 0x1, R127 ;  /* 0x0000000128037824 */ /* 0x000fe200078e027f */
[----:B------:R-:W-:Y:S01]  /*30e0*/  STL [R1+0x1a8], R22 ;  /* 0x0001a81601007387 */ /* 0x000fe20000100800 */
[----:B------:R-:W-:-:S03]  /*30f0*/  IMAD.IADD R4, R125, 0x1, R39 ;  /* 0x000000017d047824 */ /* 0x000fc600078e0227 */
[----:B------:R0:W-:Y:S01]  /*3100*/  STL [R1+0x1ac], R20 ;  /* 0x0001ac1401007387 */ /* 0x0001e20000100800 */
[----:B------:R-:W-:-:S03]  /*3110*/  LOP3.LUT R85, R85, 0xdfffffff, RZ, 0xc0, !PT ;  /* 0xdfffffff55557812 */ /* 0x000fc600078ec0ff */
[----:B------:R-:W-:Y:S01]  /*3120*/  STL [R1+0x1b0], R21 ;  /* 0x0001b01501007387 */ /* 0x000fe20000100800 */
[----:B------:R-:W-:-:S03]  /*3130*/  IMAD.IADD R5, R39, 0x1, R123 ;  /* 0x0000000127057824 */ /* 0x000fc600078e027b */
[----:B------:R1:W-:Y:S01]  /*3140*/  STL [R1+0x1b4], R0 ;  /* 0x0001b40001007387 */ /* 0x0003e20000100800 */
[----:B0-----:R-:W-:Y:S02]  /*3150*/  SHF.L.U64.HI R20, R128, 0x2, R2 ;  /* 0x0000000280147819 */ /* 0x001fe40000010202 */
[----:B------:R-:W-:Y:S01]  /*3160*/  SHF.L.U64.HI R2, R126, 0x2, R3 ;  /* 0x000000027e027819 */ /* 0x000fe20000010203 */
[----:B------:R-:W-:Y:S01]  /*3170*/  IMAD.IADD R6, R121, 0x1, R38 ;  /* 0x0000000179067824 */ /* 0x000fe200078e0226 */
[----:B------:R-:W-:Y:S02]  /*3180*/  @P4 LOP3.LUT R85, R85, 0x20000000, RZ, 0xfc, !PT ;  /* 0x2000000055554812 */ /* 0x000fe400078efcff */
[----:B-1----:R-:W-:Y:S01]  /*3190*/  SHF.L.U64.HI R0, R124, 0x2, R4 ;  /* 0x000000027c007819 */ /* 0x002fe20000010204 */
[----:B------:R-:W-:Y:S01]  /*31a0*/  IMAD.IADD R7, R38, 0x1, R119 ;  /* 0x0000000126077824 */ /* 0x000fe200078e0277 */
[----:B------:R-:W-:Y:S01]  /*31b0*/  ISETP.LT.AND P4, PT, R48, c[0x0][0x164], !P0 ;  /* 0x0000590030007a0c */ /* 0x000fe20004781270 */
[----:B------:R-:W-:Y:S01]  /*31c0*/  STL [R1+0x2b8], R20 ;  /* 0x0002b81401007387 */ /* 0x000fe20000100800 */
[----:B------:R-:W-:-:S03]  /*31d0*/  SHF.L.U64.HI R3, R122, 0x2, R5 ;  /* 0x000000027a037819 */ /* 0x000fc60000010205 */
[----:B------:R0:W-:Y:S01]  /*31e0*/  STL [R1+0x2bc], R2 ;  /* 0x0002bc0201007387 */ /* 0x0001e20000100800 */
[----:B------:R-:W-:-:S03]  /*31f0*/  IMAD.IADD R12, R117, 0x1, R37 ;  /* 0x00000001750c7824 */ /* 0x000fc600078e0225 */
[----:B------:R1:W-:Y:S01]  /*3200*/  STL [R1+0x2c0], R0 ;  /* 0x0002c00001007387 */ /* 0x0003e20000100800 */
[----:B------:R-:W-:Y:S01]  /*3210*/  IMAD.IADD R37, R37, 0x1, R115 ;  /* 0x0000000125257824 */ /* 0x000fe200078e0273 */
[----:B0-----:R-:W-:Y:S02]  /*3220*/  SHF.L.U64.HI R2, R120, 0x2, R6 ;  /* 0x0000000278027819 */ /* 0x001fe40000010206 */
[----:B-1----:R-:W-:Y:S01]  /*3230*/  SHF.L.U64.HI R0, R118, 0x2, R7 ;  /* 0x0000000276007819 */ /* 0x002fe20000010207 */
[----:B------:R-:W-:Y:S01]  /*3240*/  IMAD.IADD R13, R113, 0x1, R36 ;  /* 0x00000001710d7824 */ /* 0x000fe200078e0224 */
[----:B------:R-:W-:Y:S01]  /*3250*/  LOP3.LUT R86, R86, 0xfffffffd, RZ, 0xc0, !PT ;  /* 0xfffffffd56567812 */ /* 0x000fe200078ec0ff */
[----:B------:R0:W-:Y:S03]  /*3260*/  STL [R1+0x2c4], R3 ;  /* 0x0002c40301007387 */ /* 0x0001e60000100800 */
[----:B------:R-:W-:Y:S01]  /*3270*/  @P4 LOP3.LUT R86, R86, 0x2, RZ, 0xfc, !PT ;  /* 0x0000000256564812 */ /* 0x000fe200078efcff */
[----:B------:R1:W-:Y:S01]  /*3280*/  STL [R1+0x2c8], R2 ;  /* 0x0002c80201007387 */ /* 0x0003e20000100800 */
[----:B------:R-:W-:-:S03]  /*3290*/  ISETP.LT.AND P4, PT, R47, c[0x0][0x164], !P0 ;  /* 0x000059002f007a0c */ /* 0x000fc60004781270 */
[----:B------:R3:W-:Y:S01]  /*32a0*/  STL [R1+0x2cc], R0 ;  /* 0x0002cc0001007387 */ /* 0x0007e20000100800 */
[----:B0-----:R-:W-:Y:S01]  /*32b0*/  SHF.L.U64.HI R3, R116, 0x2, R12 ;  /* 0x0000000274037819 */ /* 0x001fe2000001020c */
[----:B------:R-:W-:Y:S01]  /*32c0*/  IMAD.IADD R36, R36, 0x1, R111 ;  /* 0x0000000124247824 */ /* 0x000fe200078e026f */
[----:B-1----:R-:W-:Y:S01]  /*32d0*/  SHF.L.U64.HI R2, R114, 0x2, R37 ;  /* 0x0000000272027819 */ /* 0x002fe20000010225 */
[----:B------:R-:W-:Y:S01]  /*32e0*/  IMAD.IADD R14, R109, 0x1, R35 ;  /* 0x000000016d0e7824 */ /* 0x000fe200078e0223 */
[----:B---3--:R-:W-:Y:S01]  /*32f0*/  SHF.L.U64.HI R0, R112, 0x2, R13 ;  /* 0x0000000270007819 */ /* 0x008fe2000001020d */
[----:B------:R-:W-:-:S03]  /*3300*/  IMAD.IADD R35, R35, 0x1, R107 ;  /* 0x0000000123237824 */ /* 0x000fc600078e026b */
[----:B------:R0:W-:Y:S01]  /*3310*/  STL [R1+0x2d0], R3 ;  /* 0x0002d00301007387 */ /* 0x0001e20000100800 */
[----:B------:R-:W-:-:S03]  /*3320*/  LOP3.LUT R86, R86, 0xffffffdf, RZ, 0xc0, !PT ;  /* 0xffffffdf56567812 */ /* 0x000fc600078ec0ff */
[----:B------:R1:W-:Y:S01]  /*3330*/  STL [R1+0x2d4], R2 ;  /* 0x0002d40201007387 */ /* 0x0003e20000100800 */
[----:B------:R-:W-:-:S03]  /*3340*/  IMAD.IADD R19, R105, 0x1, R34 ;  /* 0x0000000169137824 */ /* 0x000fc600078e0222 */
[----:B------:R3:W-:Y:S01]  /*3350*/  STL [R1+0x2d8], R0 ;  /* 0x0002d80001007387 */ /* 0x0007e20000100800 */
[----:B0-----:R-:W-:Y:S02]  /*3360*/  SHF.L.U64.HI R3, R110, 0x2, R36 ;  /* 0x000000026e037819 */ /* 0x001fe40000010224 */
[----:B-1----:R-:W-:Y:S01]  /*3370*/  SHF.L.U64.HI R2, R108, 0x2, R14 ;  /* 0x000000026c027819 */ /* 0x002fe2000001020e */
[----:B------:R-:W-:Y:S01]  /*3380*/  IMAD.IADD R34, R34, 0x1, R103 ;  /* 0x0000000122227824 */ /* 0x000fe200078e0267 */
[----:B---3--:R-:W-:Y:S01]  /*3390*/  SHF.L.U64.HI R0, R106, 0x2, R35 ;  /* 0x000000026a007819 */ /* 0x008fe20000010223 */
[----:B------:R-:W-:Y:S01]  /*33a0*/  IMAD.IADD R18, R101, 0x1, R33 ;  /* 0x0000000165127824 */ /* 0x000fe200078e0221 */
[----:B------:R-:W-:Y:S02]  /*33b0*/  @P4 LOP3.LUT R86, R86, 0x20, RZ, 0xfc, !PT ;  /* 0x0000002056564812 */ /* 0x000fe400078efcff */
[----:B------:R-:W-:Y:S01]  /*33c0*/  ISETP.LT.AND P4, PT, R46, c[0x0][0x164], !P0 ;  /* 0x000059002e007a0c */ /* 0x000fe20004781270 */
[----:B------:R0:W-:Y:S04]  /*33d0*/  STL [R1+0x2dc], R3 ;  /* 0x0002dc0301007387 */ /* 0x0001e80000100800 */
        /* <DEDUP_REMOVED lines=8> */
[----:B------:R-:W-:Y:S02]  /*3460*/  LOP3.LUT R86, R86, 0xfffffdff, RZ, 0xc0, !PT ;  /* 0xfffffdff56567812 */ /* 0x000fe400078ec0ff */
[----:B------:R0:W-:Y:S02]  /*3470*/  STL [R1+0x2e8], R3 ;  /* 0x0002e80301007387 */ /* 0x0001e40000100800 */
[----:B------:R-:W-:-:S02]  /*3480*/  @P4 LOP3.LUT R86, R86, 0x200, RZ, 0xfc, !PT ;  /* 0x0000020056564812 */ /* 0x000fc400078efcff */
        /* <DEDUP_REMOVED lines=12> */
[----:B------:R-:W-:-:S03]  /*3550*/  @P4 LOP3.LUT R86, R86, 0x2000, RZ, 0xfc, !PT ;  /* 0x0000200056564812 */ /* 0x000fc600078efcff */
[----:B------:R3:W-:Y:S01]  /*3560*/  STL [R1+0x2fc], R0 ;  /* 0x0002fc0001007387 */ /* 0x0007e20000100800 */
[----:B0-----:R-:W-:Y:S01]  /*3570*/  SHF.L.U64.HI R3, R82, 0x2, R16 ;  /* 0x0000000252037819 */ /* 0x001fe20000010210 */
[----:B------:R-:W-:Y:S01]  /*3580*/  IMAD.IADD R30, R30, 0x1, R77 ;  /* 0x000000011e1e7824 */ /* 0x000fe200078e024d */
[----:B-1----:R-:W-:Y:S01]  /*3590*/  SHF.L.U64.HI R2, R80, 0x2, R31 ;  /* 0x0000000250027819 */ /* 0x002fe2000001021f */
[----:B------:R-:W-:Y:S01]  /*35a0*/  IMAD.IADD R11, R75, 0x1, R29 ;  /* 0x000000014b0b7824 */ /* 0x000fe200078e021d */
[----:B---3--:R-:W-:Y:S01]  /*35b0*/  SHF.L.U64.HI R0, R78, 0x2, R15 ;  /* 0x000000024e007819 */ /* 0x008fe2000001020f */
[----:B------:R-:W-:Y:S01]  /*35c0*/  IMAD.IADD R29, R29, 0x1, R73 ;  /* 0x000000011d1d7824 */ /* 0x000fe200078e0249 */
[----:B------:R-:W-:Y:S02]  /*35d0*/  ISETP.LT.AND P4, PT, R44, c[0x0][0x164], !P0 ;  /* 0x000059002c007a0c */ /* 0x000fe40004781270 */
[----:B------:R0:W-:Y:S04]  /*35e0*/  STL [R1+0x300], R3 ;  /* 0x0003000301007387 */ /* 0x0001e80000100800 */
[----:B------:R1:W-:Y:S01]  /*35f0*/  STL [R1+0x304], R2 ;  /* 0x0003040201007387 */ /* 0x0003e20000100800 */
[----:B------:R-:W-:-:S03]  /*3600*/  LOP3.LUT R86, R86, 0xfffdffff, RZ, 0xc0, !PT ;  /* 0xfffdffff56567812 */ /* 0x000fc600078ec0ff */
[----:B------:R3:W-:Y:S01]  /*3610*/  STL [R1+0x308], R0 ;  /* 0x0003080001007387 */ /* 0x0007e20000100800 */
[----:B0-----:R-:W-:Y:S01]  /*3620*/  SHF.L.U64.HI R3, R76, 0x2, R30 ;  /* 0x000000024c037819 */ /* 0x001fe2000001021e */
[----:B------:R-:W-:Y:S01]  /*3630*/  IMAD.IADD R10, R71, 0x1, R28 ;  /* 0x00000001470a7824 */ /* 0x000fe200078e021c */
[----:B-1----:R-:W-:Y:S01]  /*3640*/  SHF.L.U64.HI R2, R74, 0x2, R11 ;  /* 0x000000024a027819 */ /* 0x002fe2000001020b */
[----:B------:R-:W-:Y:S01]  /*3650*/  IMAD.IADD R28, R28, 0x1, R69 ;  /* 0x000000011c1c7824 */ /* 0x000fe200078e0245 */
[----:B---3--:R-:W-:Y:S01]  /*3660*/  SHF.L.U64.HI R0, R72, 0x2, R29 ;  /* 0x0000000248007819 */ /* 0x008fe2000001021d */
[----:B------:R-:W-:Y:S01]  /*3670*/  IMAD.IADD R9, R63, 0x1, R27 ;  /* 0x000000013f097824 */ /* 0x000fe200078e021b */
[----:B------:R-:W-:Y:S02]  /*3680*/  @P4 LOP3.LUT R86, R86, 0x20000, RZ, 0xfc, !PT ;  /* 0x0002000056564812 */ /* 0x000fe400078efcff */
[----:B------:R0:W-:Y:S01]  /*3690*/  STL [R1+0x30c], R3 ;  /* 0x00030c0301007387 */ /* 0x0001e20000100800 */
[----:B------:R-:W-:-:S03]  /*36a0*/  ISETP.LT.AND P4, PT, R43, c[0x0][0x164], !P0 ;  /* 0x000059002b007a0c */ /* 0x000fc60004781270 */
        /* <DEDUP_REMOVED lines=9> */
[----:B------:R0:W-:Y:S04]  /*3740*/  STL [R1+0x318], R3 ;  /* 0x0003180301007387 */ /* 0x0001e80000100800 */
[----:B------:R1:W-:Y:S01]  /*3750*/  STL [R1+0x31c], R2 ;  /* 0x00031c0201007387 */ /* 0x0003e20000100800 */
[----:B------:R-:W-:-:S03]  /*3760*/  @P4 LOP3.LUT R86, R86, 0x200000, RZ, 0xfc, !PT ;  /* 0x0020000056564812 */ /* 0x000fc600078efcff */
[----:B------:R3:W-:Y:S01]  /*3770*/  STL [R1+0x320], R0 ;  /* 0x0003200001007387 */ /* 0x0007e20000100800 */
[----:B0-----:R-:W-:Y:S02]  /*3780*/  SHF.L.U64.HI R3, R60, 0x2, R27 ;  /* 0x000000023c037819 */ /* 0x001fe4000001021b */
[----:B-1----:R-:W-:Y:S02]  /*3790*/  SHF.L.U64.HI R2, R58, 0x2, R8 ;  /* 0x000000023a027819 */ /* 0x002fe40000010208 */
[----:B------:R-:W-:Y:S02]  /*37a0*/  ISETP.LT.AND P4, PT, R42, c[0x0][0x164], !P0 ;  /* 0x000059002a007a0c */ /* 0x000fe40004781270 */
[----:B---3--:R-:W-:Y:S02]  /*37b0*/  SHF.L.U64.HI R0, R56, 0x2, R26 ;  /* 0x0000000238007819 */ /* 0x008fe4000001021a */
[----:B------:R0:W-:Y:S01]  /*37c0*/  STL [R1+0x324], R3 ;  /* 0x0003240301007387 */ /* 0x0001e20000100800 */
[----:B------:R-:W-:-:S03]  /*37d0*/  LOP3.LUT R86, R86, 0xfdffffff, RZ, 0xc0, !PT ;  /* 0xfdffffff56567812 */ /* 0x000fc600078ec0ff */
[----:B------:R0:W-:Y:S04]  /*37e0*/  STL [R1+0x328], R2 ;  /* 0x0003280201007387 */ /* 0x0001e80000100800 */
[----:B------:R0:W-:Y:S01]  /*37f0*/  STL [R1+0x32c], R0 ;  /* 0x00032c0001007387 */ /* 0x0001e20000100800 */
[----:B------:R-:W-:Y:S02]  /*3800*/  @P4 LOP3.LUT R86, R86, 0x2000000, RZ, 0xfc, !PT ;  /* 0x0200000056564812 */ /* 0x000fe400078efcff */
[----:B------:R-:W-:Y:S02]  /*3810*/  ISETP.LT.AND P4, PT, R65, c[0x0][0x164], !P0 ;  /* 0x0000590041007a0c */ /* 0x000fe40004781270 */
[----:B------:R-:W-:Y:S02]  /*3820*/  ISETP.LT.AND P0, PT, R66, c[0x0][0x164], !P0 ;  /* 0x0000590042007a0c */ /* 0x000fe40004701270 */
[----:B------:R-:W-:Y:S01]  /*3830*/  LOP3.LUT R85, R85, 0xfffffffd, RZ, 0xc0, !PT ;  /* 0xfffffffd55557812 */ /* 0x000fe200078ec0ff */
[----:B------:R-:W-:-:S02]  /*3840*/  IMAD.IADD R91, R91, 0x1, R25 ;  /* 0x000000015b5b7824 */ /* 0x000fc400078e0219 */
[----:B--2---:R-:W-:Y:S01]  /*3850*/  IMAD.IADD R252, R25, 0x1, R55 ;  /* 0x0000000119fc7824 */ /* 0x004fe200078e0237 */
[----:B------:R-:W-:Y:S02]  /*3860*/  USEL UR16, UR4, URZ, UP1 ;  /* 0x0000003f04107287 */ /* 0x000fe40008800000 */
[----:B------:R-:W-:-:S04]  /*3870*/  USEL UR15, UR15, URZ, UP1 ;  /* 0x0000003f0f0f7287 */ /* 0x000fc80008800000 */
[----:B0-----:R-:W-:Y:S02]  /*3880*/  @P0 LOP3.LUT R85, R85, 0x2, RZ, 0xfc, !PT ;  /* 0x0000000255550812 */ /* 0x001fe400078efcff */
.L_x_269:
        /* <DEDUP_REMOVED lines=133> */
.L_x_263:
[----:B------:R-:W-:Y:S01]  /*40e0*/  USHF.R.U32.HI UR7, URZ, 0x5, UR8 ;  /* 0x000000053f077899 */ /* 0x000fe20008011608 */
[----:B------:R-:W-:Y:S01]  /*40f0*/  IMAD.U32 R78, RZ, RZ, UR22 ;  /* 0x00000016ff4e7e24 */ /* 0x000fe2000f8e00ff */
[----:B------:R-:W-:Y:S01]  /*4100*/  ULDC.64 UR4, c[0x0][0x178] ;  /* 0x00005e0000047ab9 */ /* 0x000fe20000000a00 */
[----:B------:R-:W-:Y:S01]  /*4110*/  LOP3.LUT R84, R84, 0xff7fffff, RZ, 0xc0, !PT ;  /* 0xff7fffff54547812 */ /* 0x000fe200078ec0ff */
[----:B------:R-:W-:Y:S01]  /*4120*/  UIMAD.WIDE.U32 UR20, UR7, UR4, URZ ;  /* 0x00000004071472a5 */ /* 0x000fe2000f8e003f */
[----:B------:R-:W-:Y:S01]  /*4130*/  IMAD.U32 R67, RZ, RZ, UR11 ;  /* 0x0000000bff437e24 */ /* 0x000fe2000f8e00ff */
[----:B------:R-:W-:Y:S01]  /*4140*/  ULOP3.LUT UR6, UR8, 0x1f, URZ, 0xc0, !UPT ;  /* 0x0000001f08067892 */ /* 0x000fe2000f8ec03f */
[----:B------:R-:W-:Y:S01]  /*4150*/  @P6 LOP3.LUT R84, R84, 0x800000, RZ, 0xfc, !PT ;  /* 0x0080000054546812 */ /* 0x000fe200078efcff */
[----:B------:R-:W-:Y:S01]  /*4160*/  UIMAD UR9, UR7, UR5, UR21 ;  /* 0x00000005070972a4 */ /* 0x000fe2000f8e0215 */
[----:B------:R-:W-:Y:S01]  /*4170*/  IMAD.U32 R72, RZ, RZ, UR12 ;  /* 0x0000000cff487e24 */ /* 0x000fe2000f8e00ff */
[----:B------:R-:W-:Y:S01]  /*4180*/  LOP3.LUT R87, R87, 0xf7ffffff, RZ, 0xc0, !PT ;  /* 0xf7ffffff57577812 */ /* 0x000fe200078ec0ff */
[----:B------:R-:W-:Y:S01]  /*4190*/  ULDC.64 UR4, c[0x0][0x190] ;  /* 0x0000640000047ab9 */ /* 0x000fe20000000a00 */
[----:B------:R-:W-:Y:S01]  /*41a0*/  LOP3.LUT R79, R92, UR6, RZ, 0xfc, !PT ;  /* 0x000000065c4f7c12 */ /* 0x000fe2000f8efcff */
[----:B------:R-:W-:Y:S01]  /*41b0*/  UIMAD.WIDE.U32 UR24, UR7, UR4, URZ ;  /* 0x00000004071872a5 */ /* 0x000fe2000f8e003f */
[----:B------:R-:W-:Y:S01]  /*41c0*/  LOP3.LUT R73, R96, UR6, RZ, 0xfc, !PT ;  /* 0x0000000660497c12 */ /* 0x000fe2000f8efcff */
[----:B------:R-:W-:Y:S01]  /*41d0*/  IMAD.U32 R82, RZ, RZ, UR12 ;  /* 0x0000000cff527e24 */ /* 0x000fe2000f8e00ff */
[----:B------:R-:W-:Y:S01]  /*41e0*/  IADD3 R78, P6, P0, R78, UR20, R79 ;  /* 0x000000144e4e7c10 */ /* 0x000fe2000f8de04f */
[----:B------:R-:W-:Y:S01]  /*41f0*/  UIMAD UR5, UR7, UR5, UR25 ;  /* 0x00000005070572a4 */ /* 0x000fe2000f8e0219 */
[----:B------:R-:W-:Y:S01]  /*4200*/  IMAD.U32 R80, RZ, RZ, UR22 ;  /* 0x00000016ff507e24 */ /* 0x000fe2000f8e00ff */
[----:B------:R-:W-:Y:S01]  /*4210*/  LOP3.LUT R81, R94, UR6, RZ, 0xfc, !PT ;  /* 0x000000065e517c12 */ /* 0x000fe2000f8efcff */
[----:B------:R-:W-:Y:S01]  /*4220*/  UIADD3 UR8, UR8, 0x1, URZ ;  /* 0x0000000108087890 */ /* 0x000fe2000fffe03f */
[----:B------:R-:W-:Y:S01]  /*4230*/  IADD3.X R79, R67, UR9, R93, P6, P0 ;  /* 0x00000009434f7c10 */ /* 0x000fe2000b7e045d */
[----:B------:R-:W-:Y:S01]  /*4240*/  IMAD.U32 R67, RZ, RZ, UR13 ;  /* 0x0000000dff437e24 */ /* 0x000fe2000f8e00ff */
[----:B------:R-:W-:Y:S01]  /*4250*/  IADD3 R72, P6, P0, R72, UR24, R73 ;  /* 0x0000001848487c10 */ /* 0x000fe2000f8de049 */
[----:B------:R-:W-:Y:S01]  /*4260*/  ULDC UR4, c[0x0][0x168] ;  /* 0x00005a0000047ab9 */ /* 0x000fe20000000800 */
[----:B------:R-:W-:Y:S01]  /*4270*/  @P1 LOP3.LUT R87, R87, 0x8000000, RZ, 0xfc, !PT ;  /* 0x0800000057571812 */ /* 0x000fe200078efcff */
[----:B------:R-:W-:Y:S01]  /*4280*/  UISETP.GE.AND UP0, UPT, UR8, UR4, UPT ;  /* 0x000000040800728c */ /* 0x000fe2000bf06270 */
[----:B------:R-:W-:Y:S02]  /*4290*/  IADD3.X R73, R67, UR5, R97, P6, P0 ;  /* 0x0000000543497c10 */ /* 0x000fe4000b7e0461 */
[----:B------:R-:W2:Y:S01]  /*42a0*/  @P5 LDG.E.S8.SYS R74, [R78] ;  /* 0x000000004e4a5381 */ /* 0x000ea200001ee300 */
[----:B------:R-:W-:Y:S02]  /*42b0*/  LEA R68, P0, R66, RZ, 0x5 ;  /* 0x000000ff42447211 */ /* 0x000fe400078028ff */
[----:B------:R-:W-:Y:S02]  /*42c0*/  LOP3.LUT R87, R87, 0xefffffff, RZ, 0xc0, !PT ;  /* 0xefffffff57577812 */ /* 0x000fe400078ec0ff */
[----:B------:R-:W-:Y:S01]  /*42d0*/  LOP3.LUT R83, R68, UR6, RZ, 0xfc, !PT ;  /* 0x0000000644537c12 */ /* 0x000fe2000f8efcff */
[----:B------:R0:W3:Y:S01]  /*42e0*/  @P3 LDG.E.S8.SYS R71, [R72] ;  /* 0x0000000048473381 */ /* 0x0000e200001ee300 */
[----:B------:R-:W-:Y:S02]  /*42f0*/  LEA.HI.X.SX32 R69, R66, RZ, 0x5, P0 ;  /* 0x000000ff42457211 */ /* 0x000fe400000f2eff */
[----:B------:R-:W-:Y:S01]  /*4300*/  IADD3 R82, P6, P0, R82, UR24, R83 ;  /* 0x0000001852527c10 */ /* 0x000fe2000f8de053 */
[----:B------:R-:W4:Y:S01]  /*4310*/  @P1 LDG.E.S8.SYS R68, [R78] ;  /* 0x000000004e441381 */ /* 0x000f2200001ee300 */
[----:B------:R-:W-:Y:S02]  /*4320*/  @P2 LOP3.LUT R87, R87, 0x10000000, RZ, 0xfc, !PT ;  /* 0x1000000057572812 */ /* 0x000fe400078efcff */
[----:B------:R-:W-:Y:S01]  /*4330*/  IADD3.X R83, R67, UR5, R69, P6, P0 ;  /* 0x0000000543537c10 */ /* 0x000fe2000b7e0445 */
[----:B------:R-:W-:Y:S01]  /*4340*/  IMAD.U32 R67, RZ, RZ, UR11 ;  /* 0x0000000bff437e24 */ /* 0x000fe2000f8e00ff */
[----:B------:R0:W5:Y:S01]  /*4350*/  @P2 LDG.E.S8.SYS R69, [R72] ;  /* 0x0000000048452381 */ /* 0x00016200001ee300 */
[----:B------:R-:W-:Y:S02]  /*4360*/  IADD3 R80, P6, P0, R80, UR20, R81 ;  /* 0x0000001450507c10 */ /* 0x000fe4000f8de051 */
[----:B------:R-:W-:Y:S02]  /*4370*/  LOP3.LUT R87, R87, 0xdfffffff, RZ, 0xc0, !PT ;  /* 0xdfffffff57577812 */ /* 0x000fe400078ec0ff */
[----:B------:R-:W-:Y:S02]  /*4380*/  IADD3.X R81, R67, UR9, R95, P6, P0 ;  /* 0x0000000943517c10 */ /* 0x000fe4000b7e045f */
[----:B------:R0:W4:Y:S01]  /*4390*/  @P1 LDG.E.S8.SYS R67, [R72] ;  /* 0x0000000048431381 */ /* 0x00012200001ee300 */
[C---:B------:R-:W-:Y:S02]  /*43a0*/  LOP3.LUT P6, RZ, R84.reuse, 0x800000, RZ, 0xc0, !PT ;  /* 0x0080000054ff7812 */ /* 0x040fe400078cc0ff */
[----:B------:R-:W-:Y:S02]  /*43b0*/  LOP3.LUT P0, RZ, R85, 0x20, RZ, 0xc0, !PT ;  /* 0x0000002055ff7812 */ /* 0x000fe4000780c0ff */
[----:B------:R-:W-:Y:S01]  /*43c0*/  @P3 LOP3.LUT R87, R87, 0x20000000, RZ, 0xfc, !PT ;  /* 0x2000000057573812 */ /* 0x000fe200078efcff */
[----:B------:R-:W5:Y:S01]  /*43d0*/  @P2 LDG.E.S8.SYS R70, [R80] ;  /* 0x0000000050462381 */ /* 0x000f6200001ee300 */
[----:B------:R-:W-:Y:S02]  /*43e0*/  LOP3.LUT R84, R84, 0xffbfffff, RZ, 0xc0, !PT ;  /* 0xffbfffff54547812 */ /* 0x000fe400078ec0ff */
[----:B------:R-:W-:Y:S01]  /*43f0*/  LOP3.LUT R87, R87, 0xbfffffff, RZ, 0xc0, !PT ;  /* 0xbfffffff57577812 */ /* 0x000fe200078ec0ff */
[----:B0-----:R0:W2:Y:S03]  /*4400*/  @P4 LDG.E.S8.SYS R72, [R72] ;  /* 0x0000000048484381 */ /* 0x0010a600001ee300 */
[----:B------:R-:W-:Y:S01]  /*4410*/  @P4 LOP3.LUT R87, R87, 0x40000000, RZ, 0xfc, !PT ;  /* 0x4000000057574812 */ /* 0x000fe200078efcff */
[----:B------:R-:W2:Y:S01]  /*4420*/  @P6 LDG.E.S8.SYS R76, [R80] ;  /* 0x00000000504c6381 */ /* 0x000ea200001ee300 */
[----:B------:R-:W-:Y:S02]  /*4430*/  @P0 LOP3.LUT R84, R84, 0x400000, RZ, 0xfc, !PT ;  /* 0x0040000054540812 */ /* 0x000fe400078efcff */
[----:B------:R-:W-:Y:S01]  /*4440*/  LOP3.LUT P0, RZ, R85, 0x1, RZ, 0xc0, !PT ;  /* 0x0000000155ff7812 */ /* 0x000fe2000780c0ff */
[----:B------:R-:W2:Y:S01]  /*4450*/  @P6 LDG.E.S8.SYS R75, [R82] ;  /* 0x00000000524b6381 */ /* 0x000ea200001ee300 */
[----:B------:R-:W-:Y:S02]  /*4460*/  LOP3.LUT R84, R84, 0xfffffffe, RZ, 0xc0, !PT ;  /* 0xfffffffe54547812 */ /* 0x000fe400078ec0ff */
[----:B------:R-:W-:Y:S01]  /*4470*/  LOP3.LUT R87, R87, 0x7fffffff, RZ, 0xc0, !PT ;  /* 0x7fffffff57577812 */ /* 0x000fe200078ec0ff */
[----:B0-----:R-:W2:Y:S01]  /*4480*/  @P5 LDG.E.S8.SYS R73, [R82] ;  /* 0x0000000052495381 */ /* 0x001ea200001ee300 */
[----:B------:R-:W-:Y:S02]  /*4490*/  @P6 LOP3.LUT R84, R84, 0x1, RZ, 0xfc, !PT ;  /* 0x0000000154546812 */ /* 0x000fe400078efcff */
[----:B------:R-:W-:Y:S01]  /*44a0*/  @P5 LOP3.LUT R87, R87, 0x80000000, RZ, 0xfc, !PT ;  /* 0x8000000057575812 */ /* 0x000fe200078efcff */
[----:B----4-:R-:W-:Y:S01]  /*44b0*/  @P1 IMAD R0, R67, R68, R0 ;  /* 0x0000004443001224 */ /* 0x010fe200078e0200 */
[----:B------:R-:W-:Y:S01]  /*44c0*/  LOP3.LUT P1, RZ, R85, 0x10, RZ, 0xc0, !PT ;  /* 0x0000001055ff7812 */ /* 0x000fe2000782c0ff */
[----:B------:R-:W3:Y:S04]  /*44d0*/  @P3 LDG.E.S8.SYS R67, [R80+0x20] ;  /* 0x0000200050433381 */ /* 0x000ee800001ee300 */
[----:B------:R-:W2:Y:S01]  /*44e0*/  @P4 LDG.E.S8.SYS R68, [R80+0x40] ;  /* 0x0000400050444381 */ /* 0x000ea200001ee300 */
[----:B-----5:R-:W-:Y:S01]  /*44f0*/  @P2 IMAD R17, R69, R70, R17 ;  /* 0x0000004645112224 */ /* 0x020fe200078e0211 */
[----:B------:R-:W-:Y:S02]  /*4500*/  LOP3.LUT P2, RZ, R85, 0x200, RZ, 0xc0, !PT ;  /* 0x0000020055ff7812 */ /* 0x000fe4000784c0ff */
[----:B------:R-:W4:Y:S04]  /*4510*/  @P0 LDG.E.S8.SYS R70, [R80+0x20] ;  /* 0x0000200050460381 */ /* 0x000f2800001ee300 */
[----:B------:R-:W4:Y:S01]  /*4520*/  @P0 LDG.E.S8.SYS R69, [R82] ;  /* 0x0000000052450381 */ /* 0x000f2200001ee300 */
[----:B---3--:R-:W-:Y:S01]  /*4530*/  @P3 IMAD R33, R71, R67, R33 ;  /* 0x0000004347213224 */ /* 0x008fe200078e0221 */
[C---:B------:R-:W-:Y:S01]  /*4540*/  LOP3.LUT P3, RZ, R85.reuse, 0x8, RZ, 0xc0, !PT ;  /* 0x0000000855ff7812 */ /* 0x040fe2000786c0ff */
[----:B--2---:R-:W-:Y:S01]  /*4550*/  @P4 IMAD R49, R72, R68, R49 ;  /* 0x0000004448314224 */ /* 0x004fe200078e0231 */
[----:B------:R-:W-:Y:S01]  /*4560*/  LOP3.LUT P4, RZ, R85, 0x100, RZ, 0xc0, !PT ;  /* 0x0000010055ff7812 */ /* 0x000fe2000788c0ff */
[----:B------:R-:W-:Y:S01]  /*4570*/  @P5 IMAD R2, R73, R74, R2 ;  /* 0x0000004a49025224 */ /* 0x000fe200078e0202 */
[----:B------:R-:W-:Y:S01]  /*4580*/  LOP3.LUT P5, RZ, R85, 0x4, RZ, 0xc0, !PT ;  /* 0x0000000455ff7812 */ /* 0x000fe200078ac0ff */
[----:B------:R-:W-:Y:S01]  /*4590*/  @P6 IMAD R18, R75, R76, R18 ;  /* 0x0000004c4b126224 */ /* 0x000fe200078e0212 */
[----:B------:R-:W-:Y:S01]  /*45a0*/  LOP3.LUT P6, RZ, R85, 0x2, RZ, 0xc0, !PT ;  /* 0x0000000255ff7812 */ /* 0x000fe200078cc0ff */
[----:B------:R-:W2:Y:S01]  /*45b0*/  @P1 LDG.E.S8.SYS R76, [R80+0x20] ;  /* 0x00002000504c1381 */ /* 0x000ea200001ee300 */
[----:B----4-:R-:W-:Y:S01]  /*45c0*/  @P0 IMAD R34, R69, R70, R34 ;  /* 0x0000004645220224 */ /* 0x010fe200078e0222 */
[C---:B------:R-:W-:Y:S03]  /*45d0*/  LOP3.LUT P0, RZ, R84.reuse, 0x400000, RZ, 0xc0, !PT ;  /* 0x0040000054ff7812 */ /* 0x040fe6000780c0ff */
[----:B------:R-:W3:Y:S01]  /*45e0*/  @P3 LDG.E.S8.SYS R74, [R80] ;  /* 0x00000000504a3381 */ /* 0x000ee200001ee300 */
[----:B------:R-:W-:Y:S03]  /*45f0*/  LOP3.LUT R84, R84, 0xffefffff, RZ, 0xc0, !PT ;  /* 0xffefffff54547812 */ /* 0x000fe600078ec0ff */
[----:B------:R-:W3:Y:S04]  /*4600*/  @P3 LDG.E.S8.SYS R73, [R82+0x20] ;  /* 0x0000200052493381 */ /* 0x000ee800001ee300 */
[----:B------:R-:W4:Y:S04]  /*4610*/  @P6 LDG.E.S8.SYS R68, [R80+0x40] ;  /* 0x0000400050446381 */ /* 0x000f2800001ee300 */
[----:B------:R-:W4:Y:S04]  /*4620*/  @P6 LDG.E.S8.SYS R67, [R82] ;  /* 0x0000000052436381 */ /* 0x000f2800001ee300 */
[----:B------:R-:W5:Y:S04]  /*4630*/  @P5 LDG.E.S8.SYS R72, [R78] ;  /* 0x000000004e485381 */ /* 0x000f6800001ee300 */
[----:B------:R-:W5:Y:S04]  /*4640*/  @P5 LDG.E.S8.SYS R71, [R82+0x20] ;  /* 0x0000200052475381 */ /* 0x000f6800001ee300 */
[----:B------:R-:W2:Y:S04]  /*4650*/  @P1 LDG.E.S8.SYS R75, [R82+0x20] ;  /* 0x00002000524b1381 */ /* 0x000ea800001ee300 */
[----:B------:R-:W2:Y:S04]  /*4660*/  @P0 LDG.E.S8.SYS R70, [R80+0x40] ;  /* 0x0000400050460381 */ /* 0x000ea800001ee300 */
[----:B------:R-:W2:Y:S01]  /*4670*/  @P0 LDG.E.S8.SYS R69, [R82+0x20] ;  /* 0x0000200052450381 */ /* 0x000ea200001ee300 */
[----:B----4-:R-:W-:Y:S01]  /*4680*/  @P6 IMAD R50, R67, R68, R50 ;  /* 0x0000004443326224 */ /* 0x010fe200078e0232 */
[----:B------:R-:W-:Y:S01]  /*4690*/  LOP3.LUT P6, RZ, R85, 0x800, RZ, 0xc0, !PT ;  /* 0x0000080055ff7812 */ /* 0x000fe200078cc0ff */
[----:B-----5:R-:W-:Y:S01]  /*46a0*/  @P5 IMAD R3, R71, R72, R3 ;  /* 0x0000004847035224 */ /* 0x020fe200078e0203 */
[----:B------:R-:W-:Y:S01]  /*46b0*/  LOP3.LUT P5, RZ, R85, 0x1000, RZ, 0xc0, !PT ;  /* 0x0000100055ff7812 */ /* 0x000fe200078ac0ff */
[----:B---3--:R-:W-:Y:S01]  /*46c0*/  @P3 IMAD R19, R73, R74, R19 ;  /* 0x0000004a49133224 */ /* 0x008fe200078e0213 */
[----:B------:R-:W-:Y:S01]  /*46d0*/  LOP3.LUT P3, RZ, R85, 0x2000, RZ, 0xc0, !PT ;  /* 0x0000200055ff7812 */ /* 0x000fe2000786c0ff */
[----:B------:R-:W3:Y:S07]  /*46e0*/  @P4 LDG.E.S8.SYS R74, [R80+0x20] ;  /* 0x00002000504a4381 */ /* 0x000eee00001ee300 */
[----:B------:R-:W-:Y:S01]  /*46f0*/  @P6 LOP3.LUT R84, R84, 0x100000, RZ, 0xfc, !PT ;  /* 0x0010000054546812 */ /* 0x000fe200078efcff */
[----:B--2---:R-:W-:Y:S01]  /*4700*/  @P1 IMAD R35, R75, R76, R35 ;  /* 0x0000004c4b231224 */ /* 0x004fe200078e0223 */
[C---:B------:R-:W-:Y:S01]  /*4710*/  LOP3.LUT P6, RZ, R85.reuse, 0x80, RZ, 0xc0, !PT ;  /* 0x0000008055ff7812 */ /* 0x040fe200078cc0ff */
[----:B------:R-:W3:Y:S01]  /*4720*/  @P4 LDG.E.S8.SYS R73, [R82+0x40] ;  /* 0x0000400052494381 */ /* 0x000ee200001ee300 */
[----:B------:R-:W-:Y:S02]  /*4730*/  LOP3.LUT R84, R84, 0xffdfffff, RZ, 0xc0, !PT ;  /* 0xffdfffff54547812 */ /* 0x000fe400078ec0ff */
[----:B------:R-:W-:Y:S01]  /*4740*/  LOP3.LUT P1, RZ, R85, 0x4000, RZ, 0xc0, !PT ;  /* 0x0000400055ff7812 */ /* 0x000fe2000782c0ff */
[----:B------:R-:W2:Y:S01]  /*4750*/  @P2 LDG.E.S8.SYS R76, [R80+0x40] ;  /* 0x00004000504c2381 */ /* 0x000ea200001ee300 */
[----:B------:R-:W-:Y:S01]  /*4760*/  @P5 LOP3.LUT R84, R84, 0x200000, RZ, 0xfc, !PT ;  /* 0x0020000054545812 */ /* 0x000fe200078efcff */
[----:B------:R-:W-:Y:S01]  /*4770*/  @P0 IMAD R51, R69, R70, R51 ;  /* 0x0000004645330224 */ /* 0x000fe200078e0233 */
[C---:B------:R-:W-:Y:S01]  /*4780*/  LOP3.LUT P5, RZ, R85.reuse, 0x40, RZ, 0xc0, !PT ;  /* 0x0000004055ff7812 */ /* 0x040fe200078ac0ff */
[----:B------:R-:W2:Y:S01]  /*4790*/  @P2 LDG.E.S8.SYS R75, [R82+0x40] ;  /* 0x00004000524b2381 */ /* 0x000ea200001ee300 */
[C---:B------:R-:W-:Y:S02]  /*47a0*/  LOP3.LUT P0, RZ, R85.reuse, 0x8000, RZ, 0xc0, !PT ;  /* 0x0000800055ff7812 */ /* 0x040fe4000780c0ff */
[----:B------:R-:W-:Y:S01]  /*47b0*/  LOP3.LUT R84, R84, 0xfff7ffff, RZ, 0xc0, !PT ;  /* 0xfff7ffff54547812 */ /* 0x000fe200078ec0ff */
[----:B------:R-:W4:Y:S04]  /*47c0*/  @P6 LDG.E.S8.SYS R72, [R80] ;  /* 0x0000000050486381 */ /* 0x000f2800001ee300 */
[----:B------:R-:W4:Y:S04]  /*47d0*/  @P6 LDG.E.S8.SYS R71, [R82+0x40] ;  /* 0x0000400052476381 */ /* 0x000f2800001ee300 */
[----:B------:R-:W5:Y:S01]  /*47e0*/  @P5 LDG.E.S8.SYS R68, [R78] ;  /* 0x000000004e445381 */ /* 0x000f6200001ee300 */
[----:B------:R-:W-:Y:S02]  /*47f0*/  @P0 LOP3.LUT R84, R84, 0x80000, RZ, 0xfc, !PT ;  /* 0x0008000054540812 */ /* 0x000fe400078efcff */
[----:B------:R-:W-:Y:S01]  /*4800*/  LOP3.LUT P0, RZ, R85, 0x400, RZ, 0xc0, !PT ;  /* 0x0000040055ff7812 */ /* 0x000fe2000780c0ff */
[----:B------:R-:W5:Y:S11]  /*4810*/  @P5 LDG.E.S8.SYS R67, [R82+0x40] ;  /* 0x0000400052435381 */ /* 0x000f7600001ee300 */
[----:B------:R-:W2:Y:S04]  /*4820*/  @P0 LDG.E.S8.SYS R70, [R78] ;  /* 0x000000004e460381 */ /* 0x000ea800001ee300 */
[----:B------:R-:W2:Y:S01]  /*4830*/  @P0 LDG.E.S8.SYS R69, [R82+0x60] ;  /* 0x0000600052450381 */ /* 0x000ea200001ee300 */
[----:B-----5:R-:W-:Y:S01]  /*4840*/  @P5 IMAD R4, R67, R68, R4 ;  /* 0x0000004443045224 */ /* 0x020fe200078e0204 */
[C---:B------:R-:W-:Y:S01]  /*4850*/  LOP3.LUT P5, RZ, R84.reuse, 0x200000, RZ, 0xc0, !PT ;  /* 0x0020000054ff7812 */ /* 0x040fe200078ac0ff */
[----:B----4-:R-:W-:Y:S01]  /*4860*/  @P6 IMAD R20, R71, R72, R20 ;  /* 0x0000004847146224 */ /* 0x010fe200078e0214 */
[C---:B------:R-:W-:Y:S01]  /*4870*/  LOP3.LUT P6, RZ, R84.reuse, 0x100000, RZ, 0xc0, !PT ;  /* 0x0010000054ff7812 */ /* 0x040fe200078cc0ff */
[----:B---3--:R-:W-:Y:S01]  /*4880*/  @P4 IMAD R36, R73, R74, R36 ;  /* 0x0000004a49244224 */ /* 0x008fe200078e0224 */
[----:B------:R-:W-:Y:S01]  /*4890*/  LOP3.LUT P4, RZ, R85, 0x40000, RZ, 0xc0, !PT ;  /* 0x0004000055ff7812 */ /* 0x000fe2000788c0ff */
[----:B------:R-:W3:Y:S01]  /*48a0*/  @P3 LDG.E.S8.SYS R74, [R80+0x40] ;  /* 0x00004000504a3381 */ /* 0x000ee200001ee300 */
[----:B--2---:R-:W-:Y:S01]  /*48b0*/  @P2 IMAD R52, R75, R76, R52 ;  /* 0x0000004c4b342224 */ /* 0x004fe200078e0234 */
[----:B------:R-:W-:Y:S02]  /*48c0*/  LOP3.LUT P2, RZ, R85, 0x80000, RZ, 0xc0, !PT ;  /* 0x0008000055ff7812 */ /* 0x000fe4000784c0ff */
[----:B------:R-:W3:Y:S04]  /*48d0*/  @P3 LDG.E.S8.SYS R73, [R82+0x60] ;  /* 0x0000600052493381 */ /* 0x000ee800001ee300 */
[----:B------:R-:W2:Y:S01]  /*48e0*/  @P5 LDG.E.S8.SYS R72, [R80+0x20] ;  /* 0x0000200050485381 */ /* 0x000ea200001ee300 */
[----:B------:R-:W-:Y:S01]  /*48f0*/  @P0 IMAD R5, R69, R70, R5 ;  /* 0x0000004645050224 */ /* 0x000fe200078e0205 */
[C---:B------:R-:W-:Y:S02]  /*4900*/  LOP3.LUT P0, RZ, R84.reuse, 0x80000, RZ, 0xc0, !PT ;  /* 0x0008000054ff7812 */ /* 0x040fe4000780c0ff */
[----:B------:R-:W4:Y:S01]  /*4910*/  @P6 LDG.E.S8.SYS R68, [R80] ;  /* 0x0000000050446381 */ /* 0x000f2200001ee300 */
[----:B------:R-:W-:Y:S03]  /*4920*/  LOP3.LUT R84, R84, 0xfffdffff, RZ, 0xc0, !PT ;  /* 0xfffdffff54547812 */ /* 0x000fe600078ec0ff */
[----:B------:R-:W4:Y:S04]  /*4930*/  @P6 LDG.E.S8.SYS R67, [R82+0x60] ;  /* 0x0000600052436381 */ /* 0x000f2800001ee300 */
[----:B------:R-:W2:Y:S04]  /*4940*/  @P5 LDG.E.S8.SYS R71, [R82+0x60] ;  /* 0x0000600052475381 */ /* 0x000ea800001ee300 */
[----:B------:R-:W5:Y:S04]  /*4950*/  @P1 LDG.E.S8.SYS R76, [R78] ;  /* 0x000000004e4c1381 */ /* 0x000f6800001ee300 */
[----:B------:R-:W5:Y:S04]  /*4960*/  @P1 LDG.E.S8.SYS R75, [R82+0x80] ;  /* 0x00008000524b1381 */ /* 0x000f6800001ee300 */
[----:B------:R-:W5:Y:S04]  /*4970*/  @P0 LDG.E.S8.SYS R70, [R80] ;  /* 0x0000000050460381 */ /* 0x000f6800001ee300 */
[----:B------:R-:W5:Y:S01]  /*4980*/  @P0 LDG.E.S8.SYS R69, [R82+0x80] ;  /* 0x0000800052450381 */ /* 0x000f6200001ee300 */
[----:B----4-:R-:W-:Y:S01]  /*4990*/  @P6 IMAD R21, R67, R68, R21 ;  /* 0x0000004443156224 */ /* 0x010fe200078e0215 */
[----:B------:R-:W-:Y:S01]  /*49a0*/  LOP3.LUT P6, RZ, R85, 0x200000, RZ, 0xc0, !PT ;  /* 0x0020000055ff7812 */ /* 0x000fe200078cc0ff */
[----:B--2---:R-:W-:Y:S01]  /*49b0*/  @P5 IMAD R37, R71, R72, R37 ;  /* 0x0000004847255224 */ /* 0x004fe200078e0225 */
[----:B------:R-:W-:Y:S01]  /*49c0*/  LOP3.LUT P5, RZ, R85, 0x400000, RZ, 0xc0, !PT ;  /* 0x0040000055ff7812 */ /* 0x000fe200078ac0ff */
[----:B---3--:R-:W-:Y:S01]  /*49d0*/  @P3 IMAD R53, R73, R74, R53 ;  /* 0x0000004a49353224 */ /* 0x008fe200078e0235 */
[----:B------:R-:W-:Y:S01]  /*49e0*/  LOP3.LUT P3, RZ, R85, 0x800000, RZ, 0xc0, !PT ;  /* 0x0080000055ff7812 */ /* 0x000fe2000786c0ff */
[----:B------:R-:W2:Y:S04]  /*49f0*/  @P4 LDG.E.S8.SYS R74, [R78] ;  /* 0x000000004e4a4381 */ /* 0x000ea800001ee300 */
[----:B------:R-:W2:Y:S03]  /*4a00*/  @P4 LDG.E.S8.SYS R73, [R82+0xa0] ;  /* 0x0000a00052494381 */ /* 0x000ea600001ee300 */
[----:B------:R-:W-:Y:S01]  /*4a10*/  @P6 LOP3.LUT R84, R84, 0x20000, RZ, 0xfc, !PT ;  /* 0x0002000054546812 */ /* 0x000fe200078efcff */
[----:B-----5:R-:W-:Y:S01]  /*4a20*/  @P1 IMAD R6, R75, R76, R6 ;  /* 0x0000004c4b061224 */ /* 0x020fe200078e0206 */
[C---:B------:R-:W-:Y:S01]  /*4a30*/  LOP3.LUT P6, RZ, R85.reuse, 0x20000, RZ, 0xc0, !PT ;  /* 0x0002000055ff7812 */ /* 0x040fe200078cc0ff */
[----:B------:R-:W3:Y:S01]  /*4a40*/  @P2 LDG.E.S8.SYS R76, [R80] ;  /* 0x00000000504c2381 */ /* 0x000ee200001ee300 */
[----:B------:R-:W-:Y:S02]  /*4a50*/  LOP3.LUT R84, R84, 0xfffbffff, RZ, 0xc0, !PT ;  /* 0xfffbffff54547812 */ /* 0x000fe400078ec0ff */
[----:B------:R-:W-:Y:S01]  /*4a60*/  LOP3.LUT P1, RZ, R85, 0x1000000, RZ, 0xc0, !PT ;  /* 0x0100000055ff7812 */ /* 0x000fe2000782c0ff */
[----:B------:R-:W3:Y:S01]  /*4a70*/  @P2 LDG.E.S8.SYS R75, [R82+0xa0] ;  /* 0x0000a000524b2381 */ /* 0x000ee200001ee300 */
[----:B------:R-:W-:Y:S01]  /*4a80*/  @P5 LOP3.LUT R84, R84, 0x40000, RZ, 0xfc, !PT ;  /* 0x0004000054545812 */ /* 0x000fe200078efcff */
[----:B------:R-:W-:Y:S01]  /*4a90*/  @P0 IMAD R22, R69, R70, R22 ;  /* 0x0000004645160224 */ /* 0x000fe200078e0216 */
[C---:B------:R-:W-:Y:S02]  /*4aa0*/  LOP3.LUT P5, RZ, R85.reuse, 0x10000, RZ, 0xc0, !PT ;  /* 0x0001000055ff7812 */ /* 0x040fe400078ac0ff */
[C---:B------:R-:W-:Y:S02]  /*4ab0*/  LOP3.LUT P0, RZ, R85.reuse, 0x2000000, RZ, 0xc0, !PT ;  /* 0x0200000055ff7812 */ /* 0x040fe4000780c0ff */
[----:B------:R-:W4:Y:S01]  /*4ac0*/  @P6 LDG.E.S8.SYS R72, [R80+0x40] ;  /* 0x0000400050486381 */ /* 0x000f2200001ee300 */
[----:B------:R-:W-:Y:S03]  /*4ad0*/  LOP3.LUT R84, R84, 0xfffeffff, RZ, 0xc0, !PT ;  /* 0xfffeffff54547812 */ /* 0x000fe600078ec0ff */
[----:B------:R-:W4:Y:S04]  /*4ae0*/  @P6 LDG.E.S8.SYS R71, [R82+0x80] ;  /* 0x0000800052476381 */ /* 0x000f2800001ee300 */
[----:B------:R-:W5:Y:S02]  /*4af0*/  @P5 LDG.E.S8.SYS R68, [R80+0x20] ;  /* 0x0000200050445381 */ /* 0x000f6400001ee300 */
[----:B------:R-:W-:Y:S02]  /*4b00*/  @P0 LOP3.LUT R84, R84, 0x10000, RZ, 0xfc, !PT ;  /* 0x0001000054540812 */ /* 0x000fe400078efcff */
[----:B------:R-:W5:Y:S01]  /*4b10*/  @P5 LDG.E.S8.SYS R67, [R82+0x80] ;  /* 0x0000800052435381 */ /* 0x000f6200001ee300 */
[----:B------:R-:W-:-:S12]  /*4b20*/  LOP3.LUT P0, RZ, R85, 0x100000, RZ, 0xc0, !PT ;  /* 0x0010000055ff7812 */ /* 0x000fd8000780c0ff */
[----:B------:R-:W3:Y:S04]  /*4b30*/  @P0 LDG.E.S8.SYS R70, [R80+0x20] ;  /* 0x0000200050460381 */ /* 0x000ee800001ee300 */
[----:B------:R-:W3:Y:S01]  /*4b40*/  @P0 LDG.E.S8.SYS R69, [R82+0xa0] ;  /* 0x0000a00052450381 */ /* 0x000ee200001ee300 */
[----:B-----5:R-:W-:Y:S01]  /*4b50*/  @P5 IMAD R38, R67, R68, R38 ;  /* 0x0000004443265224 */ /* 0x020fe200078e0226 */
[C---:B------:R-:W-:Y:S01]  /*4b60*/  LOP3.LUT P5, RZ, R84.reuse, 0x40000, RZ, 0xc0, !PT ;  /* 0x0004000054ff7812 */ /* 0x040fe200078ac0ff */
[----:B----4-:R-:W-:Y:S01]  /*4b70*/  @P6 IMAD R54, R71, R72, R54 ;  /* 0x0000004847366224 */ /* 0x010fe200078e0236 */
[C---:B------:R-:W-:Y:S01]  /*4b80*/  LOP3.LUT P6, RZ, R84.reuse, 0x20000, RZ, 0xc0, !PT ;  /* 0x0002000054ff7812 */ /* 0x040fe200078cc0ff */
[----:B--2---:R-:W-:Y:S01]  /*4b90*/  @P4 IMAD R7, R73, R74, R7 ;  /* 0x0000004a49074224 */ /* 0x004fe200078e0207 */
[----:B------:R-:W-:Y:S01]  /*4ba0*/  LOP3.LUT P4, RZ, R85, 0x10000000, RZ, 0xc0, !PT ;  /* 0x1000000055ff7812 */ /* 0x000fe2000788c0ff */
[----:B------:R-:W2:Y:S01]  /*4bb0*/  @P3 LDG.E.S8.SYS R74, [R80] ;  /* 0x00000000504a3381 */ /* 0x000ea200001ee300 */
[----:B---3--:R-:W-:Y:S01]  /*4bc0*/  @P2 IMAD R23, R75, R76, R23 ;  /* 0x0000004c4b172224 */ /* 0x008fe200078e0217 */
[----:B------:R-:W-:Y:S02]  /*4bd0*/  LOP3.LUT P2, RZ, R85, 0x20000000, RZ, 0xc0, !PT ;  /* 0x2000000055ff7812 */ /* 0x000fe4000784c0ff */
[----:B------:R-:W2:Y:S04]  /*4be0*/  @P3 LDG.E.S8.SYS R73, [R82+0xc0] ;  /* 0x0000c00052493381 */ /* 0x000ea800001ee300 */
[----:B------:R-:W3:Y:S01]  /*4bf0*/  @P5 LDG.E.S8.SYS R72, [R78] ;  /* 0x000000004e485381 */ /* 0x000ee200001ee300 */
[----:B------:R-:W-:Y:S03]  /*4c00*/  @P0 IMAD R39, R69, R70, R39 ;  /* 0x0000004645270224 */ /* 0x000fe600078e0227 */
[----:B------:R-:W4:Y:S01]  /*4c10*/  @P6 LDG.E.S8.SYS R68, [R80+0x40] ;  /* 0x0000400050446381 */ /* 0x000f2200001ee300 */
[C---:B------:R-:W-:Y:S02]  /*4c20*/  LOP3.LUT P0, RZ, R84.reuse, 0x10000, RZ, 0xc0, !PT ;  /* 0x0001000054ff7812 */ /* 0x040fe4000780c0ff */
[----:B------:R-:W-:Y:S01]  /*4c30*/  LOP3.LUT R84, R84, 0xffffbfff, RZ, 0xc0, !PT ;  /* 0xffffbfff54547812 */ /* 0x000fe200078ec0ff */
[----:B------:R-:W4:Y:S04]  /*4c40*/  @P6 LDG.E.S8.SYS R67, [R82+0xa0] ;  /* 0x0000a00052436381 */ /* 0x000f2800001ee300 */
[----:B------:R-:W3:Y:S04]  /*4c50*/  @P5 LDG.E.S8.SYS R71, [R82+0xc0] ;  /* 0x0000c00052475381 */ /* 0x000ee800001ee300 */
[----:B------:R-:W5:Y:S04]  /*4c60*/  @P1 LDG.E.S8.SYS R76, [R80+0x20] ;  /* 0x00002000504c1381 */ /* 0x000f6800001ee300 */
[----:B------:R-:W5:Y:S04]  /*4c70*/  @P1 LDG.E.S8.SYS R75, [R82+0xc0] ;  /* 0x0000c000524b1381 */ /* 0x000f6800001ee300 */
[----:B------:R-:W5:Y:S04]  /*4c80*/  @P0 LDG.E.S8.SYS R70, [R80+0x40] ;  /* 0x0000400050460381 */ /* 0x000f6800001ee300 */
[----:B------:R-:W5:Y:S01]  /*4c90*/  @P0 LDG.E.S8.SYS R69, [R82+0xc0] ;  /* 0x0000c00052450381 */ /* 0x000f6200001ee300 */
[----:B----4-:R-:W-:Y:S01]  /*4ca0*/  @P6 IMAD R55, R67, R68, R55 ;  /* 0x0000004443376224 */ /* 0x010fe200078e0237 */
[----:B------:R-:W-:Y:S01]  /*4cb0*/  LOP3.LUT P6, RZ, R85, 0x80000000, RZ, 0xc0, !PT ;  /* 0x8000000055ff7812 */ /* 0x000fe200078cc0ff */
[----:B---3--:R-:W-:Y:S01]  /*4cc0*/  @P5 IMAD R8, R71, R72, R8 ;  /* 0x0000004847085224 */ /* 0x008fe200078e0208 */
[C---:B------:R-:W-:Y:S01]  /*4cd0*/  LOP3.LUT P5, RZ, R86.reuse, 0x1, RZ, 0xc0, !PT ;  /* 0x0000000156ff7812 */ /* 0x040fe200078ac0ff */
[----:B--2---:R-:W-:Y:S01]  /*4ce0*/  @P3 IMAD R24, R73, R74, R24 ;  /* 0x0000004a49183224 */ /* 0x004fe200078e0218 */
[----:B------:R-:W-:Y:S01]  /*4cf0*/  LOP3.LUT P3, RZ, R86, 0x2, RZ, 0xc0, !PT ;  /* 0x0000000256ff7812 */ /* 0x000fe2000786c0ff */
[----:B------:R-:W2:Y:S04]  /*4d00*/  @P4 LDG.E.S8.SYS R74, [R80+0x20] ;  /* 0x00002000504a4381 */ /* 0x000ea800001ee300 */
[----:B------:R-:W2:Y:S03]  /*4d10*/  @P4 LDG.E.S8.SYS R73, [R82+0xe0] ;  /* 0x0000e00052494381 */ /* 0x000ea600001ee300 */
[----:B------:R-:W-:Y:S01]  /*4d20*/  @P6 LOP3.LUT R84, R84, 0x4000, RZ, 0xfc, !PT ;  /* 0x0000400054546812 */ /* 0x000fe200078efcff */
[----:B-----5:R-:W-:Y:S01]  /*4d30*/  @P1 IMAD R40, R75, R76, R40 ;  /* 0x0000004c4b281224 */ /* 0x020fe200078e0228 */
[----:B------:R-:W-:Y:S01]  /*4d40*/  LOP3.LUT P6, RZ, R85, 0x8000000, RZ, 0xc0, !PT ;  /* 0x0800000055ff7812 */ /* 0x000fe200078cc0ff */
[----:B------:R-:W3:Y:S01]  /*4d50*/  @P2 LDG.E.S8.SYS R76, [R80+0x40] ;  /* 0x00004000504c2381 */ /* 0x000ee200001ee300 */
[----:B------:R-:W-:Y:S02]  /*4d60*/  LOP3.LUT R84, R84, 0xffff7fff, RZ, 0xc0, !PT ;  /* 0xffff7fff54547812 */ /* 0x000fe400078ec0ff */
[----:B------:R-:W-:Y:S01]  /*4d70*/  LOP3.LUT P1, RZ, R86, 0x4, RZ, 0xc0, !PT ;  /* 0x0000000456ff7812 */ /* 0x000fe2000782c0ff */
[----:B------:R-:W3:Y:S01]  /*4d80*/  @P2 LDG.E.S8.SYS R75, [R82+0xe0] ;  /* 0x0000e000524b2381 */ /* 0x000ee200001ee300 */
[----:B------:R-:W-:Y:S01]  /*4d90*/  @P5 LOP3.LUT R84, R84, 0x8000, RZ, 0xfc, !PT ;  /* 0x0000800054545812 */ /* 0x000fe200078efcff */
[----:B------:R-:W-:Y:S01]  /*4da0*/  @P0 IMAD R56, R69, R70, R56 ;  /* 0x0000004645380224 */ /* 0x000fe200078e0238 */
[C---:B------:R-:W-:Y:S02]  /*4db0*/  LOP3.LUT P5, RZ, R85.reuse, 0x4000000, RZ, 0xc0, !PT ;  /* 0x0400000055ff7812 */ /* 0x040fe400078ac0ff */
[----:B------:R-:W-:Y:S02]  /*4dc0*/  LOP3.LUT P0, RZ, R86, 0x8, RZ, 0xc0, !PT ;  /* 0x0000000856ff7812 */ /* 0x000fe4000780c0ff */
[----:B------:R-:W4:Y:S01]  /*4dd0*/  @P6 LDG.E.S8.SYS R72, [R80] ;  /* 0x0000000050486381 */ /* 0x000f2200001ee300 */
[----:B------:R-:W-:Y:S03]  /*4de0*/  LOP3.LUT R84, R84, 0xffffdfff, RZ, 0xc0, !PT ;  /* 0xffffdfff54547812 */ /* 0x000fe600078ec0ff */
[----:B------:R-:W4:Y:S04]  /*4df0*/  @P6 LDG.E.S8.SYS R71, [R82+0xe0] ;  /* 0x0000e00052476381 */ /* 0x000f2800001ee300 */
[----:B------:R-:W5:Y:S02]  /*4e00*/  @P5 LDG.E.S8.SYS R68, [R78] ;  /* 0x000000004e445381 */ /* 0x000f6400001ee300 */
[----:B------:R-:W-:Y:S02]  /*4e10*/  @P0 LOP3.LUT R84, R84, 0x2000, RZ, 0xfc, !PT ;  /* 0x0000200054540812 */ /* 0x000fe400078efcff */
[----:B------:R-:W5:Y:S01]  /*4e20*/  @P5 LDG.E.S8.SYS R67, [R82+0xe0] ;  /* 0x0000e00052435381 */ /* 0x000f6200001ee300 */
[----:B------:R-:W-:-:S12]  /*4e30*/  LOP3.LUT P0, RZ, R85, 0x40000000, RZ, 0xc0, !PT ;  /* 0x4000000055ff7812 */ /* 0x000fd8000780c0ff */
[----:B------:R-:W3:Y:S04]  /*4e40*/  @P0 LDG.E.S8.SYS R70, [R78] ;  /* 0x000000004e460381 */ /* 0x000ee800001ee300 */
[----:B------:R-:W3:Y:S01]  /*4e50*/  @P0 LDG.E.S8.SYS R69, [R82+0x100] ;  /* 0x0001000052450381 */ /* 0x000ee200001ee300 */
[----:B-----5:R-:W-:Y:S01]  /*4e60*/  @P5 IMAD R9, R67, R68, R9 ;  /* 0x0000004443095224 */ /* 0x020fe200078e0209 */
[C---:B------:R-:W-:Y:S01]  /*4e70*/  LOP3.LUT P5, RZ, R84.reuse, 0x8000, RZ, 0xc0, !PT ;  /* 0x0000800054ff7812 */ /* 0x040fe200078ac0ff */
[----:B----4-:R-:W-:Y:S01]  /*4e80*/  @P6 IMAD R25, R71, R72, R25 ;  /* 0x0000004847196224 */ /* 0x010fe200078e0219 */
[----:B------:R-:W-:Y:S01]  /*4e90*/  LOP3.LUT P6, RZ, R84, 0x4000, RZ, 0xc0, !PT ;  /* 0x0000400054ff7812 */ /* 0x000fe200078cc0ff */
[----:B--2---:R-:W-:Y:S01]  /*4ea0*/  @P4 IMAD R41, R73, R74, R41 ;  /* 0x0000004a49294224 */ /* 0x004fe200078e0229 */
[C---:B------:R-:W-:Y:S01]  /*4eb0*/  LOP3.LUT P4, RZ, R86.reuse, 0x10, RZ, 0xc0, !PT ;  /* 0x0000001056ff7812 */ /* 0x040fe2000788c0ff */
[----:B------:R-:W2:Y:S01]  /*4ec0*/  @P3 LDG.E.S8.SYS R74, [R80+0x40] ;  /* 0x00004000504a3381 */ /* 0x000ea200001ee300 */
[----:B---3--:R-:W-:Y:S01]  /*4ed0*/  @P2 IMAD R57, R75, R76, R57 ;  /* 0x0000004c4b392224 */ /* 0x008fe200078e0239 */
[----:B------:R-:W-:Y:S02]  /*4ee0*/  LOP3.LUT P2, RZ, R86, 0x20, RZ, 0xc0, !PT ;  /* 0x0000002056ff7812 */ /* 0x000fe4000784c0ff */
[----:B------:R-:W2:Y:S04]  /*4ef0*/  @P3 LDG.E.S8.SYS R73, [R82+0x100] ;  /* 0x0001000052493381 */ /* 0x000ea800001ee300 */
[----:B------:R-:W3:Y:S01]  /*4f00*/  @P5 LDG.E.S8.SYS R72, [R80+0x20] ;  /* 0x0000200050485381 */ /* 0x000ee200001ee300 */
[----:B------:R-:W-:Y:S03]  /*4f10*/  @P0 IMAD R10, R69, R70, R10 ;  /* 0x00000046450a0224 */ /* 0x000fe600078e020a */
[----:B------:R-:W4:Y:S01]  /*4f20*/  @P6 LDG.E.S8.SYS R68, [R80] ;  /* 0x0000000050446381 */ /* 0x000f2200001ee300 */
[C---:B------:R-:W-:Y:S02]  /*4f30*/  LOP3.LUT P0, RZ, R84.reuse, 0x2000, RZ, 0xc0, !PT ;  /* 0x0000200054ff7812 */ /* 0x040fe4000780c0ff */
[----:B------:R-:W-:Y:S01]  /*4f40*/  LOP3.LUT R84, R84, 0xfffffbff, RZ, 0xc0, !PT ;  /* 0xfffffbff54547812 */ /* 0x000fe200078ec0ff */
[----:B------:R-:W4:Y:S04]  /*4f50*/  @P6 LDG.E.S8.SYS R67, [R82+0x100] ;  /* 0x0001000052436381 */ /* 0x000f2800001ee300 */
[----:B------:R-:W3:Y:S04]  /*4f60*/  @P5 LDG.E.S8.SYS R71, [R82+0x100] ;  /* 0x0001000052475381 */ /* 0x000ee800001ee300 */
[----:B------:R-:W5:Y:S04]  /*4f70*/  @P1 LDG.E.S8.SYS R76, [R78] ;  /* 0x000000004e4c1381 */ /* 0x000f6800001ee300 */
[----:B------:R-:W5:Y:S04]  /*4f80*/  @P1 LDG.E.S8.SYS R75, [R82+0x120] ;  /* 0x00012000524b1381 */ /* 0x000f6800001ee300 */
[----:B------:R-:W5:Y:S04]  /*4f90*/  @P0 LDG.E.S8.SYS R70, [R80] ;  /* 0x0000000050460381 */ /* 0x000f6800001ee300 */
[----:B------:R-:W5:Y:S01]  /*4fa0*/  @P0 LDG.E.S8.SYS R69, [R82+0x120] ;  /* 0x0001200052450381 */ /* 0x000f6200001ee300 */
[----:B----4-:R-:W-:Y:S01]  /*4fb0*/  @P6 IMAD R26, R67, R68, R26 ;  /* 0x00000044431a6224 */ /* 0x010fe200078e021a */
[C---:B------:R-:W-:Y:S02]  /*4fc0*/  LOP3.LUT P6, RZ, R86.reuse, 0x2000, RZ, 0xc0, !PT ;  /* 0x0000200056ff7812 */ /* 0x040fe400078cc0ff */
[----:B------:R-:W4:Y:S01]  /*4fd0*/  @P4 LDG.E.S8.SYS R68, [R80+0x20] ;  /* 0x0000200050444381 */ /* 0x000f2200001ee300 */
[----:B---3--:R-:W-:Y:S01]  /*4fe0*/  @P5 IMAD R42, R71, R72, R42 ;  /* 0x00000048472a5224 */ /* 0x008fe200078e022a */
[C---:B------:R-:W-:Y:S02]  /*4ff0*/  LOP3.LUT P5, RZ, R86.reuse, 0x200, RZ, 0xc0, !PT ;  /* 0x0000020056ff7812 */ /* 0x040fe400078ac0ff */
[----:B------:R-:W4:Y:S01]  /*5000*/  @P4 LDG.E.S8.SYS R67, [R82+0x120] ;  /* 0x0001200052434381 */ /* 0x000f2200001ee300 */
[----:B--2---:R-:W-:Y:S01]  /*5010*/  @P3 IMAD R58, R73, R74, R58 ;  /* 0x0000004a493a3224 */ /* 0x004fe200078e023a */
[C---:B------:R-:W-:Y:S02]  /*5020*/  LOP3.LUT P3, RZ, R86.reuse, 0x400, RZ, 0xc0, !PT ;  /* 0x0000040056ff7812 */ /* 0x040fe4000786c0ff */
[----:B------:R-:W2:Y:S01]  /*5030*/  @P2 LDG.E.S8.SYS R72, [R80+0x40] ;  /* 0x0000400050482381 */ /* 0x000ea200001ee300 */
[----:B-----5:R-:W-:Y:S01]  /*5040*/  @P1 IMAD R11, R75, R76, R11 ;  /* 0x0000004c4b0b1224 */ /* 0x020fe200078e020b */
[----:B------:R-:W-:Y:S02]  /*5050*/  LOP3.LUT P1, RZ, R86, 0x800, RZ, 0xc0, !PT ;  /* 0x0000080056ff7812 */ /* 0x000fe4000782c0ff */
[----:B------:R-:W2:Y:S01]  /*5060*/  @P2 LDG.E.S8.SYS R71, [R82+0x120] ;  /* 0x0001200052472381 */ /* 0x000ea200001ee300 */
[----:B------:R-:W-:Y:S02]  /*5070*/  @P6 LOP3.LUT R84, R84, 0x400, RZ, 0xfc, !PT ;  /* 0x0000040054546812 */ /* 0x000fe400078efcff */
[----:B------:R-:W-:Y:S02]  /*5080*/  LOP3.LUT P6, RZ, R86, 0x100, RZ, 0xc0, !PT ;  /* 0x0000010056ff7812 */ /* 0x000fe400078cc0ff */
[----:B------:R-:W-:Y:S01]  /*5090*/  LOP3.LUT R84, R84, 0xfffff7ff, RZ, 0xc0, !PT ;  /* 0xfffff7ff54547812 */ /* 0x000fe200078ec0ff */
[----:B------:R-:W-:Y:S01]  /*50a0*/  @P0 IMAD R27, R69, R70, R27 ;  /* 0x00000046451b0224 */ /* 0x000fe200078e021b */
[----:B------:R-:W-:Y:S03]  /*50b0*/  LOP3.LUT P0, RZ, R86, 0x1000, RZ, 0xc0, !PT ;  /* 0x0000100056ff7812 */ /* 0x000fe6000780c0ff */
[----:B------:R-:W-:Y:S02]  /*50c0*/  @P1 LOP3.LUT R84, R84, 0x800, RZ, 0xfc, !PT ;  /* 0x0000080054541812 */ /* 0x000fe400078efcff */
[----:B------:R-:W-:Y:S03]  /*50d0*/  LOP3.LUT P1, RZ, R86, 0x80, RZ, 0xc0, !PT ;  /* 0x0000008056ff7812 */ /* 0x000fe6000782c0ff */
[----:B------:R-:W3:Y:S01]  /*50e0*/  @P6 LDG.E.S8.SYS R76, [R80+0x20] ;  /* 0x00002000504c6381 */ /* 0x000ee200001ee300 */
[----:B------:R-:W-:Y:S03]  /*50f0*/  LOP3.LUT R84, R84, 0xffffefff, RZ, 0xc0, !PT ;  /* 0xffffefff54547812 */ /* 0x000fe600078ec0ff */
[----:B------:R-:W3:Y:S01]  /*5100*/  @P6 LDG.E.S8.SYS R75, [R82+0x140] ;  /* 0x00014000524b6381 */ /* 0x000ee200001ee300 */
[----:B------:R-:W-:Y:S02]  /*5110*/  @P0 LOP3.LUT R84, R84, 0x1000, RZ, 0xfc, !PT ;  /* 0x0000100054540812 */ /* 0x000fe400078efcff */
[C---:B------:R-:W-:Y:S02]  /*5120*/  LOP3.LUT P0, RZ, R86.reuse, 0x40, RZ, 0xc0, !PT ;  /* 0x0000004056ff7812 */ /* 0x040fe4000780c0ff */
[----:B------:R-:W5:Y:S04]  /*5130*/  @P1 LDG.E.S8.SYS R74, [R80] ;  /* 0x00000000504a1381 */ /* 0x000f6800001ee300 */
[----:B------:R-:W5:Y:S06]  /*5140*/  @P1 LDG.E.S8.SYS R73, [R82+0x140] ;  /* 0x0001400052491381 */ /* 0x000f6c00001ee300 */
[----:B------:R-:W3:Y:S04]  /*5150*/  @P0 LDG.E.S8.SYS R70, [R78] ;  /* 0x000000004e460381 */ /* 0x000ee800001ee300 */
[----:B------:R-:W3:Y:S01]  /*5160*/  @P0 LDG.E.S8.SYS R69, [R82+0x140] ;  /* 0x0001400052450381 */ /* 0x000ee200001ee300 */
[----:B----4-:R-:W-:Y:S01]  /*5170*/  @P4 IMAD R43, R67, R68, R43 ;  /* 0x00000044432b4224 */ /* 0x010fe200078e022b */
[C---:B------:R-:W-:Y:S02]  /*5180*/  LOP3.LUT P4, RZ, R86.reuse, 0x4000, RZ, 0xc0, !PT ;  /* 0x0000400056ff7812 */ /* 0x040fe4000788c0ff */
[----:B------:R-:W4:Y:S04]  /*5190*/  @P5 LDG.E.S8.SYS R68, [R80+0x40] ;  /* 0x0000400050445381 */ /* 0x000f2800001ee300 */
[----:B------:R-:W4:Y:S01]  /*51a0*/  @P5 LDG.E.S8.SYS R67, [R82+0x140] ;  /* 0x0001400052435381 */ /* 0x000f2200001ee300 */
[----:B--2---:R-:W-:Y:S01]  /*51b0*/  @P2 IMAD R59, R71, R72, R59 ;  /* 0x00000048473b2224 */ /* 0x004fe200078e023b */
[----:B------:R-:W-:Y:S02]  /*51c0*/  LOP3.LUT P2, RZ, R86, 0x8000, RZ, 0xc0, !PT ;  /* 0x0000800056ff7812 */ /* 0x000fe4000784c0ff */
[----:B------:R-:W2:Y:S04]  /*51d0*/  @P3 LDG.E.S8.SYS R72, [R78] ;  /* 0x000000004e483381 */ /* 0x000ea800001ee300 */
[----:B------:R-:W2:Y:S01]  /*51e0*/  @P3 LDG.E.S8.SYS R71, [R82+0x160] ;  /* 0x0001600052473381 */ /* 0x000ea200001ee300 */
[----:B---3--:R-:W-:Y:S01]  /*51f0*/  @P0 IMAD R12, R69, R70, R12 ;  /* 0x00000046450c0224 */ /* 0x008fe200078e020c */
[C---:B------:R-:W-:Y:S01]  /*5200*/  LOP3.LUT P0, RZ, R84.reuse, 0x1000, RZ, 0xc0, !PT ;  /* 0x0000100054ff7812 */ /* 0x040fe2000780c0ff */
[----:B-----5:R-:W-:Y:S01]  /*5210*/  @P1 IMAD R28, R73, R74, R28 ;  /* 0x0000004a491c1224 */ /* 0x020fe200078e021c */
[C---:B------:R-:W-:Y:S01]  /*5220*/  LOP3.LUT P1, RZ, R84.reuse, 0x800, RZ, 0xc0, !PT ;  /* 0x0000080054ff7812 */ /* 0x040fe2000782c0ff */
[----:B------:R-:W-:Y:S01]  /*5230*/  @P6 IMAD R44, R75, R76, R44 ;  /* 0x0000004c4b2c6224 */ /* 0x000fe200078e022c */
[C---:B------:R-:W-:Y:S02]  /*5240*/  LOP3.LUT P6, RZ, R84.reuse, 0x400, RZ, 0xc0, !PT ;  /* 0x0000040054ff7812 */ /* 0x040fe400078cc0ff */
[----:B------:R-:W-:Y:S06]  /*5250*/  LOP3.LUT R84, R84, 0xffffffbf, RZ, 0xc0, !PT ;  /* 0xffffffbf54547812 */ /* 0x000fec00078ec0ff */
[----:B------:R-:W3:Y:S04]  /*5260*/  @P0 LDG.E.S8.SYS R74, [R80+0x20] ;  /* 0x00002000504a0381 */ /* 0x000ee800001ee300 */
[----:B------:R-:W5:Y:S04]  /*5270*/  @P1 LDG.E.S8.SYS R70, [R80] ;  /* 0x0000000050461381 */ /* 0x000f6800001ee300 */
[----:B------:R-:W5:Y:S04]  /*5280*/  @P1 LDG.E.S8.SYS R69, [R82+0x160] ;  /* 0x0001600052451381 */ /* 0x000f6800001ee300 */
[----:B------:R-:W3:Y:S04]  /*5290*/  @P0 LDG.E.S8.SYS R73, [R82+0x160] ;  /* 0x0001600052490381 */ /* 0x000ee800001ee300 */
[----:B------:R-:W3:Y:S04]  /*52a0*/  @P6 LDG.E.S8.SYS R76, [R80+0x40] ;  /* 0x00004000504c6381 */ /* 0x000ee800001ee300 */
[----:B------:R-:W3:Y:S01]  /*52b0*/  @P6 LDG.E.S8.SYS R75, [R82+0x160] ;  /* 0x00016000524b6381 */ /* 0x000ee200001ee300 */
[C---:B------:R-:W-:Y:S01]  /*52c0*/  LOP3.LUT P6, RZ, R86.reuse, 0x80000, RZ, 0xc0, !PT ;  /* 0x0008000056ff7812 */ /* 0x040fe200078cc0ff */
[----:B----4-:R-:W-:Y:S01]  /*52d0*/  @P5 IMAD R60, R67, R68, R60 ;  /* 0x00000044433c5224 */ /* 0x010fe200078e023c */
[C---:B------:R-:W-:Y:S01]  /*52e0*/  LOP3.LUT P5, RZ, R86.reuse, 0x100000, RZ, 0xc0, !PT ;  /* 0x0010000056ff7812 */ /* 0x040fe200078ac0ff */
[----:B------:R0:W4:Y:S04]  /*52f0*/  @P4 LDG.E.S8.SYS R68, [R78] ;  /* 0x000000004e444381 */ /* 0x00012800001ee300 */
[----:B------:R-:W4:Y:S01]  /*5300*/  @P4 LDG.E.S8.SYS R67, [R82+0x180] ;  /* 0x0001800052434381 */ /* 0x000f2200001ee300 */
[C---:B------:R-:W-:Y:S01]  /*5310*/  LOP3.LUT P4, RZ, R86.reuse, 0x200000, RZ, 0xc0, !PT ;  /* 0x0020000056ff7812 */ /* 0x040fe2000788c0ff */
[----:B--2---:R-:W-:Y:S01]  /*5320*/  @P3 IMAD R13, R71, R72, R13 ;  /* 0x00000048470d3224 */ /* 0x004fe200078e020d */
[C---:B------:R-:W-:Y:S01]  /*5330*/  LOP3.LUT P3, RZ, R86.reuse, 0x400000, RZ, 0xc0, !PT ;  /* 0x0040000056ff7812 */ /* 0x040fe2000786c0ff */
[----:B------:R-:W2:Y:S04]  /*5340*/  @P2 LDG.E.S8.SYS R72, [R80] ;  /* 0x0000000050482381 */ /* 0x000ea800001ee300 */
[----:B------:R-:W2:Y:S01]  /*5350*/  @P2 LDG.E.S8.SYS R71, [R82+0x180] ;  /* 0x0001800052472381 */ /* 0x000ea200001ee300 */
[----:B------:R-:W-:Y:S06]  /*5360*/  LOP3.LUT P2, RZ, R86, 0x800000, RZ, 0xc0, !PT ;  /* 0x0080000056ff7812 */ /* 0x000fec000784c0ff */
[----:B------:R-:W-:Y:S02]  /*5370*/  @P3 LOP3.LUT R84, R84, 0x40, RZ, 0xfc, !PT ;  /* 0x0000004054543812 */ /* 0x000fe400078efcff */
[----:B------:R-:W-:Y:S02]  /*5380*/  LOP3.LUT P3, RZ, R86, 0x40000, RZ, 0xc0, !PT ;  /* 0x0004000056ff7812 */ /* 0x000fe4000786c0ff */
[----:B------:R-:W-:Y:S10]  /*5390*/  LOP3.LUT R84, R84, 0xffffff7f, RZ, 0xc0, !PT ;  /* 0xffffff7f54547812 */ /* 0x000ff400078ec0ff */
[----:B------:R-:W-:Y:S02]  /*53a0*/  @P3 LOP3.LUT R84, R84, 0x80, RZ, 0xfc, !PT ;  /* 0x0000008054543812 */ /* 0x000fe400078efcff */
[----:B------:R-:W-:Y:S02]  /*53b0*/  LOP3.LUT P3, RZ, R86, 0x20000, RZ, 0xc0, !PT ;  /* 0x0002000056ff7812 */ /* 0x000fe4000786c0ff */
[----:B------:R-:W-:Y:S10]  /*53c0*/  LOP3.LUT R84, R84, 0xfffffeff, RZ, 0xc0, !PT ;  /* 0xfffffeff54547812 */ /* 0x000ff400078ec0ff */
[----:B------:R-:W-:Y:S02]  /*53d0*/  @P3 LOP3.LUT R84, R84, 0x100, RZ, 0xfc, !PT ;  /* 0x0000010054543812 */ /* 0x000fe400078efcff */
[----:B------:R-:W-:Y:S02]  /*53e0*/  LOP3.LUT P3, RZ, R86, 0x10000, RZ, 0xc0, !PT ;  /* 0x0001000056ff7812 */ /* 0x000fe4000786c0ff */
[----:B------:R-:W-:Y:S01]  /*53f0*/  LOP3.LUT R84, R84, 0xfffffdff, RZ, 0xc0, !PT ;  /* 0xfffffdff54547812 */ /* 0x000fe200078ec0ff */
[----:B-----5:R-:W-:Y:S01]  /*5400*/  @P1 IMAD R29, R69, R70, R29 ;  /* 0x00000046451d1224 */ /* 0x020fe200078e021d */
[----:B------:R-:W-:Y:S08]  /*5410*/  LOP3.LUT P1, RZ, R86, 0x1000000, RZ, 0xc0, !PT ;  /* 0x0100000056ff7812 */ /* 0x000ff0000782c0ff */
[----:B------:R-:W-:Y:S01]  /*5420*/  @P3 LOP3.LUT R84, R84, 0x200, RZ, 0xfc, !PT ;  /* 0x0000020054543812 */ /* 0x000fe200078efcff */
[----:B---3--:R-:W-:Y:S01]  /*5430*/  @P0 IMAD R45, R73, R74, R45 ;  /* 0x0000004a492d0224 */ /* 0x008fe200078e022d */
[----:B------:R-:W-:Y:S02]  /*5440*/  LOP3.LUT P3, RZ, R86, 0x2000, RZ, 0xc0, !PT ;  /* 0x0000200056ff7812 */ /* 0x000fe4000786c0ff */
[----:B------:R-:W-:Y:S02]  /*5450*/  LOP3.LUT R84, R84, 0xffffffef, RZ, 0xc0, !PT ;  /* 0xffffffef54547812 */ /* 0x000fe400078ec0ff */
[----:B------:R-:W-:Y:S02]  /*5460*/  LOP3.LUT P0, RZ, R86, 0x2000000, RZ, 0xc0, !PT ;  /* 0x0200000056ff7812 */ /* 0x000fe4000780c0ff */
[----:B------:R-:W-:Y:S02]  /*5470*/  @P6 LOP3.LUT R84, R84, 0x10, RZ, 0xfc, !PT ;  /* 0x0000001054546812 */ /* 0x000fe400078efcff */
[----:B------:R-:W-:Y:S02]  /*5480*/  LOP3.LUT P6, RZ, R86, 0x8000, RZ, 0xc0, !PT ;  /* 0x0000800056ff7812 */ /* 0x000fe400078cc0ff */
[----:B------:R-:W-:Y:S02]  /*5490*/  LOP3.LUT R84, R84, 0xffffffdf, RZ, 0xc0, !PT ;  /* 0xffffffdf54547812 */ /* 0x000fe400078ec0ff */
[----:B------:R-:W-:Y:S08]  /*54a0*/  @P3 IMAD R61, R75, R76, R61 ;  /* 0x0000004c4b3d3224 */ /* 0x000ff000078e023d */
[----:B------:R-:W-:Y:S02]  /*54b0*/  @P6 LOP3.LUT R84, R84, 0x20, RZ, 0xfc, !PT ;  /* 0x0000002054546812 */ /* 0x000fe400078efcff */
[----:B------:R-:W-:Y:S02]  /*54c0*/  LOP3.LUT P6, RZ, R86, 0x4000, RZ, 0xc0, !PT ;  /* 0x0000400056ff7812 */ /* 0x000fe400078cc0ff */
[----:B------:R-:W-:-:S12]  /*54d0*/  LOP3.LUT P3, RZ, R84, 0x200, RZ, 0xc0, !PT ;  /* 0x0000020054ff7812 */ /* 0x000fd8000786c0ff */
[----:B------:R1:W3:Y:S04]  /*54e0*/  @P3 LDG.E.S8.SYS R70, [R80+0x20] ;  /* 0x0000200050463381 */ /* 0x0002e800001ee300 */
[----:B------:R-:W3:Y:S01]  /*54f0*/  @P3 LDG.E.S8.SYS R69, [R82+0x180] ;  /* 0x0001800052453381 */ /* 0x000ee200001ee300 */
[----:B------:R-:W-:-:S12]  /*5500*/  LOP3.LUT P3, RZ, R84, 0x100, RZ, 0xc0, !PT ;  /* 0x0000010054ff7812 */ /* 0x000fd8000786c0ff */
[----:B------:R1:W5:Y:S04]  /*5510*/  @P3 LDG.E.S8.SYS R74, [R80+0x40] ;  /* 0x00004000504a3381 */ /* 0x00036800001ee300 */
[----:B------:R-:W5:Y:S01]  /*5520*/  @P3 LDG.E.S8.SYS R73, [R82+0x180] ;  /* 0x0001800052493381 */ /* 0x000f6200001ee300 */
[----:B------:R-:W-:-:S12]  /*5530*/  LOP3.LUT P3, RZ, R84, 0x80, RZ, 0xc0, !PT ;  /* 0x0000008054ff7812 */ /* 0x000fd8000786c0ff */
[----:B------:R0:W5:Y:S04]  /*5540*/  @P3 LDG.E.S8.SYS R76, [R78] ;  /* 0x000000004e4c3381 */ /* 0x00016800001ee300 */
[----:B------:R-:W5:Y:S01]  /*5550*/  @P3 LDG.E.S8.SYS R75, [R82+0x1a0] ;  /* 0x0001a000524b3381 */ /* 0x000f6200001ee300 */
[C---:B------:R-:W-:Y:S02]  /*5560*/  LOP3.LUT P3, RZ, R84.reuse, 0x40, RZ, 0xc0, !PT ;  /* 0x0000004054ff7812 */ /* 0x040fe4000786c0ff */
[----:B------:R-:W-:Y:S10]  /*5570*/  LOP3.LUT R84, R84, 0xfffffffd, RZ, 0xc0, !PT ;  /* 0xfffffffd54547812 */ /* 0x000ff400078ec0ff */
[----:B------:R0:W5:Y:S01]  /*5580*/  @P3 LDG.E.S8.SYS R77, [R78] ;  /* 0x000000004e4d3381 */ /* 0x00016200001ee300 */
[----:B------:R-:W-:Y:S02]  /*5590*/  @P3 LOP3.LUT R84, R84, 0x2, RZ, 0xfc, !PT ;  /* 0x0000000254543812 */ /* 0x000fe400078efcff */
[----:B------:R-:W-:Y:S02]  /*55a0*/  LOP3.LUT P3, RZ, R86, 0x40000, RZ, 0xc0, !PT ;  /* 0x0004000056ff7812 */ /* 0x000fe4000786c0ff */
[----:B------:R-:W-:Y:S01]  /*55b0*/  LOP3.LUT R84, R84, 0xfffffffb, RZ, 0xc0, !PT ;  /* 0xfffffffb54547812 */ /* 0x000fe200078ec0ff */
[----:B0-----:R1:W5:Y:S04]  /*55c0*/  @P2 LDG.E.S8.SYS R78, [R80] ;  /* 0x00000000504e2381 */ /* 0x00136800001ee300 */
[----:B------:R1:W5:Y:S05]  /*55d0*/  @P1 LDG.E.S8.SYS R79, [R80+0x20] ;  /* 0x00002000504f1381 */ /* 0x00036a00001ee300 */
[----:B------:R-:W-:Y:S02]  /*55e0*/  @P3 LOP3.LUT R84, R84, 0x4, RZ, 0xfc, !PT ;  /* 0x0000000454543812 */ /* 0x000fe400078efcff */
[----:B------:R-:W-:Y:S02]  /*55f0*/  LOP3.LUT P3, RZ, R86, 0x20000, RZ, 0xc0, !PT ;  /* 0x0002000056ff7812 */ /* 0x000fe4000786c0ff */
[----:B------:R-:W-:Y:S10]  /*5600*/  LOP3.LUT R84, R84, 0xfffffff7, RZ, 0xc0, !PT ;  /* 0xfffffff754547812 */ /* 0x000ff400078ec0ff */
[----:B------:R-:W-:Y:S02]  /*5610*/  @P3 LOP3.LUT R84, R84, 0x8, RZ, 0xfc, !PT ;  /* 0x0000000854543812 */ /* 0x000fe400078efcff */
[----:B------:R-:W-:Y:S01]  /*5620*/  LOP3.LUT P3, RZ, R86, 0x10000, RZ, 0xc0, !PT ;  /* 0x0001000056ff7812 */ /* 0x000fe2000786c0ff */
[----:B----4-:R-:W-:Y:S01]  /*5630*/  @P6 IMAD R14, R67, R68, R14 ;  /* 0x00000044430e6224 */ /* 0x010fe200078e020e */
[----:B------:R-:W-:-:S12]  /*5640*/  LOP3.LUT P6, RZ, R84, 0x20, RZ, 0xc0, !PT ;  /* 0x0000002054ff7812 */ /* 0x000fd800078cc0ff */
[----:B--2---:R-:W-:Y:S01]  /*5650*/  @P6 IMAD R30, R71, R72, R30 ;  /* 0x00000048471e6224 */ /* 0x004fe200078e021e */
[C---:B------:R-:W-:Y:S01]  /*5660*/  LOP3.LUT P6, RZ, R84.reuse, 0x10, RZ, 0xc0, !PT ;  /* 0x0000001054ff7812 */ /* 0x040fe200078cc0ff */
[----:B------:R1:W2:Y:S04]  /*5670*/  @P5 LDG.E.S8.SYS R71, [R80+0x20] ;  /* 0x0000200050475381 */ /* 0x0002a800001ee300 */
[----:B------:R1:W4:Y:S07]  /*5680*/  @P4 LDG.E.S8.SYS R72, [R80+0x40] ;  /* 0x0000400050484381 */ /* 0x00032e00001ee300 */
[----:B------:R1:W2:Y:S04]  /*5690*/  @P6 LDG.E.S8.SYS R68, [R80] ;  /* 0x0000000050446381 */ /* 0x0002a800001ee300 */
[----:B------:R-:W2:Y:S04]  /*56a0*/  @P6 LDG.E.S8.SYS R67, [R82+0x1a0] ;  /* 0x0001a00052436381 */ /* 0x000ea800001ee300 */
[----:B-1----:R-:W4:Y:S01]  /*56b0*/  @P0 LDG.E.S8.SYS R80, [R80+0x40] ;  /* 0x0000400050500381 */ /* 0x002f2200001ee300 */
[----:B---3--:R-:W-:Y:S01]  /*56c0*/  @P3 IMAD R46, R69, R70, R46 ;  /* 0x00000046452e3224 */ /* 0x008fe200078e022e */
[C---:B------:R-:W-:Y:S02]  /*56d0*/  LOP3.LUT P3, RZ, R84.reuse, 0x8, RZ, 0xc0, !PT ;  /* 0x0000000854ff7812 */ /* 0x040fe4000786c0ff */
[----:B------:R-:W3:Y:S04]  /*56e0*/  @P5 LDG.E.S8.SYS R69, [R82+0x1a0] ;  /* 0x0001a00052455381 */ /* 0x000ee800001ee300 */
[----:B------:R-:W4:Y:S06]  /*56f0*/  @P4 LDG.E.S8.SYS R70, [R82+0x1a0] ;  /* 0x0001a00052464381 */ /* 0x000f2c00001ee300 */
[----:B-----5:R-:W-:Y:S01]  /*5700*/  @P3 IMAD R62, R73, R74, R62 ;  /* 0x0000004a493e3224 */ /* 0x020fe200078e023e */
[C---:B------:R-:W-:Y:S01]  /*5710*/  LOP3.LUT P3, RZ, R84.reuse, 0x4, RZ, 0xc0, !PT ;  /* 0x0000000454ff7812 */ /* 0x040fe2000786c0ff */
[----:B------:R-:W5:Y:S11]  /*5720*/  @P2 LDG.E.S8.SYS R74, [R82+0x1c0] ;  /* 0x0001c000524a2381 */ /* 0x000f7600001ee300 */
[----:B------:R-:W-:Y:S01]  /*5730*/  @P3 IMAD R15, R75, R76, R15 ;  /* 0x0000004c4b0f3224 */ /* 0x000fe200078e020f */
[C---:B------:R-:W-:Y:S01]  /*5740*/  LOP3.LUT P3, RZ, R84.reuse, 0x2, RZ, 0xc0, !PT ;  /* 0x0000000254ff7812 */ /* 0x040fe2000786c0ff */
[----:B------:R-:W5:Y:S04]  /*5750*/  @P1 LDG.E.S8.SYS R75, [R82+0x1c0] ;  /* 0x0001c000524b1381 */ /* 0x000f6800001ee300 */
[----:B------:R-:W5:Y:S07]  /*5760*/  @P0 LDG.E.S8.SYS R76, [R82+0x1c0] ;  /* 0x0001c000524c0381 */ /* 0x000f6e00001ee300 */
[----:B------:R-:W5:Y:S01]  /*5770*/  @P3 LDG.E.S8.SYS R73, [R82+0x1c0] ;  /* 0x0001c00052493381 */ /* 0x000f6200001ee300 */
[----:B--2---:R-:W-:Y:S01]  /*5780*/  @P6 IMAD R31, R67, R68, R31 ;  /* 0x00000044431f6224 */ /* 0x004fe200078e021f */
[----:B------:R-:W-:Y:S01]  /*5790*/  LOP3.LUT P6, RZ, R84, 0x1, RZ, 0xc0, !PT ;  /* 0x0000000154ff7812 */ /* 0x000fe200078cc0ff */
[----:B---3--:R-:W-:Y:S01]  /*57a0*/  @P5 IMAD R47, R69, R71, R47 ;  /* 0x00000047452f5224 */ /* 0x008fe200078e022f */
[C---:B------:R-:W-:Y:S01]  /*57b0*/  LOP3.LUT P5, RZ, R87.reuse, 0x80000000, RZ, 0xc0, !PT ;  /* 0x8000000057ff7812 */ /* 0x040fe200078ac0ff */
[----:B----4-:R-:W-:Y:S01]  /*57c0*/  @P4 IMAD R63, R70, R72, R63 ;  /* 0x00000048463f4224 */ /* 0x010fe200078e023f */
[----:B------:R-:W-:Y:S01]  /*57d0*/  LOP3.LUT P4, RZ, R87, 0x40000000, RZ, 0xc0, !PT ;  /* 0x4000000057ff7812 */ /* 0x000fe2000788c0ff */
[----:B-----5:R-:W-:Y:S01]  /*57e0*/  @P3 IMAD R16, R73, R77, R16 ;  /* 0x0000004d49103224 */ /* 0x020fe200078e0210 */
[C---:B------:R-:W-:Y:S01]  /*57f0*/  LOP3.LUT P3, RZ, R87.reuse, 0x20000000, RZ, 0xc0, !PT ;  /* 0x2000000057ff7812 */ /* 0x040fe2000786c0ff */
[----:B------:R-:W-:Y:S01]  /*5800*/  @P2 IMAD R32, R74, R78, R32 ;  /* 0x0000004e4a202224 */ /* 0x000fe200078e0220 */
[----:B------:R-:W-:Y:S01]  /*5810*/  LOP3.LUT P2, RZ, R87, 0x10000000, RZ, 0xc0, !PT ;  /* 0x1000000057ff7812 */ /* 0x000fe2000784c0ff */
[----:B------:R-:W-:Y:S01]  /*5820*/  @P1 IMAD R48, R75, R79, R48 ;  /* 0x0000004f4b301224 */ /* 0x000fe200078e0230 */
[----:B------:R-:W-:Y:S01]  /*5830*/  LOP3.LUT P1, RZ, R87, 0x8000000, RZ, 0xc0, !PT ;  /* 0x0800000057ff7812 */ /* 0x000fe2000782c0ff */
[----:B------:R-:W-:Y:S01]  /*5840*/  @P0 IMAD R64, R76, R80, R64 ;  /* 0x000000504c400224 */ /* 0x000fe200078e0240 */
[----:B------:R-:W-:-:S12]  /*5850*/  PLOP3.LUT P0, PT, PT, PT, UP0, 0x40, 0x0 ;  /* 0x000000000000781c */ /* 0x000fd80003f0e808 */
[----:B------:R-:W-:-:S05]  /*5860*/  @P0 BRA `(.L_x_263) ;  /* 0xffffe87000000947 */ /* 0x000fca000383ffff */
.L_x_262:
[----:B------:R-:W-:Y:S01]  /*5870*/  UISETP.NE.U32.AND UP0, UPT, UR16, URZ, UPT ;  /* 0x0000003f1000728c */ /* 0x000fe2000bf05070 */
[----:B------:R-:W-:Y:S01]  /*5880*/  BMOV.32.CLEAR RZ, B1 ;  /* 0x0000000001ff7355 */ /* 0x000fe20000100000 */
[----:B------:R-:W-:Y:S02]  /*5890*/  BSSY B1, `(.L_x_264) ;  /* 0x00005a5000017945 */ /* 0x000fe40003800000 */
[----:B------:R-:W-:-:S06]  /*58a0*/  UISETP.NE.AND.EX UP0, UPT, UR15, URZ, UPT, UP0 ;  /* 0x0000003f0f00728c */ /* 0x000fcc000bf05300 */
[----:B------:R-:W-:-:S12]  /*58b0*/  PLOP3.LUT P0, PT, PT, PT, UP0, 0x40, 0x0 ;  /* 0x000000000000781c */ /* 0x000fd80003f0e808 */
[----:B------:R-:W-:Y:S05]  /*58c0*/  @P0 BRA `(.L_x_265) ;  /* 0x0000339000000947 */ /* 0x000fea0003800000 */
[----:B------:R-:W2:Y:S04]  /*58d0*/  LDL.64 R76, [R1+0x2b0] ;  /* 0x0002b000014c7983 */ /* 0x000ea80000100a00 */
[----:B------:R-:W3:Y:S04]  /*58e0*/  LDL R70, [R1+0x330] ;  /* 0x0003300001467983 */ /* 0x000ee80000100800 */
[----:B------:R-:W4:Y:S04]  /*58f0*/  LDL.64 R74, [R1+0xb8] ;  /* 0x0000b800014a7983 */ /* 0x000f280000100a00 */
[----:B------:R-:W5:Y:S04]  /*5900*/  LDL.64 R68, [R1+0x2a8] ;  /* 0x0002a80001447983 */ /* 0x000f680000100a00 */
[----:B------:R-:W5:Y:S04]  /*5910*/  LDL R67, [R1+0x334] ;  /* 0x0003340001437983 */ /* 0x000f680000100800 */
[----:B------:R-:W5:Y:S04]  /*5920*/  LDL.64 R72, [R1+0xb0] ;  /* 0x0000b00001487983 */ /* 0x000f680000100a00 */
[----:B------:R-:W5:Y:S04]  /*5930*/  LDL R100, [R1+0xc0] ;  /* 0x0000c00001647983 */ /* 0x000f680000100800 */
[----:B------:R-:W5:Y:S04]  /*5940*/  LDL.64 R80, [R1+0xa0] ;  /* 0x0000a00001507983 */ /* 0x000f680000100a00 */
[----:B------:R-:W5:Y:S04]  /*5950*/  LDL.64 R98, [R1+0x2a0] ;  /* 0x0002a00001627983 */ /* 0x000f680000100a00 */
[----:B------:R-:W5:Y:S04]  /*5960*/  LDL R79, [R1+0x2b8] ;  /* 0x0002b800014f7983 */ /* 0x000f680000100800 */
[----:B------:R-:W5:Y:S04]  /*5970*/  LDL R78, [R1+0xc8] ;  /* 0x0000c800014e7983 */ /* 0x000f680000100800 */
[----:B------:R-:W5:Y:S04]  /*5980*/  LDL R104, [R1+0x2bc] ;  /* 0x0002bc0001687983 */ /* 0x000f680000100800 */
[----:B------:R-:W5:Y:S04]  /*5990*/  LDL.64 R106, [R1+0x90] ;  /* 0x00009000016a7983 */ /* 0x000f680000100a00 */
[----:B------:R-:W5:Y:S04]  /*59a0*/  LDL R109, [R1+0xcc] ;  /* 0x0000cc00016d7983 */ /* 0x000f680000100800 */
[----:B------:R-:W5:Y:S04]  /*59b0*/  LDL.64 R118, [R1+0x88] ;  /* 0x0000880001767983 */ /* 0x000f680000100a00 */
[----:B------:R-:W5:Y:S01]  /*59c0*/  LDL R108, [R1+0xd4] ;  /* 0x0000d400016c7983 */ /* 0x000f620000100800 */
[----:B------:R-:W-:-:S03]  /*59d0*/  LOP3.LUT R89, R89, 0xefffffff, RZ, 0xc0, !PT ;  /* 0xefffffff59597812 */ /* 0x000fc600078ec0ff */
[----:B------:R-:W5:Y:S04]  /*59e0*/  LDL.64 R120, [R1+0x290] ;  /* 0x0002900001787983 */ /* 0x000f680000100a00 */
[----:B------:R-:W5:Y:S04]  /*59f0*/  LDL R122, [R1+0x2c0] ;  /* 0x0002c000017a7983 */ /* 0x000f680000100800 */
[----:B------:R-:W5:Y:S04]  /*5a00*/  LDL R117, [R1+0xd8] ;  /* 0x0000d80001757983 */ /* 0x000f680000100800 */
[----:B------:R-:W5:Y:S04]  /*5a10*/  LDL R116, [R1+0x2c4] ;  /* 0x0002c40001747983 */ /* 0x000f680000100800 */
[----:B------:R-:W5:Y:S04]  /*5a20*/  LDL.64 R112, [R1+0x70] ;  /* 0x0000700001707983 */ /* 0x000f680000100a00 */
[----:B------:R-:W5:Y:S04]  /*5a30*/  LDL R115, [R1+0xdc] ;  /* 0x0000dc0001737983 */ /* 0x000f680000100800 */
[----:B------:R-:W5:Y:S04]  /*5a40*/  LDL.64 R128, [R1+0x68] ;  /* 0x0000680001807983 */ /* 0x000f680000100a00 */
[----:B------:R-:W5:Y:S04]  /*5a50*/  LDL R114, [R1+0xe0] ;  /* 0x0000e00001727983 */ /* 0x000f680000100800 */
[----:B------:R-:W5:Y:S01]  /*5a60*/  LDL.64 R124, [R1+0x280] ;  /* 0x00028000017c7983 */ /* 0x000f620000100a00 */
[----:B------:R-:W-:-:S03]  /*5a70*/  LOP3.LUT R87, R87, 0xfffffffe, RZ, 0xc0, !PT ;  /* 0xfffffffe57577812 */ /* 0x000fc600078ec0ff */
[----:B------:R-:W5:Y:S01]  /*5a80*/  LDL R123, [R1+0xf8] ;  /* 0x0000f800017b7983 */ /* 0x000f620000100800 */
[----:B--2---:R-:W-:-:S04]  /*5a90*/  @P1 LEA R96, P0, R76, UR18, 0x2 ;  /* 0x000000124c601c11 */ /* 0x004fc8000f8010ff */
[----:B---3--:R-:W-:Y:S02]  /*5aa0*/  @P1 IADD3.X R97, R70, UR17, RZ, P0, !PT ;  /* 0x0000001146611c10 */ /* 0x008fe400087fe4ff */
[----:B------:R-:W2:Y:S01]  /*5ab0*/  LDL.64 R70, [R1+0xa8] ;  /* 0x0000a80001467983 */ /* 0x000ea20000100a00 */
[----:B----4-:R-:W-:-:S04]  /*5ac0*/  @P1 LEA R82, P0, R74, UR14, 0x2 ;  /* 0x0000000e4a521c11 */ /* 0x010fc8000f8010ff */
[----:B------:R-:W-:Y:S02]  /*5ad0*/  @P1 LEA.HI.X R83, R74, UR10, R91, 0x2, P0 ;  /* 0x0000000a4a531c11 */ /* 0x000fe400080f145b */
[----:B------:R-:W3:Y:S06]  /*5ae0*/  LDL.64 R74, [R1+0x98] ;  /* 0x00009800014a7983 */ /* 0x000eec0000100a00 */
[----:B-----5:R-:W-:-:S04]  /*5af0*/  LEA R68, P0, R68, UR18, 0x2 ;  /* 0x0000001244447c11 */ /* 0x020fc8000f8010ff */
[----:B------:R-:W-:Y:S02]  /*5b00*/  IADD3.X R69, R67, UR17, RZ, P0, !PT ;  /* 0x0000001143457c10 */ /* 0x000fe400087fe4ff */
[----:B------:R-:W4:Y:S01]  /*5b10*/  LDL R67, [R1+0xc4] ;  /* 0x0000c40001437983 */ /* 0x000f220000100800 */
[----:B------:R-:W-:-:S04]  /*5b20*/  @P2 LEA R76, P0, R72, UR14, 0x2 ;  /* 0x0000000e484c2c11 */ /* 0x000fc8000f8010ff */
[----:B------:R-:W-:Y:S02]  /*5b30*/  @P2 LEA.HI.X R77, R72, UR10, R252, 0x2, P0 ;  /* 0x0000000a484d2c11 */ /* 0x000fe400080f14fc */
[----:B------:R-:W-:-:S04]  /*5b40*/  @P1 LOP3.LUT R89, R89, 0x10000000, RZ, 0xfc, !PT ;  /* 0x1000000059591812 */ /* 0x000fc800078efcff */
[----:B------:R-:W-:-:S04]  /*5b50*/  LOP3.LUT R89, R89, 0xdfffffff, RZ, 0xc0, !PT ;  /* 0xdfffffff59597812 */ /* 0x000fc800078ec0ff */
[----:B------:R-:W-:Y:S02]  /*5b60*/  @P2 LOP3.LUT R89, R89, 0x20000000, RZ, 0xfc, !PT ;  /* 0x2000000059592812 */ /* 0x000fe400078efcff */
[----:B--2---:R-:W-:-:S04]  /*5b70*/  @P3 LEA R72, P0, R70, UR14, 0x2 ;  /* 0x0000000e46483c11 */ /* 0x004fc8000f8010ff */
[----:B------:R-:W-:Y:S02]  /*5b80*/  @P3 LEA.HI.X R73, R70, UR10, R100, 0x2, P0 ;  /* 0x0000000a46493c11 */ /* 0x000fe400080f1464 */
[----:B------:R-:W2:Y:S06]  /*5b90*/  LDL.64 R70, [R1+0x298] ;  /* 0x0002980001467983 */ /* 0x000eac0000100a00 */
[----:B------:R-:W-:-:S04]  /*5ba0*/  @P4 LEA R102, P0, R80, UR14, 0x2 ;  /* 0x0000000e50664c11 */ /* 0x000fc8000f8010ff */
[----:B----4-:R-:W-:Y:S02]  /*5bb0*/  @P4 LEA.HI.X R103, R80, UR10, R67, 0x2, P0 ;  /* 0x0000000a50674c11 */ /* 0x010fe400080f1443 */
[----:B------:R-:W4:Y:S04]  /*5bc0*/  LDL R67, [R1+0xd0] ;  /* 0x0000d00001437983 */ /* 0x000f280000100800 */
[----:B------:R-:W5:Y:S02]  /*5bd0*/  LDL.64 R80, [R1+0x80] ;  /* 0x0000800001507983 */ /* 0x000f640000100a00 */
[----:B------:R-:W-:Y:S02]  /*5be0*/  @P5 LEA R100, P0, R98, UR18, 0x2 ;  /* 0x0000001262645c11 */ /* 0x000fe4000f8010ff */
[----:B------:R-:W-:-:S02]  /*5bf0*/  LOP3.LUT P2, RZ, R85, 0x200, RZ, 0xc0, !PT ;  /* 0x0000020055ff7812 */ /* 0x000fc4000784c0ff */
[----:B------:R-:W-:Y:S02]  /*5c00*/  @P5 IADD3.X R101, R79, UR17, RZ, P0, !PT ;  /* 0x000000114f655c10 */ /* 0x000fe400087fe4ff */
[C---:B---3--:R-:W-:Y:S02]  /*5c10*/  @P5 LEA R98, P0, R74.reuse, UR14, 0x2 ;  /* 0x0000000e4a625c11 */ /* 0x048fe4000f8010ff */
[----:B------:R-:W-:Y:S02]  /*5c20*/  LOP3.LUT R89, R89, 0xbfffffff, RZ, 0xc0, !PT ;  /* 0xbfffffff59597812 */ /* 0x000fe400078ec0ff */
[----:B------:R-:W-:Y:S02]  /*5c30*/  @P5 LEA.HI.X R99, R74, UR10, R78, 0x2, P0 ;  /* 0x0000000a4a635c11 */ /* 0x000fe400080f144e */
[----:B------:R-:W3:Y:S02]  /*5c40*/  LDL.64 R78, [R1+0x78] ;  /* 0x00007800014e7983 */ /* 0x000ee40000100a00 */
[----:B------:R-:W-:-:S02]  /*5c50*/  @P2 LOP3.LUT R89, R89, 0x40000000, RZ, 0xfc, !PT ;  /* 0x4000000059592812 */ /* 0x000fc400078efcff */
[----:B------:R-:W-:Y:S01]  /*5c60*/  LOP3.LUT P2, RZ, R85, 0x80, RZ, 0xc0, !PT ;  /* 0x0000008055ff7812 */ /* 0x000fe2000784c0ff */
[----:B------:R-:W3:Y:S01]  /*5c70*/  LDL.64 R74, [R1+0x288] ;  /* 0x00028800014a7983 */ /* 0x000ee20000100a00 */
[----:B------:R-:W-:-:S10]  /*5c80*/  LOP3.LUT R89, R89, 0x7fffffff, RZ, 0xc0, !PT ;  /* 0x7fffffff59597812 */ /* 0x000fd400078ec0ff */
[----:B------:R-:W-:-:S04]  /*5c90*/  @P2 LOP3.LUT R89, R89, 0x80000000, RZ, 0xfc, !PT ;  /* 0x8000000059592812 */ /* 0x000fc800078efcff */
[----:B------:R-:W-:-:S04]  /*5ca0*/  LOP3.LUT R89, R89, 0xf7ffffff, RZ, 0xc0, !PT ;  /* 0xf7ffffff59597812 */ /* 0x000fc800078ec0ff */
[----:B------:R-:W-:-:S04]  /*5cb0*/  @P3 LOP3.LUT R89, R89, 0x8000000, RZ, 0xfc, !PT ;  /* 0x0800000059593812 */ /* 0x000fc800078efcff */
[----:B------:R-:W-:-:S04]  /*5cc0*/  LOP3.LUT R89, R89, 0xfbffffff, RZ, 0xc0, !PT ;  /* 0xfbffffff59597812 */ /* 0x000fc800078ec0ff */
[----:B------:R-:W-:Y:S02]  /*5cd0*/  @P4 LOP3.LUT R89, R89, 0x4000000, RZ, 0xfc, !PT ;  /* 0x0400000059594812 */ /* 0x000fe400078efcff */
[----:B------:R-:W-:Y:S02]  /*5ce0*/  LOP3.LUT P1, RZ, R85, 0x1, RZ, 0xc0, !PT ;  /* 0x0000000155ff7812 */ /* 0x000fe4000782c0ff */
[----:B------:R-:W-:-:S04]  /*5cf0*/  LOP3.LUT R89, R89, 0xfeffffff, RZ, 0xc0, !PT ;  /* 0xfeffffff59597812 */ /* 0x000fc800078ec0ff */
[----:B------:R-:W-:-:S04]  /*5d00*/  @P5 LOP3.LUT R89, R89, 0x1000000, RZ, 0xfc, !PT ;  /* 0x0100000059595812 */ /* 0x000fc800078efcff */
[----:B------:R-:W-:-:S04]  /*5d10*/  LOP3.LUT R89, R89, 0xff7fffff, RZ, 0xc0, !PT ;  /* 0xff7fffff59597812 */ /* 0x000fc800078ec0ff */
[----:B------:R-:W-:Y:S02]  /*5d20*/  @P6 LOP3.LUT R89, R89, 0x800000, RZ, 0xfc, !PT ;  /* 0x0080000059596812 */ /* 0x000fe400078efcff */
[----:B--2---:R-:W-:-:S04]  /*5d30*/  LEA R70, P0, R70, UR18, 0x2 ;  /* 0x0000001246467c11 */ /* 0x004fc8000f8010ff */
[----:B------:R-:W-:Y:S02]  /*5d40*/  IADD3.X R71, R104, UR17, RZ, P0, !PT ;  /* 0x0000001168477c10 */ /* 0x000fe400087fe4ff */
[----:B------:R-:W-:-:S04]  /*5d50*/  @P6 LEA R104, P0, R106, UR14, 0x2 ;  /* 0x0000000e6a686c11 */ /* 0x000fc8000f8010ff */
[----:B------:R-:W-:Y:S02]  /*5d60*/  @P6 LEA.HI.X R105, R106, UR10, R109, 0x2, P0 ;  /* 0x0000000a6a696c11 */ /* 0x000fe400080f146d */
[----:B------:R-:W2:Y:S01]  /*5d70*/  LDL.64 R106, [R1+0x60] ;  /* 0x00006000016a7983 */ /* 0x000ea20000100a00 */
[----:B------:R-:W-:-:S03]  /*5d80*/  LOP3.LUT P6, RZ, R85, 0x2, RZ, 0xc0, !PT ;  /* 0x0000000255ff7812 */ /* 0x000fc600078cc0ff */
[----:B------:R-:W2:Y:S02]  /*5d90*/  LDL R109, [R1+0x2c8] ;  /* 0x0002c800016d7983 */ /* 0x000ea40000100800 */
[----:B------:R-:W-:-:S04]  /*5da0*/  @P1 LEA R110, P0, R118, UR14, 0x2 ;  /* 0x0000000e766e1c11 */ /* 0x000fc8000f8010ff */
[----:B----4-:R-:W-:Y:S02]  /*5db0*/  @P1 LEA.HI.X R111, R118, UR10, R67, 0x2, P0 ;  /* 0x0000000a766f1c11 */ /* 0x010fe400080f1443 */
[----:B------:R-:W4:Y:S06]  /*5dc0*/  LDL R67, [R1+0xe4] ;  /* 0x0000e40001437983 */ /* 0x000f2c0000100800 */
[----:B-----5:R-:W-:-:S04]  /*5dd0*/  @P6 LEA R118, P0, R80, UR14, 0x2 ;  /* 0x0000000e50766c11 */ /* 0x020fc8000f8010ff */
[----:B------:R-:W-:Y:S02]  /*5de0*/  @P6 LEA.HI.X R119, R80, UR10, R108, 0x2, P0 ;  /* 0x0000000a50776c11 */ /* 0x000fe400080f146c */
[----:B------:R-:W5:Y:S04]  /*5df0*/  LDL.64 R80, [R1+0x58] ;  /* 0x0000580001507983 */ /* 0x000f680000100a00 */
[----:B------:R-:W5:Y:S01]  /*5e00*/  LDL R108, [R1+0xe8] ;  /* 0x0000e800016c7983 */ /* 0x000f620000100800 */
[C---:B------:R-:W-:Y:S02]  /*5e10*/  LOP3.LUT P2, RZ, R85.reuse, 0x20, RZ, 0xc0, !PT ;  /* 0x0000002055ff7812 */ /* 0x040fe4000784c0ff */
[----:B------:R-:W-:-:S10]  /*5e20*/  LOP3.LUT P4, RZ, R85, 0x4, RZ, 0xc0, !PT ;  /* 0x0000000455ff7812 */ /* 0x000fd4000788c0ff */
[----:B------:R-:W-:Y:S02]  /*5e30*/  @P2 LOP3.LUT R87, R87, 0x1, RZ, 0xfc, !PT ;  /* 0x0000000157572812 */ /* 0x000fe400078efcff */
[----:B------:R-:W-:Y:S02]  /*5e40*/  LOP3.LUT P2, RZ, R85, 0x10, RZ, 0xc0, !PT ;  /* 0x0000001055ff7812 */ /* 0x000fe4000784c0ff */
[----:B------:R-:W-:Y:S02]  /*5e50*/  @P4 LEA R120, P0, R120, UR18, 0x2 ;  /* 0x0000001278784c11 */ /* 0x000fe4000f8010ff */
[----:B------:R-:W-:Y:S02]  /*5e60*/  LOP3.LUT R87, R87, 0xfffffffd, RZ, 0xc0, !PT ;  /* 0xfffffffd57577812 */ /* 0x000fe400078ec0ff */
[----:B------:R-:W-:Y:S02]  /*5e70*/  @P4 IADD3.X R121, R122, UR17, RZ, P0, !PT ;  /* 0x000000117a794c10 */ /* 0x000fe400087fe4ff */
[----:B---3--:R-:W-:Y:S01]  /*5e80*/  @P4 LEA R126, P0, R78, UR14, 0x2 ;  /* 0x0000000e4e7e4c11 */ /* 0x008fe2000f8010ff */
[----:B------:R-:W3:Y:S03]  /*5e90*/  LDL R122, [R1+0x2cc] ;  /* 0x0002cc00017a7983 */ /* 0x000ee60000100800 */
[----:B------:R-:W-:-:S02]  /*5ea0*/  @P2 LOP3.LUT R87, R87, 0x2, RZ, 0xfc, !PT ;  /* 0x0000000257572812 */ /* 0x000fc400078efcff */
[----:B------:R-:W-:Y:S02]  /*5eb0*/  LOP3.LUT P2, RZ, R85, 0x8, RZ, 0xc0, !PT ;  /* 0x0000000855ff7812 */ /* 0x000fe4000784c0ff */
[----:B------:R-:W-:Y:S02]  /*5ec0*/  @P4 LEA.HI.X R127, R78, UR10, R117, 0x2, P0 ;  /* 0x0000000a4e7f4c11 */ /* 0x000fe400080f1475 */
[----:B------:R-:W3:Y:S02]  /*5ed0*/  LDL.64 R78, [R1+0x278] ;  /* 0x00027800014e7983 */ /* 0x000ee40000100a00 */
[----:B------:R-:W-:-:S04]  /*5ee0*/  LEA R74, P0, R74, UR18, 0x2 ;  /* 0x000000124a4a7c11 */ /* 0x000fc8000f8010ff */
[----:B------:R-:W-:Y:S02]  /*5ef0*/  IADD3.X R75, R116, UR17, RZ, P0, !PT ;  /* 0x00000011744b7c10 */ /* 0x000fe400087fe4ff */
[C---:B------:R-:W-:Y:S01]  /*5f00*/  @P2 LEA R132, P0, R112.reuse, UR14, 0x2 ;  /* 0x0000000e70842c11 */ /* 0x040fe2000f8010ff */
[----:B------:R-:W3:Y:S03]  /*5f10*/  LDL.64 R116, [R1+0x50] ;  /* 0x0000500001747983 */ /* 0x000ee60000100a00 */
[----:B------:R-:W-:Y:S02]  /*5f20*/  @P2 LEA.HI.X R133, R112, UR10, R115, 0x2, P0 ;  /* 0x0000000a70852c11 */ /* 0x000fe400080f1473 */
[----:B------:R-:W-:Y:S01]  /*5f30*/  LOP3.LUT P2, RZ, R87, 0x2, RZ, 0xc0, !PT ;  /* 0x0000000257ff7812 */ /* 0x000fe2000784c0ff */
[----:B------:R-:W3:Y:S04]  /*5f40*/  LDL R115, [R1+0xec] ;  /* 0x0000ec0001737983 */ /* 0x000ee80000100800 */
[----:B------:R-:W3:Y:S07]  /*5f50*/  LDL.64 R112, [R1+0x48] ;  /* 0x0000480001707983 */ /* 0x000eee0000100a00 */
[----:B------:R-:W-:-:S04]  /*5f60*/  @P2 LEA R130, P0, R128, UR14, 0x2 ;  /* 0x0000000e80822c11 */ /* 0x000fc8000f8010ff */
[----:B------:R-:W-:Y:S02]  /*5f70*/  @P2 LEA.HI.X R131, R128, UR10, R114, 0x2, P0 ;  /* 0x0000000a80832c11 */ /* 0x000fe400080f1472 */
[----:B------:R-:W-:Y:S01]  /*5f80*/  LOP3.LUT P2, RZ, R87, 0x1, RZ, 0xc0, !PT ;  /* 0x0000000157ff7812 */ /* 0x000fe2000784c0ff */
[----:B------:R-:W3:Y:S01]  /*5f90*/  LDL R114, [R1+0xf0] ;  /* 0x0000f00001727983 */ /* 0x000ee20000100800 */
[----:B------:R-:W-:-:S03]  /*5fa0*/  LOP3.LUT P5, RZ, R85, 0x40, RZ, 0xc0, !PT ;  /* 0x0000004055ff7812 */ /* 0x000fc600078ac0ff */
[----:B------:R-:W3:Y:S07]  /*5fb0*/  LDL.64 R128, [R1+0x270] ;  /* 0x0002700001807983 */ /* 0x000eee0000100a00 */
[----:B--2---:R-:W-:-:S04]  /*5fc0*/  @P2 LEA R142, P0, R106, UR14, 0x2 ;  /* 0x0000000e6a8e2c11 */ /* 0x004fc8000f8010ff */
[----:B----4-:R-:W-:Y:S02]  /*5fd0*/  @P2 LEA.HI.X R143, R106, UR10, R67, 0x2, P0 ;  /* 0x0000000a6a8f2c11 */ /* 0x010fe400080f1443 */
[----:B------:R-:W2:Y:S06]  /*5fe0*/  LDL.64 R106, [R1+0x40] ;  /* 0x00004000016a7983 */ /* 0x000eac0000100a00 */
[----:B------:R-:W-:Y:S01]  /*5ff0*/  @P5 LEA R140, P0, R124, UR18, 0x2 ;  /* 0x000000127c8c5c11 */ /* 0x000fe2000f8010ff */
[----:B------:R-:W4:Y:S03]  /*6000*/  LDL R67, [R1+0xf4] ;  /* 0x0000f40001437983 */ /* 0x000f260000100800 */
[----:B------:R-:W-:Y:S01]  /*6010*/  @P5 IADD3.X R141, R109, UR17, RZ, P0, !PT ;  /* 0x000000116d8d5c10 */ /* 0x000fe200087fe4ff */
[----:B------:R-:W4:Y:S01]  /*6020*/  LDL R124, [R1+0x2d0] ;  /* 0x0002d000017c7983 */ /* 0x000f220000100800 */
[----:B-----5:R-:W-:-:S04]  /*6030*/  @P5 LEA R138, P0, R80, UR14, 0x2 ;  /* 0x0000000e508a5c11 */ /* 0x020fc8000f8010ff */
[----:B------:R-:W-:Y:S02]  /*6040*/  @P5 LEA.HI.X R139, R80, UR10, R108, 0x2, P0 ;  /* 0x0000000a508b5c11 */ /* 0x000fe400080f146c */
[----:B------:R-:W5:Y:S01]  /*6050*/  LDL.64 R108, [R1+0x38] ;  /* 0x00003800016c7983 */ /* 0x000f620000100a00 */
[----:B------:R-:W-:Y:S02]  /*6060*/  LOP3.LUT P2, RZ, R89, 0x80000000, RZ, 0xc0, !PT ;  /* 0x8000000059ff7812 */ /* 0x000fe4000784c0ff */
[----:B------:R-:W-:Y:S01]  /*6070*/  LOP3.LUT P3, RZ, R85, 0x100, RZ, 0xc0, !PT ;  /* 0x0000010055ff7812 */ /* 0x000fe2000786c0ff */
[----:B------:R-:W5:Y:S02]  /*6080*/  LDL.64 R80, [R1+0x268] ;  /* 0x0002680001507983 */ /* 0x000f640000100a00 */
[----:B---3--:R-:W-:-:S04]  /*6090*/  LEA R78, P0, R78, UR18, 0x2 ;  /* 0x000000124e4e7c11 */ /* 0x008fc8000f8010ff */
[----:B------:R-:W-:Y:S02]  /*60a0*/  IADD3.X R79, R122, UR17, RZ, P0, !PT ;  /* 0x000000117a4f7c10 */ /* 0x000fe400087fe4ff */
[----:B------:R-:W-:Y:S01]  /*60b0*/  LOP3.LUT P1, RZ, R85, 0x400, RZ, 0xc0, !PT ;  /* 0x0000040055ff7812 */ /* 0x000fe2000782c0ff */
[----:B------:R-:W3:Y:S01]  /*60c0*/  LDL R122, [R1+0x2d4] ;  /* 0x0002d400017a7983 */ /* 0x000ee20000100800 */
[----:B------:R-:W-:-:S04]  /*60d0*/  @P2 LEA R136, P0, R116, UR14, 0x2 ;  /* 0x0000000e74882c11 */ /* 0x000fc8000f8010ff */
[----:B------:R-:W-:Y:S02]  /*60e0*/  @P2 LEA.HI.X R137, R116, UR10, R115, 0x2, P0 ;  /* 0x0000000a74892c11 */ /* 0x000fe400080f1473 */
[----:B------:R-:W-:Y:S01]  /*60f0*/  LOP3.LUT P2, RZ, R89, 0x40000000, RZ, 0xc0, !PT ;  /* 0x4000000059ff7812 */ /* 0x000fe2000784c0ff */
[----:B------:R-:W3:Y:S05]  /*6100*/  LDL.64 R116, [R1+0x30] ;  /* 0x0000300001747983 */ /* 0x000eea0000100a00 */
[C---:B------:R-:W-:Y:S01]  /*6110*/  @P3 LEA R134, P0, R112.reuse, UR14, 0x2 ;  /* 0x0000000e70863c11 */ /* 0x040fe2000f8010ff */
[----:B------:R-:W3:Y:S03]  /*6120*/  LDL R115, [R1+0xfc] ;  /* 0x0000fc0001737983 */ /* 0x000ee60000100800 */
[----:B------:R-:W-:-:S02]  /*6130*/  @P3 LEA.HI.X R135, R112, UR10, R114, 0x2, P0 ;  /* 0x0000000a70873c11 */ /* 0x000fc400080f1472 */
[----:B------:R-:W3:Y:S01]  /*6140*/  LDL R114, [R1+0x100] ;  /* 0x0001000001727983 */ /* 0x000ee20000100800 */
[C---:B------:R-:W-:Y:S02]  /*6150*/  LOP3.LUT P6, RZ, R85.reuse, 0x800, RZ, 0xc0, !PT ;  /* 0x0000080055ff7812 */ /* 0x040fe400078cc0ff */
[----:B------:R-:W-:Y:S01]  /*6160*/  LOP3.LUT P4, RZ, R85, 0x1000, RZ, 0xc0, !PT ;  /* 0x0000100055ff7812 */ /* 0x000fe2000788c0ff */
[----:B------:R-:W3:Y:S02]  /*6170*/  LDL.64 R112, [R1+0x20] ;  /* 0x0000200001707983 */ /* 0x000ee40000100a00 */
[----:B--2---:R-:W-:-:S04]  /*6180*/  @P2 LEA R152, P0, R106, UR14, 0x2 ;  /* 0x0000000e6a982c11 */ /* 0x004fc8000f8010ff */
[----:B----4-:R-:W-:Y:S02]  /*6190*/  @P2 LEA.HI.X R153, R106, UR10, R67, 0x2, P0 ;  /* 0x0000000a6a992c11 */ /* 0x010fe400080f1443 */
[----:B------:R-:W2:Y:S04]  /*61a0*/  LDL.64 R106, [R1+0x28] ;  /* 0x00002800016a7983 */ /* 0x000ea80000100a00 */
[----:B------:R-:W4:Y:S02]  /*61b0*/  LDL R67, [R1+0x104] ;  /* 0x0001040001437983 */ /* 0x000f240000100800 */
[----:B------:R-:W-:-:S04]  /*61c0*/  @P1 LEA R150, P0, R128, UR18, 0x2 ;  /* 0x0000001280961c11 */ /* 0x000fc8000f8010ff */
[----:B------:R-:W-:Y:S02]  /*61d0*/  @P1 IADD3.X R151, R124, UR17, RZ, P0, !PT ;  /* 0x000000117c971c10 */ /* 0x000fe400087fe4ff */
[----:B-----5:R-:W-:-:S04]  /*61e0*/  @P1 LEA R148, P0, R108, UR14, 0x2 ;  /* 0x0000000e6c941c11 */ /* 0x020fc8000f8010ff */
[----:B------:R-:W-:Y:S02]  /*61f0*/  @P1 LEA.HI.X R149, R108, UR10, R123, 0x2, P0 ;  /* 0x0000000a6c951c11 */ /* 0x000fe400080f147b */
[C---:B------:R-:W-:Y:S01]  /*6200*/  LOP3.LUT P1, RZ, R89.reuse, 0x10000000, RZ, 0xc0, !PT ;  /* 0x1000000059ff7812 */ /* 0x040fe2000782c0ff */
[----:B------:R-:W5:Y:S11]  /*6210*/  LDL.64 R108, [R1+0x260] ;  /* 0x00026000016c7983 */ /* 0x000f760000100a00 */
[----:B------:R0:W2:Y:S01]  /*6220*/  @P1 LDG.E.SYS R96, [R96] ;  /* 0x0000000060601381 */ /* 0x0000a200001ee900 */
[----:B------:R-:W-:Y:S01]  /*6230*/  LEA R80, P0, R80, UR18, 0x2 ;  /* 0x0000001250507c11 */ /* 0x000fe2000f8010ff */
[----:B------:R-:W-:Y:S01]  /*6240*/  @P1 IMAD R0, R0, c[0x0][0x16c], RZ ;  /* 0x00005b0000001a24 */ /* 0x000fe200078e02ff */
[----:B------:R-:W-:Y:S01]  /*6250*/  LOP3.LUT P2, RZ, R89, 0x20000000, RZ, 0xc0, !PT ;  /* 0x2000000059ff7812 */ /* 0x000fe2000784c0ff */
[----:B0-----:R-:W4:Y:S01]  /*6260*/  LDL R97, [R1+0x108] ;  /* 0x0001080001617983 */ /* 0x001f220000100800 */
[----:B---3--:R-:W-:-:S02]  /*6270*/  IADD3.X R81, R122, UR17, RZ, P0, !PT ;  /* 0x000000117a517c10 */ /* 0x008fc400087fe4ff */
[----:B------:R-:W-:-:S04]  /*6280*/  @P6 LEA R146, P0, R116, UR14, 0x2 ;  /* 0x0000000e74926c11 */ /* 0x000fc8000f8010ff */
[----:B------:R-:W-:Y:S02]  /*6290*/  @P6 LEA.HI.X R147, R116, UR10, R115, 0x2, P0 ;  /* 0x0000000a74936c11 */ /* 0x000fe400080f1473 */
[----:B------:R-:W3:Y:S01]  /*62a0*/  LDL R115, [R1+0x2d8] ;  /* 0x0002d80001737983 */ /* 0x000ee20000100800 */
[----:B--2---:R-:W-:-:S05]  /*62b0*/  @P1 IMAD R0, R96, c[0x0][0x19c], R0 ;  /* 0x0000670060001a24 */ /* 0x004fca00078e0200 */
[C---:B------:R-:W-:Y:S01]  /*62c0*/  @P4 LEA R144, P0, R106.reuse, UR14, 0x2 ;  /* 0x0000000e6a904c11 */ /* 0x040fe2000f8010ff */
[----:B------:R-:W2:Y:S03]  /*62d0*/  LDL.64 R116, [R1+0x258] ;  /* 0x0002580001747983 */ /* 0x000ea60000100a00 */
[----:B------:R-:W-:Y:S02]  /*62e0*/  @P4 LEA.HI.X R145, R106, UR10, R114, 0x2, P0 ;  /* 0x0000000a6a914c11 */ /* 0x000fe400080f1472 */
[----:B------:R-:W2:Y:S04]  /*62f0*/  LDL.64 R106, [R1+0x18] ;  /* 0x00001800016a7983 */ /* 0x000ea80000100a00 */
[----:B------:R0:W-:Y:S01]  /*6300*/  @P1 STG.E.SYS [R82], R0 ;  /* 0x0000000052001386 */ /* 0x0001e2000010e900 */
[----:B------:R-:W-:-:S02]  /*6310*/  LOP3.LUT P5, RZ, R85, 0x2000, RZ, 0xc0, !PT ;  /* 0x0000200055ff7812 */ /* 0x000fc400078ac0ff */
[----:B------:R-:W-:Y:S02]  /*6320*/  LOP3.LUT P3, RZ, R85, 0x4000, RZ, 0xc0, !PT ;  /* 0x0000400055ff7812 */ /* 0x000fe4000786c0ff */
[----:B------:R-:W-:Y:S02]  /*6330*/  LOP3.LUT R90, R90, 0xf7ffffff, RZ, 0xc0, !PT ;  /* 0xf7ffffff5a5a7812 */ /* 0x000fe400078ec0ff */
[----:B------:R-:W-:Y:S01]  /*6340*/  LOP3.LUT R89, R89, 0xfdffffff, RZ, 0xc0, !PT ;  /* 0xfdffffff59597812 */ /* 0x000fe200078ec0ff */
[----:B------:R-:W-:Y:S01]  /*6350*/  @P2 IMAD R17, R17, c[0x0][0x16c], RZ ;  /* 0x00005b0011112a24 */ /* 0x000fe200078e02ff */
[----:B------:R-:W2:Y:S04]  /*6360*/  LDL R114, [R1+0x2dc] ;  /* 0x0002dc0001727983 */ /* 0x000ea80000100800 */
[----:B0-----:R-:W2:Y:S01]  /*6370*/  @P2 LDG.E.SYS R0, [R68] ;  /* 0x0000000044002381 */ /* 0x001ea200001ee900 */
[----:B------:R-:W-:-:S02]  /*6380*/  @P5 LEA R128, P0, R112, UR14, 0x2 ;  /* 0x0000000e70805c11 */ /* 0x000fc4000f8010ff */
[----:B------:R-:W-:Y:S01]  /*6390*/  @P1 LOP3.LUT R90, R90, 0x8000000, RZ, 0xfc, !PT ;  /* 0x080000005a5a1812 */ /* 0x000fe200078efcff */
[----:B------:R-:W2:Y:S01]  /*63a0*/  LDL R83, [R1+0x114] ;  /* 0x0001140001537983 */ /* 0x000ea20000100800 */
[----:B------:R-:W-:Y:S02]  /*63b0*/  LOP3.LUT P1, RZ, R85, 0x400000, RZ, 0xc0, !PT ;  /* 0x0040000055ff7812 */ /* 0x000fe4000782c0ff */
[----:B----4-:R-:W-:Y:S01]  /*63c0*/  @P5 LEA.HI.X R129, R112, UR10, R67, 0x2, P0 ;  /* 0x0000000a70815c11 */ /* 0x010fe200080f1443 */
[----:B------:R-:W4:Y:S04]  /*63d0*/  LDL R82, [R1+0x2e0] ;  /* 0x0002e00001527983 */ /* 0x000f280000100800 */
[----:B------:R-:W4:Y:S01]  /*63e0*/  LDL.64 R112, [R1+0x10] ;  /* 0x0000100001707983 */ /* 0x000f220000100a00 */
[----:B-----5:R-:W-:-:S03]  /*63f0*/  @P3 LEA R124, P0, R108, UR18, 0x2 ;  /* 0x000000126c7c3c11 */ /* 0x020fc6000f8010ff */
[----:B------:R-:W5:Y:S01]  /*6400*/  LDL R67, [R1+0x10c] ;  /* 0x00010c0001437983 */ /* 0x000f620000100800 */
[----:B---3--:R-:W-:Y:S02]  /*6410*/  @P3 IADD3.X R125, R115, UR17, RZ, P0, !PT ;  /* 0x00000011737d3c10 */ /* 0x008fe400087fe4ff */
[----:B------:R-:W-:Y:S01]  /*6420*/  @P1 LOP3.LUT R89, R89, 0x2000000, RZ, 0xfc, !PT ;  /* 0x0200000059591812 */ /* 0x000fe200078efcff */
[----:B------:R-:W3:Y:S01]  /*6430*/  LDL.64 R108, [R1+0x8] ;  /* 0x00000800016c7983 */ /* 0x000ee20000100a00 */
[----:B--2---:R-:W-:-:S04]  /*6440*/  @P3 LEA R122, P0, R106, UR14, 0x2 ;  /* 0x0000000e6a7a3c11 */ /* 0x004fc8000f8010ff */
[----:B------:R-:W-:Y:S02]  /*6450*/  @P3 LEA.HI.X R123, R106, UR10, R97, 0x2, P0 ;  /* 0x0000000a6a7b3c11 */ /* 0x000fe400080f1461 */
[----:B------:R-:W-:Y:S01]  /*6460*/  LOP3.LUT P3, RZ, R89, 0x8000000, RZ, 0xc0, !PT ;  /* 0x0800000059ff7812 */ /* 0x000fe2000786c0ff */
[----:B------:R-:W2:Y:S01]  /*6470*/  LDL.64 R106, [R1] ;  /* 0x00000000016a7983 */ /* 0x000ea20000100a00 */
[----:B------:R-:W-:Y:S01]  /*6480*/  @P2 IMAD R0, R0, c[0x0][0x19c], R17 ;  /* 0x0000670000002a24 */ /* 0x000fe200078e0211 */
[----:B------:R-:W-:-:S09]  /*6490*/  LOP3.LUT P4, RZ, R85, 0x8000, RZ, 0xc0, !PT ;  /* 0x0000800055ff7812 */ /* 0x000fd2000788c0ff */
[----:B------:R-:W-:Y:S01]  /*64a0*/  @P3 IMAD R33, R33, c[0x0][0x16c], RZ ;  /* 0x00005b0021213a24 */ /* 0x000fe200078e02ff */
[----:B------:R-:W2:Y:S01]  /*64b0*/  LDL R17, [R1+0x110] ;  /* 0x0001100001117983 */ /* 0x000ea20000100800 */
[C---:B------:R-:W-:Y:S02]  /*64c0*/  LOP3.LUT P1, RZ, R85.reuse, 0x10000, RZ, 0xc0, !PT ;  /* 0x0001000055ff7812 */ /* 0x040fe4000782c0ff */
[----:B------:R-:W-:Y:S01]  /*64d0*/  LOP3.LUT P5, RZ, R85, 0x20000, RZ, 0xc0, !PT ;  /* 0x0002000055ff7812 */ /* 0x000fe200078ac0ff */
[----:B------:R-:W2:Y:S04]  /*64e0*/  LDL.64 R96, [R1+0x250] ;  /* 0x0002500001607983 */ /* 0x000ea80000100a00 */
[----:B------:R0:W-:Y:S04]  /*64f0*/  @P2 STG.E.SYS [R76], R0 ;  /* 0x000000004c002386 */ /* 0x0001e8000010e900 */
[----:B0-----:R-:W2:Y:S01]  /*6500*/  @P3 LDG.E.SYS R0, [R68+0x80] ;  /* 0x0000800044003381 */ /* 0x001ea200001ee900 */
[----:B------:R-:W-:-:S04]  /*6510*/  LEA R76, P0, R116, UR18, 0x2 ;  /* 0x00000012744c7c11 */ /* 0x000fc8000f8010ff */
[----:B------:R-:W-:Y:S02]  /*6520*/  IADD3.X R77, R114, UR17, RZ, P0, !PT ;  /* 0x00000011724d7c10 */ /* 0x000fe400087fe4ff */
[----:B----4-:R-:W-:-:S04]  /*6530*/  @P4 LEA R116, P0, R112, UR14, 0x2 ;  /* 0x0000000e70744c11 */ /* 0x010fc8000f8010ff */
[----:B-----5:R-:W-:Y:S02]  /*6540*/  @P4 LEA.HI.X R117, R112, UR10, R67, 0x2, P0 ;  /* 0x0000000a70754c11 */ /* 0x020fe400080f1443 */
[----:B------:R-:W-:Y:S01]  /*6550*/  LOP3.LUT P4, RZ, R89, 0x4000000, RZ, 0xc0, !PT ;  /* 0x0400000059ff7812 */ /* 0x000fe2000788c0ff */
[----:B------:R-:W4:Y:S01]  /*6560*/  LDL R67, [R1+0x2e4] ;  /* 0x0002e40001437983 */ /* 0x000f220000100800 */
[----:B--2---:R-:W-:-:S04]  /*6570*/  @P3 IMAD R0, R0, c[0x0][0x19c], R33 ;  /* 0x0000670000003a24 */ /* 0x004fc800078e0221 */
[----:B---3--:R-:W-:-:S06]  /*6580*/  @P1 LEA R114, P0, R108, UR14, 0x2 ;  /* 0x0000000e6c721c11 */ /* 0x008fcc000f8010ff */
[----:B------:R-:W-:Y:S01]  /*6590*/  @P4 IMAD R49, R49, c[0x0][0x16c], RZ ;  /* 0x00005b0031314a24 */ /* 0x000fe200078e02ff */
[----:B------:R-:W-:Y:S01]  /*65a0*/  LOP3.LUT P6, RZ, R85, 0x40000, RZ, 0xc0, !PT ;  /* 0x0004000055ff7812 */ /* 0x000fe200078cc0ff */
[----:B------:R-:W2:Y:S04]  /*65b0*/  LDL R33, [R1+0x124] ;  /* 0x0001240001217983 */ /* 0x000ea80000100800 */
[----:B------:R0:W-:Y:S04]  /*65c0*/  @P3 STG.E.SYS [R72], R0 ;  /* 0x0000000048003386 */ /* 0x0001e8000010e900 */
[----:B------:R-:W3:Y:S01]  /*65d0*/  @P4 LDG.E.SYS R68, [R68+0x100] ;  /* 0x0001000044444381 */ /* 0x000ee200001ee900 */
[----:B------:R-:W-:-:S02]  /*65e0*/  @P1 LEA.HI.X R115, R108, UR10, R17, 0x2, P0 ;  /* 0x0000000a6c731c11 */ /* 0x000fc400080f1411 */
[C---:B------:R-:W-:Y:S01]  /*65f0*/  @P5 LEA R112, P0, R106.reuse, UR14, 0x2 ;  /* 0x0000000e6a705c11 */ /* 0x040fe2000f8010ff */
[----:B------:R-:W5:Y:S03]  /*6600*/  LDL R17, [R1+0x11c] ;  /* 0x00011c0001117983 */ /* 0x000f660000100800 */
[----:B------:R-:W-:Y:S01]  /*6610*/  @P5 LEA.HI.X R113, R106, UR10, R83, 0x2, P0 ;  /* 0x0000000a6a715c11 */ /* 0x000fe200080f1453 */
[----:B0-----:R-:W2:Y:S01]  /*6620*/  LDL R0, [R1+0x118] ;  /* 0x0001180001007983 */ /* 0x001ea20000100800 */
[----:B------:R-:W-:Y:S02]  /*6630*/  LOP3.LUT P5, RZ, R89, 0x1000000, RZ, 0xc0, !PT ;  /* 0x0100000059ff7812 */ /* 0x000fe400078ac0ff */
[----:B------:R-:W-:Y:S01]  /*6640*/  LOP3.LUT R90, R90, 0xefffffff, RZ, 0xc0, !PT ;  /* 0xefffffff5a5a7812 */ /* 0x000fe200078ec0ff */
[----:B------:R-:W2:Y:S01]  /*6650*/  LDL.64 R72, [R1+0x248] ;  /* 0x0002480001487983 */ /* 0x000ea20000100a00 */
[----:B---3--:R-:W-:-:S02]  /*6660*/  @P4 IMAD R49, R68, c[0x0][0x19c], R49 ;  /* 0x0000670044314a24 */ /* 0x008fc400078e0231 */
[----:B------:R-:W-:-:S06]  /*6670*/  @P6 LEA R108, P0, R96, UR18, 0x2 ;  /* 0x00000012606c6c11 */ /* 0x000fcc000f8010ff */
[----:B------:R-:W-:Y:S01]  /*6680*/  @P5 IMAD R2, R2, c[0x0][0x16c], RZ ;  /* 0x00005b0002025a24 */ /* 0x000fe200078e02ff */
[----:B------:R-:W-:Y:S01]  /*6690*/  @P2 LOP3.LUT R90, R90, 0x10000000, RZ, 0xfc, !PT ;  /* 0x100000005a5a2812 */ /* 0x000fe200078efcff */
[----:B------:R-:W3:Y:S04]  /*66a0*/  LDL R96, [R1+0x120] ;  /* 0x0001200001607983 */ /* 0x000ee80000100800 */
[----:B------:R0:W-:Y:S04]  /*66b0*/  @P4 STG.E.SYS [R102], R49 ;  /* 0x0000003166004386 */ /* 0x0001e8000010e900 */
[----:B------:R-:W3:Y:S01]  /*66c0*/  @P5 LDG.E.SYS R100, [R100] ;  /* 0x0000000064645381 */ /* 0x000ee200001ee900 */
[----:B------:R-:W-:-:S02]  /*66d0*/  @P6 IADD3.X R109, R82, UR17, RZ, P0, !PT ;  /* 0x00000011526d6c10 */ /* 0x000fc400087fe4ff */
[C---:B------:R-:W-:Y:S01]  /*66e0*/  @P6 LEA R106, P0, R250.reuse, UR14, 0x2 ;  /* 0x0000000efa6a6c11 */ /* 0x040fe2000f8010ff */
[----:B------:R-:W4:Y:S03]  /*66f0*/  LDL.64 R82, [R1+0x240] ;  /* 0x0002400001527983 */ /* 0x000f260000100a00 */
[----:B--2---:R-:W-:Y:S01]  /*6700*/  @P6 LEA.HI.X R107, R250, UR10, R0, 0x2, P0 ;  /* 0x0000000afa6b6c11 */ /* 0x004fe200080f1400 */
[----:B0-----:R-:W2:Y:S01]  /*6710*/  LDL R49, [R1+0x128] ;  /* 0x0001280001317983 */ /* 0x001ea20000100800 */
[C---:B------:R-:W-:Y:S02]  /*6720*/  LOP3.LUT P6, RZ, R89.reuse, 0x800000, RZ, 0xc0, !PT ;  /* 0x0080000059ff7812 */ /* 0x040fe400078cc0ff */
[----:B------:R-:W-:Y:S01]  /*6730*/  LOP3.LUT P1, RZ, R89, 0x2000000, RZ, 0xc0, !PT ;  /* 0x0200000059ff7812 */ /* 0x000fe2000782c0ff */
[----:B------:R-:W2:Y:S01]  /*6740*/  LDL.64 R68, [R1+0x238] ;  /* 0x0002380001447983 */ /* 0x000ea20000100a00 */
[----:B---3--:R-:W-:-:S08]  /*6750*/  @P5 IMAD R2, R100, c[0x0][0x19c], R2 ;  /* 0x0000670064025a24 */ /* 0x008fd000078e0202 */
[----:B------:R0:W-:Y:S04]  /*6760*/  @P5 STG.E.SYS [R98], R2 ;  /* 0x0000000262005386 */ /* 0x0001e8000010e900 */
[----:B------:R-:W3:Y:S01]  /*6770*/  @P6 LDG.E.SYS R0, [R70] ;  /* 0x0000000046006381 */ /* 0x000ee200001ee900 */
[----:B------:R-:W-:-:S04]  /*6780*/  LOP3.LUT R90, R90, 0xdfffffff, RZ, 0xc0, !PT ;  /* 0xdfffffff5a5a7812 */ /* 0x000fc800078ec0ff */
[----:B------:R-:W-:-:S04]  /*6790*/  @P3 LOP3.LUT R90, R90, 0x20000000, RZ, 0xfc, !PT ;  /* 0x200000005a5a3812 */ /* 0x000fc800078efcff */
[----:B------:R-:W-:Y:S01]  /*67a0*/  LOP3.LUT R90, R90, 0xbfffffff, RZ, 0xc0, !PT ;  /* 0xbfffffff5a5a7812 */ /* 0x000fe200078ec0ff */
[----:B------:R-:W-:-:S03]  /*67b0*/  @P6 IMAD R18, R18, c[0x0][0x16c], RZ ;  /* 0x00005b0012126a24 */ /* 0x000fc600078e02ff */
[----:B------:R-:W-:Y:S02]  /*67c0*/  @P4 LOP3.LUT R90, R90, 0x40000000, RZ, 0xfc, !PT ;  /* 0x400000005a5a4812 */ /* 0x000fe400078efcff */
[----:B------:R-:W-:Y:S01]  /*67d0*/  LOP3.LUT P4, RZ, R85, 0x1, RZ, 0xc0, !PT ;  /* 0x0000000155ff7812 */ /* 0x000fe2000788c0ff */
[----:B---3--:R-:W-:-:S08]  /*67e0*/  @P6 IMAD R18, R0, c[0x0][0x19c], R18 ;  /* 0x0000670000126a24 */ /* 0x008fd000078e0212 */
[----:B------:R1:W-:Y:S04]  /*67f0*/  @P6 STG.E.SYS [R104], R18 ;  /* 0x0000001268006386 */ /* 0x0003e8000010e900 */
[----:B0-----:R-:W3:Y:S01]  /*6800*/  @P4 LDG.E.SYS R2, [R70+0x80] ;  /* 0x0000800046024381 */ /* 0x001ee200001ee900 */
[----:B------:R-:W-:-:S04]  /*6810*/  LOP3.LUT R90, R90, 0x7fffffff, RZ, 0xc0, !PT ;  /* 0x7fffffff5a5a7812 */ /* 0x000fc800078ec0ff */
[----:B------:R-:W-:Y:S02]  /*6820*/  @P5 LOP3.LUT R90, R90, 0x80000000, RZ, 0xfc, !PT ;  /* 0x800000005a5a5812 */ /* 0x000fe400078efcff */
[----:B------:R-:W-:Y:S02]  /*6830*/  LOP3.LUT P5, RZ, R85, 0x80000, RZ, 0xc0, !PT ;  /* 0x0008000055ff7812 */ /* 0x000fe400078ac0ff */
[----:B------:R-:W-:Y:S02]  /*6840*/  LOP3.LUT R89, R89, 0xfffffffe, RZ, 0xc0, !PT ;  /* 0xfffffffe59597812 */ /* 0x000fe400078ec0ff */
[----:B------:R-:W-:Y:S01]  /*6850*/  LEA R72, P0, R72, UR18, 0x2 ;  /* 0x0000001248487c11 */ /* 0x000fe2000f8010ff */
[----:B------:R-:W-:Y:S01]  /*6860*/  @P4 IMAD R0, R34, c[0x0][0x16c], RZ ;  /* 0x00005b0022004a24 */ /* 0x000fe200078e02ff */
[----:B------:R-:W-:Y:S01]  /*6870*/  @P6 LOP3.LUT R89, R89, 0x1, RZ, 0xfc, !PT ;  /* 0x0000000159596812 */ /* 0x000fe200078efcff */
[----:B-1----:R-:W2:Y:S01]  /*6880*/  LDL R18, [R1+0x130] ;  /* 0x0001300001127983 */ /* 0x002ea20000100800 */
[----:B----4-:R-:W-:-:S02]  /*6890*/  IADD3.X R73, R67, UR17, RZ, P0, !PT ;  /* 0x0000001143497c10 */ /* 0x010fc400087fe4ff */
[----:B------:R-:W-:Y:S01]  /*68a0*/  LOP3.LUT R89, R89, 0xffffdfff, RZ, 0xc0, !PT ;  /* 0xffffdfff59597812 */ /* 0x000fe200078ec0ff */
[----:B------:R-:W4:Y:S01]  /*68b0*/  LDL R67, [R1+0x2e8] ;  /* 0x0002e80001437983 */ /* 0x000f220000100800 */
[C---:B------:R-:W-:Y:S02]  /*68c0*/  @P5 LEA R104, P0, R248.reuse, UR14, 0x2 ;  /* 0x0000000ef8685c11 */ /* 0x040fe4000f8010ff */
[----:B------:R-:W-:Y:S01]  /*68d0*/  @P5 LOP3.LUT R89, R89, 0x2000, RZ, 0xfc, !PT ;  /* 0x0000200059595812 */ /* 0x000fe200078efcff */
[----:B------:R-:W2:Y:S01]  /*68e0*/  LDL R34, [R1+0x2f0] ;  /* 0x0002f00001227983 */ /* 0x000ea20000100800 */
[----:B-----5:R-:W-:Y:S02]  /*68f0*/  @P5 LEA.HI.X R105, R248, UR10, R17, 0x2, P0 ;  /* 0x0000000af8695c11 */ /* 0x020fe400080f1411 */
[C---:B------:R-:W-:Y:S01]  /*6900*/  LOP3.LUT P5, RZ, R85.reuse, 0x2, RZ, 0xc0, !PT ;  /* 0x0000000255ff7812 */ /* 0x040fe200078ac0ff */
[----:B------:R-:W5:Y:S01]  /*6910*/  LDL R17, [R1+0x2ec] ;  /* 0x0002ec0001117983 */ /* 0x000f620000100800 */
[----:B---3--:R-:W-:Y:S01]  /*6920*/  @P4 IMAD R0, R2, c[0x0][0x19c], R0 ;  /* 0x0000670002004a24 */ /* 0x008fe200078e0200 */
[----:B------:R-:W-:-:S02]  /*6930*/  LOP3.LUT P3, RZ, R85, 0x100000, RZ, 0xc0, !PT ;  /* 0x0010000055ff7812 */ /* 0x000fc4000786c0ff */
[----:B------:R-:W-:-:S07]  /*6940*/  LOP3.LUT R89, R89, 0xffffbfff, RZ, 0xc0, !PT ;  /* 0xffffbfff59597812 */ /* 0x000fce00078ec0ff */
[----:B------:R-:W-:Y:S01]  /*6950*/  @P5 IMAD R50, R50, c[0x0][0x16c], RZ ;  /* 0x00005b0032325a24 */ /* 0x000fe200078e02ff */
[----:B------:R-:W-:Y:S01]  /*6960*/  LOP3.LUT P2, RZ, R85, 0x200000, RZ, 0xc0, !PT ;  /* 0x0020000055ff7812 */ /* 0x000fe2000784c0ff */
[----:B------:R-:W3:Y:S04]  /*6970*/  LDL R2, [R1+0x134] ;  /* 0x0001340001027983 */ /* 0x000ee80000100800 */
[----:B------:R0:W-:Y:S04]  /*6980*/  @P4 STG.E.SYS [R110], R0 ;  /* 0x000000006e004386 */ /* 0x0001e8000010e900 */
[----:B------:R-:W2:Y:S01]  /*6990*/  @P5 LDG.E.SYS R70, [R70+0x100] ;  /* 0x0001000046465381 */ /* 0x000ea200001ee900 */
[----:B------:R-:W-:-:S02]  /*69a0*/  @P3 LEA R100, P0, R246, UR14, 0x2 ;  /* 0x0000000ef6643c11 */ /* 0x000fc4000f8010ff */
[----:B------:R-:W-:Y:S02]  /*69b0*/  @P3 LOP3.LUT R89, R89, 0x4000, RZ, 0xfc, !PT ;  /* 0x0000400059593812 */ /* 0x000fe400078efcff */
[----:B------:R-:W-:Y:S02]  /*69c0*/  @P3 LEA.HI.X R101, R246, UR10, R96, 0x2, P0 ;  /* 0x0000000af6653c11 */ /* 0x000fe400080f1460 */
[----:B------:R-:W-:Y:S01]  /*69d0*/  LOP3.LUT P3, RZ, R85, 0x4, RZ, 0xc0, !PT ;  /* 0x0000000455ff7812 */ /* 0x000fe2000786c0ff */
[----:B--2---:R-:W-:-:S08]  /*69e0*/  @P5 IMAD R50, R70, c[0x0][0x19c], R50 ;  /* 0x0000670046325a24 */ /* 0x004fd000078e0232 */
[----:B------:R1:W-:Y:S04]  /*69f0*/  @P5 STG.E.SYS [R118], R50 ;  /* 0x0000003276005386 */ /* 0x0003e8000010e900 */
[----:B------:R-:W2:Y:S01]  /*6a00*/  @P3 LDG.E.SYS R120, [R120] ;  /* 0x0000000078783381 */ /* 0x000ea200001ee900 */
[----:B------:R-:W-:Y:S02]  /*6a10*/  LOP3.LUT R89, R89, 0xffffefff, RZ, 0xc0, !PT ;  /* 0xffffefff59597812 */ /* 0x000fe400078ec0ff */
[----:B------:R-:W-:Y:S02]  /*6a20*/  LOP3.LUT P5, RZ, R85, 0x4000000, RZ, 0xc0, !PT ;  /* 0x0400000055ff7812 */ /* 0x000fe400078ac0ff */
[----:B------:R-:W-:Y:S01]  /*6a30*/  @P2 LOP3.LUT R89, R89, 0x1000, RZ, 0xfc, !PT ;  /* 0x0000100059592812 */ /* 0x000fe200078efcff */
[----:B0-----:R-:W-:Y:S01]  /*6a40*/  @P3 IMAD R0, R3, c[0x0][0x16c], RZ ;  /* 0x00005b0003003a24 */ /* 0x001fe200078e02ff */
[----:B------:R-:W-:Y:S01]  /*6a50*/  @P2 LEA R102, P0, R244, UR14, 0x2 ;  /* 0x0000000ef4662c11 */ /* 0x000fe2000f8010ff */
[----:B-1----:R-:W3:Y:S01]  /*6a60*/  LDL.64 R118, [R1+0x230] ;  /* 0x0002300001767983 */ /* 0x002ee20000100a00 */
[----:B------:R-:W-:-:S02]  /*6a70*/  LOP3.LUT R89, R89, 0xffbfffff, RZ, 0xc0, !PT ;  /* 0xffbfffff59597812 */ /* 0x000fc400078ec0ff */
[----:B------:R-:W-:Y:S01]  /*6a80*/  @P2 LEA.HI.X R103, R244, UR10, R33, 0x2, P0 ;  /* 0x0000000af4672c11 */ /* 0x000fe200080f1421 */
[----:B------:R-:W3:Y:S03]  /*6a90*/  LDL R3, [R1+0x13c] ;  /* 0x00013c0001037983 */ /* 0x000ee60000100800 */
[----:B------:R-:W-:Y:S01]  /*6aa0*/  @P5 LOP3.LUT R89, R89, 0x400000, RZ, 0xfc, !PT ;  /* 0x0040000059595812 */ /* 0x000fe200078efcff */
[----:B------:R-:W3:Y:S01]  /*6ab0*/  LDL R33, [R1+0x12c] ;  /* 0x00012c0001217983 */ /* 0x000ee20000100800 */
[----:B------:R-:W-:Y:S02]  /*6ac0*/  LOP3.LUT P5, RZ, R85, 0x8, RZ, 0xc0, !PT ;  /* 0x0000000855ff7812 */ /* 0x000fe400078ac0ff */
[----:B------:R-:W-:-:S04]  /*6ad0*/  @P1 LEA R98, P0, R82, UR18, 0x2 ;  /* 0x0000001252621c11 */ /* 0x000fc8000f8010ff */
[----:B----4-:R-:W-:Y:S02]  /*6ae0*/  @P1 IADD3.X R99, R67, UR17, RZ, P0, !PT ;  /* 0x0000001143631c10 */ /* 0x010fe400087fe4ff */
[----:B------:R-:W-:Y:S01]  /*6af0*/  @P1 LEA R96, P0, R242, UR14, 0x2 ;  /* 0x0000000ef2601c11 */ /* 0x000fe2000f8010ff */
[----:B--2---:R-:W-:-:S08]  /*6b00*/  @P3 IMAD R0, R120, c[0x0][0x19c], R0 ;  /* 0x0000670078003a24 */ /* 0x004fd000078e0200 */
[----:B------:R0:W-:Y:S04]  /*6b10*/  @P3 STG.E.SYS [R126], R0 ;  /* 0x000000007e003386 */ /* 0x0001e8000010e900 */
[----:B0-----:R-:W2:Y:S01]  /*6b20*/  @P5 LDG.E.SYS R0, [R74] ;  /* 0x000000004a005381 */ /* 0x001ea200001ee900 */
[C---:B------:R-:W-:Y:S02]  /*6b30*/  LOP3.LUT P4, RZ, R85.reuse, 0x800000, RZ, 0xc0, !PT ;  /* 0x0080000055ff7812 */ /* 0x040fe4000788c0ff */
[----:B------:R-:W-:Y:S02]  /*6b40*/  @P1 LEA.HI.X R97, R242, UR10, R49, 0x2, P0 ;  /* 0x0000000af2611c11 */ /* 0x000fe400080f1431 */
[----:B------:R-:W-:Y:S02]  /*6b50*/  LEA R70, P0, R68, UR18, 0x2 ;  /* 0x0000001244467c11 */ /* 0x000fe4000f8010ff */
[----:B------:R-:W-:-:S02]  /*6b60*/  LOP3.LUT P2, RZ, R85, 0x1000000, RZ, 0xc0, !PT ;  /* 0x0100000055ff7812 */ /* 0x000fc4000784c0ff */
[----:B------:R-:W-:Y:S02]  /*6b70*/  LOP3.LUT P6, RZ, R85, 0x2000000, RZ, 0xc0, !PT ;  /* 0x0200000055ff7812 */ /* 0x000fe400078cc0ff */
[----:B------:R-:W-:Y:S01]  /*6b80*/  LOP3.LUT R89, R89, 0xfffffbff, RZ, 0xc0, !PT ;  /* 0xfffffbff59597812 */ /* 0x000fe200078ec0ff */
[----:B------:R-:W-:Y:S01]  /*6b90*/  @P5 IMAD R19, R19, c[0x0][0x16c], RZ ;  /* 0x00005b0013135a24 */ /* 0x000fe200078e02ff */
[----:B-----5:R-:W-:Y:S01]  /*6ba0*/  IADD3.X R71, R17, UR17, RZ, P0, !PT ;  /* 0x0000001111477c10 */ /* 0x020fe200087fe4ff */
[----:B------:R-:W4:Y:S01]  /*6bb0*/  LDL.64 R68, [R1+0x228] ;  /* 0x0002280001447983 */ /* 0x000f220000100a00 */
[C---:B------:R-:W-:Y:S02]  /*6bc0*/  @P4 LEA R82, P0, R240.reuse, UR14, 0x2 ;  /* 0x0000000ef0524c11 */ /* 0x040fe4000f8010ff */
[----:B------:R-:W-:Y:S01]  /*6bd0*/  @P1 LOP3.LUT R89, R89, 0x400, RZ, 0xfc, !PT ;  /* 0x0000040059591812 */ /* 0x000fe200078efcff */
[----:B------:R-:W5:Y:S01]  /*6be0*/  LDL R17, [R1+0x138] ;  /* 0x0001380001117983 */ /* 0x000f620000100800 */
[----:B---3--:R-:W-:-:S02]  /*6bf0*/  @P4 LEA.HI.X R83, R240, UR10, R33, 0x2, P0 ;  /* 0x0000000af0534c11 */ /* 0x008fc400080f1421 */
[C---:B------:R-:W-:Y:S01]  /*6c00*/  LOP3.LUT P1, RZ, R85.reuse, 0x10, RZ, 0xc0, !PT ;  /* 0x0000001055ff7812 */ /* 0x040fe2000782c0ff */
[----:B------:R-:W3:Y:S01]  /*6c10*/  LDL R33, [R1+0x2f4] ;  /* 0x0002f40001217983 */ /* 0x000ee20000100800 */
[----:B------:R-:W-:-:S03]  /*6c20*/  LOP3.LUT P3, RZ, R85, 0x40, RZ, 0xc0, !PT ;  /* 0x0000004055ff7812 */ /* 0x000fc6000786c0ff */
[----:B------:R-:W3:Y:S01]  /*6c30*/  LDL R49, [R1+0x14c] ;  /* 0x00014c0001317983 */ /* 0x000ee20000100800 */
[----:B------:R-:W-:-:S04]  /*6c40*/  @P2 LEA R110, P0, R238, UR14, 0x2 ;  /* 0x0000000eee6e2c11 */ /* 0x000fc8000f8010ff */
[----:B------:R-:W-:Y:S02]  /*6c50*/  @P2 LEA.HI.X R111, R238, UR10, R18, 0x2, P0 ;  /* 0x0000000aee6f2c11 */ /* 0x000fe400080f1412 */
[----:B------:R-:W3:Y:S06]  /*6c60*/  LDL R18, [R1+0x140] ;  /* 0x0001400001127983 */ /* 0x000eec0000100800 */
[----:B------:R-:W-:-:S04]  /*6c70*/  @P6 LEA R170, P0, R236, UR14, 0x2 ;  /* 0x0000000eecaa6c11 */ /* 0x000fc8000f8010ff */
[----:B------:R-:W-:Y:S01]  /*6c80*/  @P6 LEA.HI.X R171, R236, UR10, R2, 0x2, P0 ;  /* 0x0000000aecab6c11 */ /* 0x000fe200080f1402 */
[----:B--2---:R-:W-:-:S08]  /*6c90*/  @P5 IMAD R19, R0, c[0x0][0x19c], R19 ;  /* 0x0000670000135a24 */ /* 0x004fd000078e0213 */
[----:B------:R-:W-:Y:S04]  /*6ca0*/  @P5 STG.E.SYS [R132], R19 ;  /* 0x0000001384005386 */ /* 0x000fe8000010e900 */
[----:B------:R-:W2:Y:S01]  /*6cb0*/  @P1 LDG.E.SYS R2, [R74+0x80] ;  /* 0x000080004a021381 */ /* 0x000ea200001ee900 */
[----:B------:R-:W-:Y:S02]  /*6cc0*/  LOP3.LUT P6, RZ, R85, 0x20000000, RZ, 0xc0, !PT ;  /* 0x2000000055ff7812 */ /* 0x000fe400078cc0ff */
[C---:B------:R-:W-:Y:S02]  /*6cd0*/  LOP3.LUT P5, RZ, R89.reuse, 0x400000, RZ, 0xc0, !PT ;  /* 0x0040000059ff7812 */ /* 0x040fe400078ac0ff */
[----:B------:R-:W-:Y:S01]  /*6ce0*/  LOP3.LUT R89, R89, 0xffdfffff, RZ, 0xc0, !PT ;  /* 0xffdfffff59597812 */ /* 0x000fe200078ec0ff */
[----:B------:R-:W-:-:S07]  /*6cf0*/  @P1 IMAD R0, R35, c[0x0][0x16c], RZ ;  /* 0x00005b0023001a24 */ /* 0x000fce00078e02ff */
[----:B------:R-:W-:Y:S02]  /*6d00*/  @P6 LOP3.LUT R89, R89, 0x200000, RZ, 0xfc, !PT ;  /* 0x0020000059596812 */ /* 0x000fe400078efcff */
[----:B------:R-:W-:Y:S01]  /*6d10*/  LOP3.LUT P6, RZ, R85, 0x20, RZ, 0xc0, !PT ;  /* 0x0000002055ff7812 */ /* 0x000fe200078cc0ff */
[----:B--2---:R-:W-:-:S11]  /*6d20*/  @P1 IMAD R0, R2, c[0x0][0x19c], R0 ;  /* 0x0000670002001a24 */ /* 0x004fd600078e0200 */
[----:B------:R-:W-:Y:S01]  /*6d30*/  @P6 IMAD R51, R51, c[0x0][0x16c], RZ ;  /* 0x00005b0033336a24 */ /* 0x000fe200078e02ff */
[----:B------:R-:W2:Y:S04]  /*6d40*/  LDL R2, [R1+0x144] ;  /* 0x0001440001027983 */ /* 0x000ea80000100800 */
[----:B------:R0:W-:Y:S04]  /*6d50*/  @P1 STG.E.SYS [R130], R0 ;  /* 0x0000000082001386 */ /* 0x0001e8000010e900 */
[----:B------:R-:W2:Y:S01]  /*6d60*/  @P6 LDG.E.SYS R74, [R74+0x100] ;  /* 0x000100004a4a6381 */ /* 0x000ea200001ee900 */
[----:B------:R-:W-:-:S04]  /*6d70*/  @P5 LEA R160, P0, R118, UR18, 0x2 ;  /* 0x0000001276a05c11 */ /* 0x000fc8000f8010ff */
[----:B------:R-:W-:Y:S02]  /*6d80*/  @P5 IADD3.X R161, R34, UR17, RZ, P0, !PT ;  /* 0x0000001122a15c10 */ /* 0x000fe400087fe4ff */
[----:B------:R-:W-:Y:S02]  /*6d90*/  @P5 LEA R168, P0, R234, UR14, 0x2 ;  /* 0x0000000eeaa85c11 */ /* 0x000fe4000f8010ff */
[C---:B------:R-:W-:Y:S02]  /*6da0*/  LOP3.LUT P4, RZ, R85.reuse, 0x8000000, RZ, 0xc0, !PT ;  /* 0x0800000055ff7812 */ /* 0x040fe4000788c0ff */
[----:B------:R-:W-:Y:S02]  /*6db0*/  LOP3.LUT P2, RZ, R85, 0x10000000, RZ, 0xc0, !PT ;  /* 0x1000000055ff7812 */ /* 0x000fe4000784c0ff */
[----:B------:R-:W-:Y:S01]  /*6dc0*/  LOP3.LUT R89, R89, 0xffefffff, RZ, 0xc0, !PT ;  /* 0xffefffff59597812 */ /* 0x000fe200078ec0ff */
[----:B0-----:R-:W-:Y:S01]  /*6dd0*/  @P3 IMAD R0, R4, c[0x0][0x16c], RZ ;  /* 0x00005b0004003a24 */ /* 0x001fe200078e02ff */
[----:B-----5:R-:W-:Y:S01]  /*6de0*/  @P5 LEA.HI.X R169, R234, UR10, R17, 0x2, P0 ;  /* 0x0000000aeaa95c11 */ /* 0x020fe200080f1411 */
[----:B------:R-:W5:Y:S01]  /*6df0*/  LDL.64 R34, [R1+0x220] ;  /* 0x0002200001227983 */ /* 0x000f620000100a00 */
[----:B--2---:R-:W-:-:S02]  /*6e00*/  @P6 IMAD R51, R74, c[0x0][0x19c], R51 ;  /* 0x000067004a336a24 */ /* 0x004fc400078e0233 */
[----:B----4-:R-:W-:Y:S01]  /*6e10*/  LEA R68, P0, R68, UR18, 0x2 ;  /* 0x0000001244447c11 */ /* 0x010fe2000f8010ff */
[----:B------:R-:W2:Y:S01]  /*6e20*/  LDL R17, [R1+0x2f8] ;  /* 0x0002f80001117983 */ /* 0x000ea20000100800 */
[C---:B------:R-:W-:Y:S02]  /*6e30*/  LOP3.LUT P5, RZ, R85.reuse, 0x100, RZ, 0xc0, !PT ;  /* 0x0000010055ff7812 */ /* 0x040fe400078ac0ff */
[----:B------:R-:W-:Y:S01]  /*6e40*/  LOP3.LUT P1, RZ, R85, 0x80, RZ, 0xc0, !PT ;  /* 0x0000008055ff7812 */ /* 0x000fe2000782c0ff */
[----:B------:R-:W4:Y:S04]  /*6e50*/  LDL R4, [R1+0x304] ;  /* 0x0003040001047983 */ /* 0x000f280000100800 */
[----:B------:R0:W-:Y:S04]  /*6e60*/  @P6 STG.E.SYS [R142], R51 ;  /* 0x000000338e006386 */ /* 0x0001e8000010e900 */
[----:B------:R-:W2:Y:S01]  /*6e70*/  @P3 LDG.E.SYS R140, [R140] ;  /* 0x000000008c8c3381 */ /* 0x000ea200001ee900 */
[----:B---3--:R-:W-:-:S02]  /*6e80*/  IADD3.X R69, R33, UR17, RZ, P0, !PT ;  /* 0x0000001121457c10 */ /* 0x008fc400087fe4ff */
[C---:B------:R-:W-:Y:S01]  /*6e90*/  @P4 LEA R164, P0, R232.reuse, UR14, 0x2 ;  /* 0x0000000ee8a44c11 */ /* 0x040fe2000f8010ff */
[----:B------:R-:W3:Y:S01]  /*6ea0*/  LDL R33, [R1+0x150] ;  /* 0x0001500001217983 */ /* 0x000ee20000100800 */
[----:B------:R-:W-:Y:S02]  /*6eb0*/  @P5 LOP3.LUT R89, R89, 0x100000, RZ, 0xfc, !PT ;  /* 0x0010000059595812 */ /* 0x000fe400078efcff */
[----:B------:R-:W-:Y:S01]  /*6ec0*/  @P4 LEA.HI.X R165, R232, UR10, R3, 0x2, P0 ;  /* 0x0000000ae8a54c11 */ /* 0x000fe200080f1403 */
[----:B0-----:R-:W3:Y:S01]  /*6ed0*/  LDL.64 R50, [R1+0x218] ;  /* 0x0002180001327983 */ /* 0x001ee20000100a00 */
[----:B------:R-:W-:-:S03]  /*6ee0*/  LOP3.LUT P6, RZ, R89, 0x200000, RZ, 0xc0, !PT ;  /* 0x0020000059ff7812 */ /* 0x000fc600078cc0ff */
[----:B------:R-:W3:Y:S03]  /*6ef0*/  LDL R3, [R1+0x148] ;  /* 0x0001480001037983 */ /* 0x000ee60000100800 */
[C---:B------:R-:W-:Y:S01]  /*6f00*/  @P2 LEA R166, P0, R230.reuse, UR14, 0x2 ;  /* 0x0000000ee6a62c11 */ /* 0x040fe2000f8010ff */
[----:B------:R-:W3:Y:S03]  /*6f10*/  LDL.64 R74, [R1+0x200] ;  /* 0x00020000014a7983 */ /* 0x000ee60000100a00 */
[----:B------:R-:W-:Y:S01]  /*6f20*/  @P2 LEA.HI.X R167, R230, UR10, R18, 0x2, P0 ;  /* 0x0000000ae6a72c11 */ /* 0x000fe200080f1412 */
[----:B--2---:R-:W-:-:S07]  /*6f30*/  @P3 IMAD R0, R140, c[0x0][0x19c], R0 ;  /* 0x000067008c003a24 */ /* 0x004fce00078e0200 */
[C---:B------:R-:W-:Y:S01]  /*6f40*/  @P6 LEA R162, P0, R228.reuse, UR14, 0x2 ;  /* 0x0000000ee4a26c11 */ /* 0x040fe2000f8010ff */
[----:B------:R-:W2:Y:S03]  /*6f50*/  LDL R18, [R1+0x2fc] ;  /* 0x0002fc0001127983 */ /* 0x000ea60000100800 */
[----:B------:R-:W-:Y:S01]  /*6f60*/  @P6 LEA.HI.X R163, R228, UR10, R2, 0x2, P0 ;  /* 0x0000000ae4a36c11 */ /* 0x000fe200080f1402 */
[----:B------:R0:W-:Y:S04]  /*6f70*/  @P3 STG.E.SYS [R138], R0 ;  /* 0x000000008a003386 */ /* 0x0001e8000010e900 */
[----:B------:R-:W2:Y:S01]  /*6f80*/  @P1 LDG.E.SYS R2, [R78] ;  /* 0x000000004e021381 */ /* 0x000ea200001ee900 */
[C---:B------:R-:W-:Y:S01]  /*6f90*/  LOP3.LUT P4, RZ, R85.reuse, 0x200, RZ, 0xc0, !PT ;  /* 0x0000020055ff7812 */ /* 0x040fe2000788c0ff */
[----:B0-----:R-:W-:Y:S01]  /*6fa0*/  @P1 IMAD R0, R20, c[0x0][0x16c], RZ ;  /* 0x00005b0014001a24 */ /* 0x001fe200078e02ff */
[----:B------:R-:W-:Y:S01]  /*6fb0*/  LOP3.LUT P5, RZ, R85, 0x40000000, RZ, 0xc0, !PT ;  /* 0x4000000055ff7812 */ /* 0x000fe200078ac0ff */
[----:B------:R-:W3:Y:S01]  /*6fc0*/  LDL R20, [R1+0x154] ;  /* 0x0001540001147983 */ /* 0x000ee20000100800 */
[----:B------:R-:W-:-:S08]  /*6fd0*/  LOP3.LUT R89, R89, 0xfff7ffff, RZ, 0xc0, !PT ;  /* 0xfff7ffff59597812 */ /* 0x000fd000078ec0ff */
[----:B------:R-:W-:-:S04]  /*6fe0*/  @P4 LOP3.LUT R89, R89, 0x80000, RZ, 0xfc, !PT ;  /* 0x0008000059594812 */ /* 0x000fc800078efcff */
[----:B------:R-:W-:Y:S02]  /*6ff0*/  LOP3.LUT R89, R89, 0xfffbffff, RZ, 0xc0, !PT ;  /* 0xfffbffff59597812 */ /* 0x000fe400078ec0ff */
[----:B-----5:R-:W-:Y:S01]  /*7000*/  @P5 LEA R156, P0, R34, UR18, 0x2 ;  /* 0x00000012229c5c11 */ /* 0x020fe2000f8010ff */
[----:B--2---:R-:W-:Y:S01]  /*7010*/  @P1 IMAD R0, R2, c[0x0][0x19c], R0 ;  /* 0x0000670002001a24 */ /* 0x004fe200078e0200 */
[C---:B------:R-:W-:Y:S01]  /*7020*/  LOP3.LUT P4, RZ, R85.reuse, 0x80000000, RZ, 0xc0, !PT ;  /* 0x8000000055ff7812 */ /* 0x040fe2000788c0ff */
[----:B------:R-:W2:Y:S06]  /*7030*/  LDL.64 R34, [R1+0x210] ;  /* 0x0002100001227983 */ /* 0x000eac0000100a00 */
[----:B------:R0:W-:Y:S01]  /*7040*/  @P1 STG.E.SYS [R136], R0 ;  /* 0x0000000088001386 */ /* 0x0001e2000010e900 */
[----:B------:R-:W-:-:S02]  /*7050*/  LOP3.LUT P1, RZ, R85, 0x800, RZ, 0xc0, !PT ;  /* 0x0000080055ff7812 */ /* 0x000fc4000782c0ff */
[----:B------:R-:W-:Y:S02]  /*7060*/  @P5 IADD3.X R157, R17, UR17, RZ, P0, !PT ;  /* 0x00000011119d5c10 */ /* 0x000fe400087fe4ff */
[C---:B------:R-:W-:Y:S01]  /*7070*/  @P5 LEA R158, P0, R226.reuse, UR14, 0x2 ;  /* 0x0000000ee29e5c11 */ /* 0x040fe2000f8010ff */
[----:B------:R-:W5:Y:S03]  /*7080*/  LDL R17, [R1+0x300] ;  /* 0x0003000001117983 */ /* 0x000f660000100800 */
[----:B---3--:R-:W-:Y:S02]  /*7090*/  @P5 LEA.HI.X R159, R226, UR10, R3, 0x2, P0 ;  /* 0x0000000ae29f5c11 */ /* 0x008fe400080f1403 */
[----:B------:R-:W-:Y:S01]  /*70a0*/  LOP3.LUT P6, RZ, R85, 0x400, RZ, 0xc0, !PT ;  /* 0x0000040055ff7812 */ /* 0x000fe200078cc0ff */
[----:B------:R-:W3:Y:S01]  /*70b0*/  LDL R3, [R1+0x158] ;  /* 0x0001580001037983 */ /* 0x000ee20000100800 */
[----:B------:R-:W-:-:S04]  /*70c0*/  @P1 LOP3.LUT R89, R89, 0x40000, RZ, 0xfc, !PT ;  /* 0x0004000059591812 */ /* 0x000fc800078efcff */
[----:B------:R-:W-:-:S12]  /*70d0*/  LOP3.LUT P5, RZ, R89, 0x100000, RZ, 0xc0, !PT ;  /* 0x0010000059ff7812 */ /* 0x000fd800078ac0ff */
[----:B------:R-:W2:Y:S01]  /*70e0*/  @P5 LDG.E.SYS R2, [R78+0x80] ;  /* 0x000080004e025381 */ /* 0x000ea200001ee900 */
[----:B------:R-:W-:-:S04]  /*70f0*/  LEA R50, P0, R50, UR18, 0x2 ;  /* 0x0000001232327c11 */ /* 0x000fc8000f8010ff */
[----:B------:R-:W-:Y:S02]  /*7100*/  IADD3.X R51, R18, UR17, RZ, P0, !PT ;  /* 0x0000001112337c10 */ /* 0x000fe400087fe4ff */
[----:B------:R-:W-:Y:S01]  /*7110*/  @P4 LEA R154, P0, R224, UR14, 0x2 ;  /* 0x0000000ee09a4c11 */ /* 0x000fe2000f8010ff */
[----:B0-----:R-:W-:Y:S01]  /*7120*/  @P5 IMAD R0, R36, c[0x0][0x16c], RZ ;  /* 0x00005b0024005a24 */ /* 0x001fe200078e02ff */
[----:B------:R-:W-:Y:S01]  /*7130*/  LOP3.LUT P2, RZ, R86, 0x1, RZ, 0xc0, !PT ;  /* 0x0000000156ff7812 */ /* 0x000fe2000784c0ff */
[----:B------:R-:W3:Y:S01]  /*7140*/  LDL.64 R18, [R1+0x208] ;  /* 0x0002080001127983 */ /* 0x000ee20000100a00 */
[----:B------:R-:W-:Y:S02]  /*7150*/  @P4 LEA.HI.X R155, R224, UR10, R49, 0x2, P0 ;  /* 0x0000000ae09b4c11 */ /* 0x000fe400080f1431 */
[----:B------:R-:W-:Y:S01]  /*7160*/  LOP3.LUT P4, RZ, R89, 0x80000, RZ, 0xc0, !PT ;  /* 0x0008000059ff7812 */ /* 0x000fe2000788c0ff */
[----:B------:R-:W3:Y:S01]  /*7170*/  LDL R49, [R1+0x174] ;  /* 0x0001740001317983 */ /* 0x000ee20000100800 */
[----:B--2---:R-:W-:Y:S01]  /*7180*/  @P5 IMAD R0, R2, c[0x0][0x19c], R0 ;  /* 0x0000670002005a24 */ /* 0x004fe200078e0200 */
[----:B------:R-:W-:-:S02]  /*7190*/  LOP3.LUT P3, RZ, R86, 0x2, RZ, 0xc0, !PT ;  /* 0x0000000256ff7812 */ /* 0x000fc4000786c0ff */
[----:B------:R-:W2:Y:S05]  /*71a0*/  LDL R2, [R1+0x15c] ;  /* 0x00015c0001027983 */ /* 0x000eaa0000100800 */
[----:B------:R0:W-:Y:S04]  /*71b0*/  @P5 STG.E.SYS [R134], R0 ;  /* 0x0000000086005386 */ /* 0x0001e8000010e900 */
[----:B------:R-:W2:Y:S01]  /*71c0*/  @P4 LDG.E.SYS R78, [R78+0x100] ;  /* 0x000100004e4e4381 */ /* 0x000ea200001ee900 */
[----:B0-----:R-:W-:Y:S01]  /*71d0*/  @P4 IMAD R0, R52, c[0x0][0x16c], RZ ;  /* 0x00005b0034004a24 */ /* 0x001fe200078e02ff */
[----:B------:R-:W-:-:S02]  /*71e0*/  @P2 LEA R140, P0, R222, UR14, 0x2 ;  /* 0x0000000ede8c2c11 */ /* 0x000fc4000f8010ff */
[----:B------:R-:W-:Y:S02]  /*71f0*/  LOP3.LUT P1, RZ, R86, 0x4, RZ, 0xc0, !PT ;  /* 0x0000000456ff7812 */ /* 0x000fe4000782c0ff */
[----:B------:R-:W-:Y:S02]  /*7200*/  @P2 LEA.HI.X R141, R222, UR10, R33, 0x2, P0 ;  /* 0x0000000ade8d2c11 */ /* 0x000fe400080f1421 */
[----:B------:R-:W-:Y:S01]  /*7210*/  LOP3.LUT P5, RZ, R86, 0x8, RZ, 0xc0, !PT ;  /* 0x0000000856ff7812 */ /* 0x000fe200078ac0ff */
[----:B------:R-:W3:Y:S01]  /*7220*/  LDL R33, [R1+0x310] ;  /* 0x0003100001217983 */ /* 0x000ee20000100800 */
[----:B--2---:R-:W-:-:S08]  /*7230*/  @P4 IMAD R0, R78, c[0x0][0x19c], R0 ;  /* 0x000067004e004a24 */ /* 0x004fd000078e0200 */
[----:B------:R0:W-:Y:S04]  /*7240*/  @P4 STG.E.SYS [R152], R0 ;  /* 0x0000000098004386 */ /* 0x0001e8000010e900 */
[----:B------:R-:W2:Y:S01]  /*7250*/  @P6 LDG.E.SYS R150, [R150] ;  /* 0x0000000096966381 */ /* 0x000ea200001ee900 */
[----:B------:R-:W-:-:S04]  /*7260*/  @P3 LEA R142, P0, R220, UR14, 0x2 ;  /* 0x0000000edc8e3c11 */ /* 0x000fc8000f8010ff */
[----:B------:R-:W-:Y:S01]  /*7270*/  @P3 LEA.HI.X R143, R220, UR10, R20, 0x2, P0 ;  /* 0x0000000adc8f3c11 */ /* 0x000fe200080f1414 */
[----:B0-----:R-:W-:Y:S01]  /*7280*/  @P6 IMAD R0, R5, c[0x0][0x16c], RZ ;  /* 0x00005b0005006a24 */ /* 0x001fe200078e02ff */
[----:B------:R-:W4:Y:S06]  /*7290*/  LDL R20, [R1+0x160] ;  /* 0x0001600001147983 */ /* 0x000f2c0000100800 */
[----:B------:R-:W-:Y:S01]  /*72a0*/  @P1 LEA R138, P0, R34, UR18, 0x2 ;  /* 0x00000012228a1c11 */ /* 0x000fe2000f8010ff */
[----:B------:R-:W4:Y:S03]  /*72b0*/  LDL R5, [R1+0x168] ;  /* 0x0001680001057983 */ /* 0x000f260000100800 */
[----:B-----5:R-:W-:-:S02]  /*72c0*/  @P1 IADD3.X R139, R17, UR17, RZ, P0, !PT ;  /* 0x00000011118b1c10 */ /* 0x020fc400087fe4ff */
[C---:B------:R-:W-:Y:S01]  /*72d0*/  @P1 LEA R136, P0, R218.reuse, UR14, 0x2 ;  /* 0x0000000eda881c11 */ /* 0x040fe2000f8010ff */
[----:B------:R-:W5:Y:S03]  /*72e0*/  LDL R17, [R1+0x164] ;  /* 0x0001640001117983 */ /* 0x000f660000100800 */
[----:B---3--:R-:W-:Y:S02]  /*72f0*/  @P1 LEA.HI.X R137, R218, UR10, R3, 0x2, P0 ;  /* 0x0000000ada891c11 */ /* 0x008fe400080f1403 */
[----:B------:R-:W-:Y:S01]  /*7300*/  LOP3.LUT P1, RZ, R89, 0x40000, RZ, 0xc0, !PT ;  /* 0x0004000059ff7812 */ /* 0x000fe2000782c0ff */
[----:B------:R-:W3:Y:S01]  /*7310*/  LDL R3, [R1+0x308] ;  /* 0x0003080001037983 */ /* 0x000ee20000100800 */
[----:B--2---:R-:W-:-:S08]  /*7320*/  @P6 IMAD R0, R150, c[0x0][0x19c], R0 ;  /* 0x0000670096006a24 */ /* 0x004fd000078e0200 */
[----:B------:R0:W-:Y:S04]  /*7330*/  @P6 STG.E.SYS [R148], R0 ;  /* 0x0000000094006386 */ /* 0x0001e8000010e900 */
[----:B0-----:R-:W2:Y:S01]  /*7340*/  @P1 LDG.E.SYS R0, [R80] ;  /* 0x0000000050001381 */ /* 0x001ea200001ee900 */
[----:B------:R-:W-:Y:S01]  /*7350*/  LEA R34, P0, R18, UR18, 0x2 ;  /* 0x0000001212227c11 */ /* 0x000fe2000f8010ff */
[----:B------:R-:W-:Y:S01]  /*7360*/  @P1 IMAD R21, R21, c[0x0][0x16c], RZ ;  /* 0x00005b0015151a24 */ /* 0x000fe200078e02ff */
[----:B------:R-:W-:Y:S01]  /*7370*/  LOP3.LUT P3, RZ, R85, 0x2000, RZ, 0xc0, !PT ;  /* 0x0000200055ff7812 */ /* 0x000fe2000786c0ff */
[----:B------:R-:W3:Y:S01]  /*7380*/  LDL.64 R18, [R1+0x1f8] ;  /* 0x0001f80001127983 */ /* 0x000ee20000100a00 */
[----:B----4-:R-:W-:Y:S02]  /*7390*/  IADD3.X R35, R4, UR17, RZ, P0, !PT ;  /* 0x0000001104237c10 */ /* 0x010fe400087fe4ff */
[C---:B------:R-:W-:Y:S01]  /*73a0*/  @P5 LEA R132, P0, R216.reuse, UR14, 0x2 ;  /* 0x0000000ed8845c11 */ /* 0x040fe2000f8010ff */
[----:B------:R-:W4:Y:S03]  /*73b0*/  LDL R4, [R1+0x30c] ;  /* 0x00030c0001047983 */ /* 0x000f260000100800 */
[----:B------:R-:W-:-:S08]  /*73c0*/  @P5 LEA.HI.X R133, R216, UR10, R2, 0x2, P0 ;  /* 0x0000000ad8855c11 */ /* 0x000fd000080f1402 */
[----:B------:R-:W-:Y:S01]  /*73d0*/  LOP3.LUT P0, RZ, R85, 0x1000, RZ, 0xc0, !PT ;  /* 0x0000100055ff7812 */ /* 0x000fe2000780c0ff */
[----:B--2---:R-:W-:-:S08]  /*73e0*/  @P1 IMAD R21, R0, c[0x0][0x19c], R21 ;  /* 0x0000670000151a24 */ /* 0x004fd000078e0215 */
[----:B------:R-:W-:Y:S04]  /*73f0*/  @P1 STG.E.SYS [R146], R21 ;  /* 0x0000001592001386 */ /* 0x000fe8000010e900 */
[----:B------:R-:W2:Y:S01]  /*7400*/  @P0 LDG.E.SYS R2, [R80+0x80] ;  /* 0x0000800050020381 */ /* 0x000ea200001ee900 */
[----:B------:R-:W-:Y:S01]  /*7410*/  @P0 IMAD R0, R37, c[0x0][0x16c], RZ ;  /* 0x00005b0025000a24 */ /* 0x000fe200078e02ff */
[----:B------:R-:W-:Y:S02]  /*7420*/  LOP3.LUT P1, RZ, R85, 0x4000, RZ, 0xc0, !PT ;  /* 0x0000400055ff7812 */ /* 0x000fe4000782c0ff */
[----:B------:R-:W-:Y:S01]  /*7430*/  LOP3.LUT P2, RZ, R86, 0x10, RZ, 0xc0, !PT ;  /* 0x0000001056ff7812 */ /* 0x000fe2000784c0ff */
[----:B------:R-:W3:Y:S01]  /*7440*/  LDL.64 R36, [R1+0x1f0] ;  /* 0x0001f00001247983 */ /* 0x000ee20000100a00 */
[----:B--2---:R-:W-:-:S03]  /*7450*/  @P0 IMAD R0, R2, c[0x0][0x19c], R0 ;  /* 0x0000670002000a24 */ /* 0x004fc600078e0200 */
[----:B------:R-:W2:Y:S05]  /*7460*/  LDL R2, [R1+0x16c] ;  /* 0x00016c0001027983 */ /* 0x000eaa0000100800 */
[----:B------:R0:W-:Y:S04]  /*7470*/  @P0 STG.E.SYS [R144], R0 ;  /* 0x0000000090000386 */ /* 0x0001e8000010e900 */
[----:B------:R-:W2:Y:S01]  /*7480*/  @P3 LDG.E.SYS R80, [R80+0x100] ;  /* 0x0001000050503381 */ /* 0x000ea200001ee900 */
[----:B0-----:R-:W-:Y:S01]  /*7490*/  @P3 IMAD R0, R53, c[0x0][0x16c], RZ ;  /* 0x00005b0035003a24 */ /* 0x001fe200078e02ff */
[----:B------:R-:W-:-:S02]  /*74a0*/  LOP3.LUT P4, RZ, R86, 0x20, RZ, 0xc0, !PT ;  /* 0x0000002056ff7812 */ /* 0x000fc4000788c0ff */
[----:B------:R-:W-:Y:S02]  /*74b0*/  @P2 LEA R130, P0, R214, UR14, 0x2 ;  /* 0x0000000ed6822c11 */ /* 0x000fe4000f8010ff */
[----:B------:R-:W-:Y:S02]  /*74c0*/  LOP3.LUT P6, RZ, R86, 0x40, RZ, 0xc0, !PT ;  /* 0x0000004056ff7812 */ /* 0x000fe400078cc0ff */
[----:B------:R-:W-:Y:S01]  /*74d0*/  @P2 LEA.HI.X R131, R214, UR10, R20, 0x2, P0 ;  /* 0x0000000ad6832c11 */ /* 0x000fe200080f1414 */
[----:B--2---:R-:W-:-:S08]  /*74e0*/  @P3 IMAD R0, R80, c[0x0][0x19c], R0 ;  /* 0x0000670050003a24 */ /* 0x004fd000078e0200 */
[----:B------:R0:W-:Y:S04]  /*74f0*/  @P3 STG.E.SYS [R128], R0 ;  /* 0x0000000080003386 */ /* 0x0001e8000010e900 */
[----:B------:R-:W2:Y:S01]  /*7500*/  @P1 LDG.E.SYS R124, [R124] ;  /* 0x000000007c7c1381 */ /* 0x000ea200001ee900 */
[C---:B------:R-:W-:Y:S02]  /*7510*/  @P4 LEA R134, P0, R212.reuse, UR14, 0x2 ;  /* 0x0000000ed4864c11 */ /* 0x040fe4000f8010ff */
[----:B------:R-:W-:Y:S02]  /*7520*/  LOP3.LUT P5, RZ, R85, 0x8000, RZ, 0xc0, !PT ;  /* 0x0000800055ff7812 */ /* 0x000fe400078ac0ff */
[----:B-----5:R-:W-:Y:S02]  /*7530*/  @P4 LEA.HI.X R135, R212, UR10, R17, 0x2, P0 ;  /* 0x0000000ad4874c11 */ /* 0x020fe400080f1411 */
[----:B------:R-:W-:Y:S01]  /*7540*/  LOP3.LUT R89, R89, 0xfffdffff, RZ, 0xc0, !PT ;  /* 0xfffdffff59597812 */ /* 0x000fe200078ec0ff */
[----:B0-----:R-:W-:Y:S01]  /*7550*/  @P1 IMAD R0, R6, c[0x0][0x16c], RZ ;  /* 0x00005b0006001a24 */ /* 0x001fe200078e02ff */
[----:B------:R-:W-:Y:S01]  /*7560*/  LOP3.LUT P4, RZ, R86, 0x200, RZ, 0xc0, !PT ;  /* 0x0000020056ff7812 */ /* 0x000fe2000788c0ff */
[----:B------:R-:W5:Y:S03]  /*7570*/  LDL R17, [R1+0x178] ;  /* 0x0001780001117983 */ /* 0x000f660000100800 */
[----:B------:R-:W-:Y:S01]  /*7580*/  @P6 LEA R126, P0, R74, UR18, 0x2 ;  /* 0x000000124a7e6c11 */ /* 0x000fe2000f8010ff */
[----:B------:R-:W5:Y:S03]  /*7590*/  LDL R6, [R1+0x190] ;  /* 0x0001900001067983 */ /* 0x000f660000100800 */
[----:B---3--:R-:W-:-:S02]  /*75a0*/  @P6 IADD3.X R127, R3, UR17, RZ, P0, !PT ;  /* 0x00000011037f6c10 */ /* 0x008fc400087fe4ff */
[----:B------:R-:W-:Y:S01]  /*75b0*/  @P6 LEA R128, P0, R210, UR14, 0x2 ;  /* 0x0000000ed2806c11 */ /* 0x000fe2000f8010ff */
[----:B------:R-:W3:Y:S01]  /*75c0*/  LDL R3, [R1+0x170] ;  /* 0x0001700001037983 */ /* 0x000ee20000100800 */
[----:B------:R-:W-:Y:S02]  /*75d0*/  @P5 LOP3.LUT R89, R89, 0x20000, RZ, 0xfc, !PT ;  /* 0x0002000059595812 */ /* 0x000fe400078efcff */
[----:B------:R-:W-:Y:S02]  /*75e0*/  LOP3.LUT P5, RZ, R86, 0x80, RZ, 0xc0, !PT ;  /* 0x0000008056ff7812 */ /* 0x000fe400078ac0ff */
[----:B------:R-:W-:Y:S02]  /*75f0*/  LOP3.LUT R89, R89, 0xfffeffff, RZ, 0xc0, !PT ;  /* 0xfffeffff59597812 */ /* 0x000fe400078ec0ff */
[----:B------:R-:W-:Y:S02]  /*7600*/  LOP3.LUT P3, RZ, R85, 0x20000, RZ, 0xc0, !PT ;  /* 0x0002000055ff7812 */ /* 0x000fe4000786c0ff */
[----:B------:R-:W-:-:S02]  /*7610*/  @P4 LOP3.LUT R89, R89, 0x10000, RZ, 0xfc, !PT ;  /* 0x0001000059594812 */ /* 0x000fc400078efcff */
[----:B------:R-:W-:Y:S02]  /*7620*/  @P6 LEA.HI.X R129, R210, UR10, R5, 0x2, P0 ;  /* 0x0000000ad2816c11 */ /* 0x000fe400080f1405 */
[----:B------:R-:W-:Y:S01]  /*7630*/  LEA R20, P0, R18, UR18, 0x2 ;  /* 0x0000001212147c11 */ /* 0x000fe2000f8010ff */
[----:B------:R-:W3:Y:S01]  /*7640*/  LDL R5, [R1+0x314] ;  /* 0x0003140001057983 */ /* 0x000ee20000100800 */
[----:B------:R-:W-:Y:S02]  /*7650*/  LOP3.LUT R89, R89, 0xffff7fff, RZ, 0xc0, !PT ;  /* 0xffff7fff59597812 */ /* 0x000fe400078ec0ff */
[----:B----4-:R-:W-:Y:S01]  /*7660*/  IADD3.X R21, R4, UR17, RZ, P0, !PT ;  /* 0x0000001104157c10 */ /* 0x010fe200087fe4ff */
[----:B------:R-:W4:Y:S01]  /*7670*/  LDL.64 R18, [R1+0x1e8] ;  /* 0x0001e80001127983 */ /* 0x000f220000100a00 */
[----:B------:R-:W-:Y:S01]  /*7680*/  @P3 LOP3.LUT R89, R89, 0x8000, RZ, 0xfc, !PT ;  /* 0x0000800059593812 */ /* 0x000fe200078efcff */
[----:B--2---:R-:W-:Y:S01]  /*7690*/  @P1 IMAD R0, R124, c[0x0][0x19c], R0 ;  /* 0x000067007c001a24 */ /* 0x004fe200078e0200 */
[----:B------:R-:W-:Y:S01]  /*76a0*/  LOP3.LUT P4, RZ, R86, 0x100, RZ, 0xc0, !PT ;  /* 0x0000010056ff7812 */ /* 0x000fe2000788c0ff */
[----:B------:R-:W2:Y:S06]  /*76b0*/  LDL R4, [R1+0x17c] ;  /* 0x00017c0001047983 */ /* 0x000eac0000100800 */
[----:B------:R0:W-:Y:S02]  /*76c0*/  @P1 STG.E.SYS [R122], R0 ;  /* 0x000000007a001386 */ /* 0x0001e4000010e900 */
[----:B0-----:R-:W-:-:S04]  /*76d0*/  @P5 LEA R122, P0, R208, UR14, 0x2 ;  /* 0x0000000ed07a5c11 */ /* 0x001fc8000f8010ff */
[----:B------:R-:W-:Y:S02]  /*76e0*/  @P5 LEA.HI.X R123, R208, UR10, R2, 0x2, P0 ;  /* 0x0000000ad07b5c11 */ /* 0x000fe400080f1402 */
[----:B------:R-:W-:-:S12]  /*76f0*/  LOP3.LUT P5, RZ, R89, 0x20000, RZ, 0xc0, !PT ;  /* 0x0002000059ff7812 */ /* 0x000fd800078ac0ff */
[----:B------:R-:W2:Y:S01]  /*7700*/  @P5 LDG.E.SYS R2, [R76] ;  /* 0x000000004c025381 */ /* 0x000ea200001ee900 */
[----:B------:R-:W-:-:S04]  /*7710*/  @P4 LEA R120, P0, R206, UR14, 0x2 ;  /* 0x0000000ece784c11 */ /* 0x000fc8000f8010ff */
[----:B---3--:R-:W-:Y:S02]  /*7720*/  @P4 LEA.HI.X R121, R206, UR10, R3, 0x2, P0 ;  /* 0x0000000ace794c11 */ /* 0x008fe400080f1403 */
[----:B------:R-:W-:Y:S01]  /*7730*/  LOP3.LUT P4, RZ, R89, 0x10000, RZ, 0xc0, !PT ;  /* 0x0001000059ff7812 */ /* 0x000fe2000788c0ff */
[----:B------:R-:W-:Y:S01]  /*7740*/  @P5 IMAD R0, R22, c[0x0][0x16c], RZ ;  /* 0x00005b0016005a24 */ /* 0x000fe200078e02ff */
[C---:B------:R-:W-:Y:S01]  /*7750*/  LOP3.LUT P3, RZ, R86.reuse, 0x400, RZ, 0xc0, !PT ;  /* 0x0000040056ff7812 */ /* 0x040fe2000786c0ff */
[----:B------:R-:W3:Y:S01]  /*7760*/  LDL R3, [R1+0x180] ;  /* 0x0001800001037983 */ /* 0x000ee20000100800 */
[----:B------:R-:W-:Y:S02]  /*7770*/  LOP3.LUT P6, RZ, R85, 0x40000, RZ, 0xc0, !PT ;  /* 0x0004000055ff7812 */ /* 0x000fe400078cc0ff */
[----:B------:R-:W-:Y:S01]  /*7780*/  LOP3.LUT P2, RZ, R86, 0x800, RZ, 0xc0, !PT ;  /* 0x0000080056ff7812 */ /* 0x000fe2000784c0ff */
[----:B------:R-:W3:Y:S05]  /*7790*/  LDL R22, [R1+0x188] ;  /* 0x0001880001167983 */ /* 0x000eea0000100800 */
[----:B------:R-:W-:-:S04]  /*77a0*/  @P4 LEA R124, P0, R204, UR14, 0x2 ;  /* 0x0000000ecc7c4c11 */ /* 0x000fc8000f8010ff */
[----:B------:R-:W-:Y:S02]  /*77b0*/  @P4 LEA.HI.X R125, R204, UR10, R49, 0x2, P0 ;  /* 0x0000000acc7d4c11 */ /* 0x000fe400080f1431 */
[----:B------:R-:W-:Y:S01]  /*77c0*/  LOP3.LUT P1, RZ, R86, 0x1000, RZ, 0xc0, !PT ;  /* 0x0000100056ff7812 */ /* 0x000fe2000782c0ff */
[----:B------:R-:W3:Y:S05]  /*77d0*/  LDL R49, [R1+0x1a4] ;  /* 0x0001a40001317983 */ /* 0x000eea0000100800 */
[----:B------:R-:W-:Y:S01]  /*77e0*/  LOP3.LUT P0, RZ, R85, 0x10000, RZ, 0xc0, !PT ;  /* 0x0001000055ff7812 */ /* 0x000fe2000780c0ff */
[----:B--2---:R-:W-:-:S08]  /*77f0*/  @P5 IMAD R0, R2, c[0x0][0x19c], R0 ;  /* 0x0000670002005a24 */ /* 0x004fd000078e0200 */
[----:B------:R0:W-:Y:S04]  /*7800*/  @P5 STG.E.SYS [R116], R0 ;  /* 0x0000000074005386 */ /* 0x0001e8000010e900 */
[----:B------:R-:W2:Y:S01]  /*7810*/  @P0 LDG.E.SYS R2, [R76+0x80] ;  /* 0x000080004c020381 */ /* 0x000ea200001ee900 */
[----:B0-----:R-:W-:-:S04]  /*7820*/  @P0 IMAD R0, R38, c[0x0][0x16c], RZ ;  /* 0x00005b0026000a24 */ /* 0x001fc800078e02ff */
[----:B--2---:R-:W-:Y:S02]  /*7830*/  @P0 IMAD R0, R2, c[0x0][0x19c], R0 ;  /* 0x0000670002000a24 */ /* 0x004fe400078e0200 */
[----:B------:R-:W2:Y:S06]  /*7840*/  LDL R2, [R1+0x184] ;  /* 0x0001840001027983 */ /* 0x000eac0000100800 */
[----:B------:R0:W-:Y:S02]  /*7850*/  @P0 STG.E.SYS [R114], R0 ;  /* 0x0000000072000386 */ /* 0x0001e4000010e900 */
[----:B0-----:R-:W-:-:S02]  /*7860*/  @P3 LEA R114, P0, R36, UR18, 0x2 ;  /* 0x0000001224723c11 */ /* 0x001fc4000f8010ff */
[----:B------:R-:W-:Y:S01]  /*7870*/  LOP3.LUT P5, RZ, R86, 0x2000, RZ, 0xc0, !PT ;  /* 0x0000200056ff7812 */ /* 0x000fe200078ac0ff */
[----:B------:R-:W-:Y:S01]  /*7880*/  @P6 IMAD R0, R7, c[0x0][0x16c], RZ ;  /* 0x00005b0007006a24 */ /* 0x000fe200078e02ff */
[----:B------:R-:W-:Y:S01]  /*7890*/  @P3 IADD3.X R115, R33, UR17, RZ, P0, !PT ;  /* 0x0000001121733c10 */ /* 0x000fe200087fe4ff */
[----:B------:R-:W2:Y:S01]  /*78a0*/  LDL.64 R36, [R1+0x1e0] ;  /* 0x0001e00001247983 */ /* 0x000ea20000100a00 */
[----:B------:R-:W-:-:S03]  /*78b0*/  @P3 LEA R118, P0, R202, UR14, 0x2 ;  /* 0x0000000eca763c11 */ /* 0x000fc6000f8010ff */
[----:B------:R-:W2:Y:S01]  /*78c0*/  LDL R33, [R1+0x318] ;  /* 0x0003180001217983 */ /* 0x000ea20000100800 */
[----:B-----5:R-:W-:Y:S02]  /*78d0*/  @P3 LEA.HI.X R119, R202, UR10, R17, 0x2, P0 ;  /* 0x0000000aca773c11 */ /* 0x020fe400080f1411 */
[----:B------:R-:W-:Y:S01]  /*78e0*/  LOP3.LUT P3, RZ, R89, 0x8000, RZ, 0xc0, !PT ;  /* 0x0000800059ff7812 */ /* 0x000fe2000786c0ff */
[----:B------:R-:W5:Y:S01]  /*78f0*/  LDL R17, [R1+0x31c] ;  /* 0x00031c0001117983 */ /* 0x000f620000100800 */
[----:B------:R-:W-:-:S03]  /*7900*/  LOP3.LUT P4, RZ, R86, 0x4000, RZ, 0xc0, !PT ;  /* 0x0000400056ff7812 */ /* 0x000fc6000788c0ff */
[----:B------:R-:W2:Y:S07]  /*7910*/  LDL R7, [R1+0x320] ;  /* 0x0003200001077983 */ /* 0x000eae0000100800 */
[----:B------:R-:W2:Y:S01]  /*7920*/  @P3 LDG.E.SYS R76, [R76+0x100] ;  /* 0x000100004c4c3381 */ /* 0x000ea200001ee900 */
[----:B------:R-:W-:Y:S01]  /*7930*/  @P3 IMAD R54, R54, c[0x0][0x16c], RZ ;  /* 0x00005b0036363a24 */ /* 0x000fe200078e02ff */
[----:B----4-:R-:W-:-:S04]  /*7940*/  LEA R18, P0, R18, UR18, 0x2 ;  /* 0x0000001212127c11 */ /* 0x010fc8000f8010ff */
[----:B------:R-:W-:Y:S01]  /*7950*/  IADD3.X R19, R5, UR17, RZ, P0, !PT ;  /* 0x0000001105137c10 */ /* 0x000fe200087fe4ff */
[----:B--2---:R-:W-:-:S08]  /*7960*/  @P3 IMAD R54, R76, c[0x0][0x19c], R54 ;  /* 0x000067004c363a24 */ /* 0x004fd000078e0236 */
[----:B------:R0:W-:Y:S04]  /*7970*/  @P3 STG.E.SYS [R112], R54 ;  /* 0x0000003670003386 */ /* 0x0001e8000010e900 */
[----:B------:R-:W2:Y:S01]  /*7980*/  @P6 LDG.E.SYS R108, [R108] ;  /* 0x000000006c6c6381 */ /* 0x000ea200001ee900 */
[----:B0-----:R-:W-:-:S04]  /*7990*/  @P2 LEA R112, P0, R200, UR14, 0x2 ;  /* 0x0000000ec8702c11 */ /* 0x001fc8000f8010ff */
[----:B------:R-:W-:Y:S02]  /*79a0*/  @P2 LEA.HI.X R113, R200, UR10, R4, 0x2, P0 ;  /* 0x0000000ac8712c11 */ /* 0x000fe400080f1404 */
[----:B------:R-:W-:Y:S01]  /*79b0*/  LOP3.LUT P3, RZ, R89, 0x4000, RZ, 0xc0, !PT ;  /* 0x0000400059ff7812 */ /* 0x000fe2000786c0ff */
[----:B------:R-:W4:Y:S05]  /*79c0*/  LDL.64 R4, [R1+0x1d8] ;  /* 0x0001d80001047983 */ /* 0x000f2a0000100a00 */
[----:B------:R-:W-:-:S04]  /*79d0*/  @P1 LEA R116, P0, R198, UR14, 0x2 ;  /* 0x0000000ec6741c11 */ /* 0x000fc8000f8010ff */
[----:B---3--:R-:W-:Y:S02]  /*79e0*/  @P1 LEA.HI.X R117, R198, UR10, R3, 0x2, P0 ;  /* 0x0000000ac6751c11 */ /* 0x008fe400080f1403 */
[----:B------:R-:W-:Y:S01]  /*79f0*/  LOP3.LUT P1, RZ, R86, 0x20000, RZ, 0xc0, !PT ;  /* 0x0002000056ff7812 */ /* 0x000fe2000782c0ff */
[----:B------:R-:W3:Y:S01]  /*7a00*/  LDL R3, [R1+0x18c] ;  /* 0x00018c0001037983 */ /* 0x000ee20000100800 */
[----:B------:R-:W-:-:S10]  /*7a10*/  LOP3.LUT R89, R89, 0xfffff7ff, RZ, 0xc0, !PT ;  /* 0xfffff7ff59597812 */ /* 0x000fd400078ec0ff */
[----:B------:R-:W-:Y:S01]  /*7a20*/  @P1 LOP3.LUT R89, R89, 0x800, RZ, 0xfc, !PT ;  /* 0x0000080059591812 */ /* 0x000fe200078efcff */
[----:B--2---:R-:W-:Y:S01]  /*7a30*/  @P6 IMAD R0, R108, c[0x0][0x19c], R0 ;  /* 0x000067006c006a24 */ /* 0x004fe200078e0200 */
[----:B------:R-:W-:-:S04]  /*7a40*/  @P5 LEA R108, P0, R196, UR14, 0x2 ;  /* 0x0000000ec46c5c11 */ /* 0x000fc8000f8010ff */
[----:B------:R-:W-:Y:S02]  /*7a50*/  @P5 LEA.HI.X R109, R196, UR10, R2, 0x2, P0 ;  /* 0x0000000ac46d5c11 */ /* 0x000fe400080f1402 */
[----:B------:R-:W-:Y:S01]  /*7a60*/  LOP3.LUT P5, RZ, R89, 0x2000, RZ, 0xc0, !PT ;  /* 0x0000200059ff7812 */ /* 0x000fe200078ac0ff */
[----:B------:R0:W-:Y:S11]  /*7a70*/  @P6 STG.E.SYS [R106], R0 ;  /* 0x000000006a006386 */ /* 0x0001f6000010e900 */
[----:B------:R-:W2:Y:S01]  /*7a80*/  @P5 LDG.E.SYS R2, [R72] ;  /* 0x0000000048025381 */ /* 0x000ea200001ee900 */
[----:B0-----:R-:W-:Y:S01]  /*7a90*/  @P5 IMAD R0, R23, c[0x0][0x16c], RZ ;  /* 0x00005b0017005a24 */ /* 0x001fe200078e02ff */
[----:B------:R-:W-:-:S02]  /*7aa0*/  @P4 LEA R106, P0, R36, UR18, 0x2 ;  /* 0x00000012246a4c11 */ /* 0x000fc4000f8010ff */
[----:B------:R-:W-:Y:S01]  /*7ab0*/  LOP3.LUT P2, RZ, R86, 0x8000, RZ, 0xc0, !PT ;  /* 0x0000800056ff7812 */ /* 0x000fe2000784c0ff */
[----:B------:R-:W3:Y:S01]  /*7ac0*/  LDL R23, [R1+0x194] ;  /* 0x0001940001177983 */ /* 0x000ee20000100800 */
[----:B--2---:R-:W-:Y:S01]  /*7ad0*/  @P5 IMAD R0, R2, c[0x0][0x19c], R0 ;  /* 0x0000670002005a24 */ /* 0x004fe200078e0200 */
[----:B------:R-:W-:Y:S02]  /*7ae0*/  LOP3.LUT P1, RZ, R86, 0x10000, RZ, 0xc0, !PT ;  /* 0x0001000056ff7812 */ /* 0x000fe4000782c0ff */
[----:B------:R-:W2:Y:S05]  /*7af0*/  LDL.64 R36, [R1+0x1d0] ;  /* 0x0001d00001247983 */ /* 0x000eaa0000100a00 */
[----:B------:R0:W-:Y:S04]  /*7b00*/  @P5 STG.E.SYS [R104], R0 ;  /* 0x0000000068005386 */ /* 0x0001e8000010e900 */
[----:B------:R-:W2:Y:S01]  /*7b10*/  @P3 LDG.E.SYS R2, [R72+0x80] ;  /* 0x0000800048023381 */ /* 0x000ea200001ee900 */
[----:B------:R-:W-:Y:S01]  /*7b20*/  @P4 IADD3.X R107, R33, UR17, RZ, P0, !PT ;  /* 0x00000011216b4c10 */ /* 0x000fe200087fe4ff */
[----:B0-----:R-:W-:Y:S01]  /*7b30*/  @P3 IMAD R0, R39, c[0x0][0x16c], RZ ;  /* 0x00005b0027003a24 */ /* 0x001fe200078e02ff */
[C---:B------:R-:W-:Y:S01]  /*7b40*/  @P4 LEA R104, P0, R194.reuse, UR14, 0x2 ;  /* 0x0000000ec2684c11 */ /* 0x040fe2000f8010ff */
[----:B------:R-:W3:Y:S03]  /*7b50*/  LDL R33, [R1+0x328] ;  /* 0x0003280001217983 */ /* 0x000ee60000100800 */
[----:B------:R-:W-:-:S02]  /*7b60*/  @P4 LEA.HI.X R105, R194, UR10, R22, 0x2, P0 ;  /* 0x0000000ac2694c11 */ /* 0x000fc400080f1416 */
[----:B------:R-:W3:Y:S06]  /*7b70*/  LDL R22, [R1+0x198] ;  /* 0x0001980001167983 */ /* 0x000eec0000100800 */
[----:B----4-:R-:W-:-:S04]  /*7b80*/  LEA R4, P0, R4, UR18, 0x2 ;  /* 0x0000001204047c11 */ /* 0x010fc8000f8010ff */
[----:B-----5:R-:W-:Y:S02]  /*7b90*/  IADD3.X R5, R17, UR17, RZ, P0, !PT ;  /* 0x0000001111057c10 */ /* 0x020fe400087fe4ff */
[----:B------:R-:W-:Y:S01]  /*7ba0*/  LOP3.LUT P6, RZ, R86, 0x40000, RZ, 0xc0, !PT ;  /* 0x0004000056ff7812 */ /* 0x000fe200078cc0ff */
[----:B------:R-:W4:Y:S01]  /*7bb0*/  LDL R17, [R1+0x324] ;  /* 0x0003240001117983 */ /* 0x000f220000100800 */
[----:B--2---:R-:W-:-:S08]  /*7bc0*/  @P3 IMAD R0, R2, c[0x0][0x19c], R0 ;  /* 0x0000670002003a24 */ /* 0x004fd000078e0200 */
[----:B------:R0:W-:Y:S02]  /*7bd0*/  @P3 STG.E.SYS [R100], R0 ;  /* 0x0000000064003386 */ /* 0x0001e4000010e900 */
[----:B0-----:R-:W-:-:S04]  /*7be0*/  @P2 LEA R100, P0, R192, UR14, 0x2 ;  /* 0x0000000ec0642c11 */ /* 0x001fc8000f8010ff */
[----:B---3--:R-:W-:Y:S02]  /*7bf0*/  @P2 LEA.HI.X R101, R192, UR10, R3, 0x2, P0 ;  /* 0x0000000ac0652c11 */ /* 0x008fe400080f1403 */
[----:B------:R-:W-:Y:S01]  /*7c00*/  LOP3.LUT P2, RZ, R89, 0x1000, RZ, 0xc0, !PT ;  /* 0x0000100059ff7812 */ /* 0x000fe2000784c0ff */
[----:B------:R-:W2:Y:S11]  /*7c10*/  LDL.64 R2, [R1+0x1c8] ;  /* 0x0001c80001027983 */ /* 0x000eb60000100a00 */
[----:B------:R-:W3:Y:S01]  /*7c20*/  @P2 LDG.E.SYS R72, [R72+0x100] ;  /* 0x0001000048482381 */ /* 0x000ee200001ee900 */
[----:B------:R-:W-:-:S04]  /*7c30*/  @P1 LEA R78, P0, R190, UR14, 0x2 ;  /* 0x0000000ebe4e1c11 */ /* 0x000fc8000f8010ff */
[----:B------:R-:W-:Y:S02]  /*7c40*/  @P1 LEA.HI.X R79, R190, UR10, R6, 0x2, P0 ;  /* 0x0000000abe4f1c11 */ /* 0x000fe400080f1406 */
[----:B------:R-:W-:Y:S01]  /*7c50*/  LOP3.LUT P1, RZ, R89, 0x800, RZ, 0xc0, !PT ;  /* 0x0000080059ff7812 */ /* 0x000fe2000782c0ff */
[----:B------:R-:W-:Y:S01]  /*7c60*/  @P2 IMAD R0, R55, c[0x0][0x16c], RZ ;  /* 0x00005b0037002a24 */ /* 0x000fe200078e02ff */
[----:B------:R-:W5:Y:S10]  /*7c70*/  LDL R6, [R1+0x19c] ;  /* 0x00019c0001067983 */ /* 0x000f740000100800 */
[----:B------:R-:W-:-:S04]  /*7c80*/  @P1 LEA R80, P0, R188, UR14, 0x2 ;  /* 0x0000000ebc501c11 */ /* 0x000fc8000f8010ff */
[----:B------:R-:W-:Y:S02]  /*7c90*/  @P1 LEA.HI.X R81, R188, UR10, R23, 0x2, P0 ;  /* 0x0000000abc511c11 */ /* 0x000fe400080f1417 */
[----:B------:R-:W-:Y:S01]  /*7ca0*/  LOP3.LUT P1, RZ, R89, 0x400, RZ, 0xc0, !PT ;  /* 0x0000040059ff7812 */ /* 0x000fe2000782c0ff */
[----:B---3--:R-:W-:-:S08]  /*7cb0*/  @P2 IMAD R0, R72, c[0x0][0x19c], R0 ;  /* 0x0000670048002a24 */ /* 0x008fd000078e0200 */
[----:B------:R0:W-:Y:S04]  /*7cc0*/  @P2 STG.E.SYS [R102], R0 ;  /* 0x0000000066002386 */ /* 0x0001e8000010e900 */
[----:B------:R-:W3:Y:S01]  /*7cd0*/  @P1 LDG.E.SYS R98, [R98] ;  /* 0x0000000062621381 */ /* 0x000ee200001ee900 */
[----:B------:R-:W-:Y:S02]  /*7ce0*/  @P6 LEA R76, P0, R36, UR18, 0x2 ;  /* 0x00000012244c6c11 */ /* 0x000fe4000f8010ff */
[----:B------:R-:W-:Y:S01]  /*7cf0*/  LOP3.LUT R89, R89, 0xfffffffd, RZ, 0xc0, !PT ;  /* 0xfffffffd59597812 */ /* 0x000fe200078ec0ff */
[----:B------:R-:W2:Y:S01]  /*7d00*/  LDL.64 R36, [R1+0x1c0] ;  /* 0x0001c00001247983 */ /* 0x000ea20000100a00 */
[----:B------:R-:W-:Y:S02]  /*7d10*/  @P6 IADD3.X R77, R7, UR17, RZ, P0, !PT ;  /* 0x00000011074d6c10 */ /* 0x000fe400087fe4ff */
[----:B------:R-:W-:Y:S01]  /*7d20*/  @P6 LEA R74, P0, R186, UR14, 0x2 ;  /* 0x0000000eba4a6c11 */ /* 0x000fe2000f8010ff */
[----:B0-----:R-:W-:Y:S01]  /*7d30*/  @P1 IMAD R0, R8, c[0x0][0x16c], RZ ;  /* 0x00005b0008001a24 */ /* 0x001fe200078e02ff */
[----:B------:R-:W-:Y:S01]  /*7d40*/  @P6 LOP3.LUT R89, R89, 0x2, RZ, 0xfc, !PT ;  /* 0x0000000259596812 */ /* 0x000fe200078efcff */
[----:B------:R-:W2:Y:S01]  /*7d50*/  LDL R7, [R1+0x1a0] ;  /* 0x0001a00001077983 */ /* 0x000ea20000100800 */
[----:B------:R-:W-:-:S02]  /*7d60*/  @P6 LEA.HI.X R75, R186, UR10, R22, 0x2, P0 ;  /* 0x0000000aba4b6c11 */ /* 0x000fc400080f1416 */
[----:B------:R-:W-:Y:S01]  /*7d70*/  LOP3.LUT P6, RZ, R85, 0x800000, RZ, 0xc0, !PT ;  /* 0x0080000055ff7812 */ /* 0x000fe200078cc0ff */
[----:B------:R-:W2:Y:S01]  /*7d80*/  LDL.64 R22, [R1+0x1b8] ;  /* 0x0001b80001167983 */ /* 0x000ea20000100a00 */
[C---:B------:R-:W-:Y:S02]  /*7d90*/  LOP3.LUT P5, RZ, R86.reuse, 0x80000, RZ, 0xc0, !PT ;  /* 0x0008000056ff7812 */ /* 0x040fe400078ac0ff */
[----:B------:R-:W-:Y:S01]  /*7da0*/  LOP3.LUT P4, RZ, R86, 0x100000, RZ, 0xc0, !PT ;  /* 0x0010000056ff7812 */ /* 0x000fe2000788c0ff */
[----:B------:R-:W2:Y:S01]  /*7db0*/  LDL R8, [R1+0x32c] ;  /* 0x00032c0001087983 */ /* 0x000ea20000100800 */
[----:B---3--:R-:W-:-:S08]  /*7dc0*/  @P1 IMAD R0, R98, c[0x0][0x19c], R0 ;  /* 0x0000670062001a24 */ /* 0x008fd000078e0200 */
[----:B------:R0:W-:Y:S04]  /*7dd0*/  @P1 STG.E.SYS [R96], R0 ;  /* 0x0000000060001386 */ /* 0x0001e8000010e900 */
[----:B0-----:R-:W3:Y:S01]  /*7de0*/  @P6 LDG.E.SYS R0, [R70] ;  /* 0x0000000046006381 */ /* 0x001ee200001ee900 */
[----:B--2---:R-:W-:-:S04]  /*7df0*/  LEA R2, P0, R2, UR18, 0x2 ;  /* 0x0000001202027c11 */ /* 0x004fc8000f8010ff */
[----:B----4-:R-:W-:Y:S02]  /*7e00*/  IADD3.X R3, R17, UR17, RZ, P0, !PT ;  /* 0x0000001111037c10 */ /* 0x010fe400087fe4ff */
[----:B------:R-:W-:Y:S01]  /*7e10*/  @P5 LEA R54, P0, R184, UR14, 0x2 ;  /* 0x0000000eb8365c11 */ /* 0x000fe2000f8010ff */
[----:B------:R-:W-:Y:S01]  /*7e20*/  @P6 IMAD R24, R24, c[0x0][0x16c], RZ ;  /* 0x00005b0018186a24 */ /* 0x000fe200078e02ff */
[----:B------:R-:W-:Y:S01]  /*7e30*/  LOP3.LUT R89, R89, 0xfffffffb, RZ, 0xc0, !PT ;  /* 0xfffffffb59597812 */ /* 0x000fe200078ec0ff */
[----:B------:R-:W2:Y:S01]  /*7e40*/  LDL R17, [R1+0x1a8] ;  /* 0x0001a80001117983 */ /* 0x000ea20000100800 */
[----:B-----5:R-:W-:-:S08]  /*7e50*/  @P5 LEA.HI.X R55, R184, UR10, R6, 0x2, P0 ;  /* 0x0000000ab8375c11 */ /* 0x020fd000080f1406 */
[----:B------:R-:W-:Y:S01]  /*7e60*/  LOP3.LUT P0, RZ, R85, 0x1000000, RZ, 0xc0, !PT ;  /* 0x0100000055ff7812 */ /* 0x000fe2000780c0ff */
[----:B---3--:R-:W-:-:S08]  /*7e70*/  @P6 IMAD R24, R0, c[0x0][0x19c], R24 ;  /* 0x0000670000186a24 */ /* 0x008fd000078e0218 */
[----:B------:R-:W-:Y:S04]  /*7e80*/  @P6 STG.E.SYS [R82], R24 ;  /* 0x0000001852006386 */ /* 0x000fe8000010e900 */
[----:B------:R-:W3:Y:S01]  /*7e90*/  @P0 LDG.E.SYS R6, [R70+0x80] ;  /* 0x0000800046060381 */ /* 0x000ee200001ee900 */
[----:B------:R-:W-:Y:S01]  /*7ea0*/  @P5 LOP3.LUT R89, R89, 0x4, RZ, 0xfc, !PT ;  /* 0x0000000459595812 */ /* 0x000fe200078efcff */
[----:B------:R-:W-:Y:S01]  /*7eb0*/  @P0 IMAD R0, R40, c[0x0][0x16c], RZ ;  /* 0x00005b0028000a24 */ /* 0x000fe200078e02ff */
[----:B------:R-:W-:-:S03]  /*7ec0*/  LOP3.LUT P5, RZ, R85, 0x2000000, RZ, 0xc0, !PT ;  /* 0x0200000055ff7812 */ /* 0x000fc600078ac0ff */
[----:B---3--:R-:W-:-:S08]  /*7ed0*/  @P0 IMAD R0, R6, c[0x0][0x19c], R0 ;  /* 0x0000670006000a24 */ /* 0x008fd000078e0200 */
[----:B------:R0:W-:Y:S04]  /*7ee0*/  @P0 STG.E.SYS [R110], R0 ;  /* 0x000000006e000386 */ /* 0x0001e8000010e900 */
[----:B------:R-:W3:Y:S01]  /*7ef0*/  @P5 LDG.E.SYS R70, [R70+0x100] ;  /* 0x0001000046465381 */ /* 0x000ee200001ee900 */
[----:B------:R-:W-:Y:S02]  /*7f00*/  LOP3.LUT P6, RZ, R85, 0x4000000, RZ, 0xc0, !PT ;  /* 0x0400000055ff7812 */ /* 0x000fe400078cc0ff */
[----:B------:R-:W-:Y:S01]  /*7f10*/  @P4 LEA R38, P0, R182, UR14, 0x2 ;  /* 0x0000000eb6264c11 */ /* 0x000fe2000f8010ff */
[----:B0-----:R-:W-:-:S03]  /*7f20*/  @P5 IMAD R0, R56, c[0x0][0x16c], RZ ;  /* 0x00005b0038005a24 */ /* 0x001fc600078e02ff */
[----:B------:R-:W-:Y:S02]  /*7f30*/  @P4 LEA.HI.X R39, R182, UR10, R7, 0x2, P0 ;  /* 0x0000000ab6274c11 */ /* 0x000fe400080f1407 */
[----:B------:R-:W4:Y:S01]  /*7f40*/  LDL R7, [R1+0x1ac] ;  /* 0x0001ac0001077983 */ /* 0x000f220000100800 */
[C---:B------:R-:W-:Y:S02]  /*7f50*/  LOP3.LUT P3, RZ, R86.reuse, 0x200000, RZ, 0xc0, !PT ;  /* 0x0020000056ff7812 */ /* 0x040fe4000786c0ff */
[----:B------:R-:W-:-:S10]  /*7f60*/  LOP3.LUT P2, RZ, R86, 0x400000, RZ, 0xc0, !PT ;  /* 0x0040000056ff7812 */ /* 0x000fd4000784c0ff */
[----:B------:R-:W-:-:S04]  /*7f70*/  @P3 LEA R72, P0, R180, UR14, 0x2 ;  /* 0x0000000eb4483c11 */ /* 0x000fc8000f8010ff */
[----:B------:R-:W-:Y:S01]  /*7f80*/  @P3 LEA.HI.X R73, R180, UR10, R49, 0x2, P0 ;  /* 0x0000000ab4493c11 */ /* 0x000fe200080f1431 */
[----:B---3--:R-:W-:-:S08]  /*7f90*/  @P5 IMAD R0, R70, c[0x0][0x19c], R0 ;  /* 0x0000670046005a24 */ /* 0x008fd000078e0200 */
[----:B------:R0:W-:Y:S04]  /*7fa0*/  @P5 STG.E.SYS [R170], R0 ;  /* 0x00000000aa005386 */ /* 0x0001e8000010e900 */
[----:B------:R-:W3:Y:S01]  /*7fb0*/  @P6 LDG.E.SYS R6, [R160] ;  /* 0x00000000a0066381 */ /* 0x000ee200001ee900 */
[----:B------:R-:W-:-:S04]  /*7fc0*/  @P2 LEA R36, P0, R36, UR18, 0x2 ;  /* 0x0000001224242c11 */ /* 0x000fc8000f8010ff */
[----:B------:R-:W-:Y:S02]  /*7fd0*/  @P2 IADD3.X R37, R33, UR17, RZ, P0, !PT ;  /* 0x0000001121252c10 */ /* 0x000fe400087fe4ff */
[----:B------:R-:W-:Y:S02]  /*7fe0*/  @P2 LEA R52, P0, R178, UR14, 0x2 ;  /* 0x0000000eb2342c11 */ /* 0x000fe4000f8010ff */
[----:B------:R-:W-:Y:S02]  /*7ff0*/  LOP3.LUT P1, RZ, R86, 0x800000, RZ, 0xc0, !PT ;  /* 0x0080000056ff7812 */ /* 0x000fe4000782c0ff */
[----:B--2---:R-:W-:-:S08]  /*8000*/  @P2 LEA.HI.X R53, R178, UR10, R17, 0x2, P0 ;  /* 0x0000000ab2352c11 */ /* 0x004fd000080f1411 */
[----:B------:R-:W-:-:S04]  /*8010*/  LEA R22, P0, R22, UR18, 0x2 ;  /* 0x0000001216167c11 */ /* 0x000fc8000f8010ff */
[----:B------:R-:W-:Y:S02]  /*8020*/  IADD3.X R23, R8, UR17, RZ, P0, !PT ;  /* 0x0000001108177c10 */ /* 0x000fe400087fe4ff */
[----:B------:R-:W-:Y:S01]  /*8030*/  @P1 LEA R8, P0, R176, UR14, 0x2 ;  /* 0x0000000eb0081c11 */ /* 0x000fe2000f8010ff */
[----:B0-----:R-:W-:-:S03]  /*8040*/  @P6 IMAD R0, R9, c[0x0][0x16c], RZ ;  /* 0x00005b0009006a24 */ /* 0x001fc600078e02ff */
[----:B----4-:R-:W-:-:S08]  /*8050*/  @P1 LEA.HI.X R9, R176, UR10, R7, 0x2, P0 ;  /* 0x0000000ab0091c11 */ /* 0x010fd000080f1407 */
[----:B------:R-:W-:Y:S01]  /*8060*/  LOP3.LUT P0, RZ, R85, 0x8000000, RZ, 0xc0, !PT ;  /* 0x0800000055ff7812 */ /* 0x000fe2000780c0ff */
[----:B---3--:R-:W-:-:S08]  /*8070*/  @P6 IMAD R0, R6, c[0x0][0x19c], R0 ;  /* 0x0000670006006a24 */ /* 0x008fd000078e0200 */
[----:B------:R0:W-:Y:S04]  /*8080*/  @P6 STG.E.SYS [R168], R0 ;  /* 0x00000000a8006386 */ /* 0x0001e8000010e900 */
[----:B------:R-:W2:Y:S01]  /*8090*/  @P0 LDG.E.SYS R6, [R68] ;  /* 0x0000000044060381 */ /* 0x000ea200001ee900 */
[----:B------:R-:W-:-:S04]  /*80a0*/  LOP3.LUT R89, R89, 0xfffffff7, RZ, 0xc0, !PT ;  /* 0xfffffff759597812 */ /* 0x000fc800078ec0ff */
[----:B------:R-:W-:-:S04]  /*80b0*/  @P4 LOP3.LUT R89, R89, 0x8, RZ, 0xfc, !PT ;  /* 0x0000000859594812 */ /* 0x000fc800078efcff */
[----:B------:R-:W-:-:S04]  /*80c0*/  LOP3.LUT R89, R89, 0xffffffef, RZ, 0xc0, !PT ;  /* 0xffffffef59597812 */ /* 0x000fc800078ec0ff */
[----:B------:R-:W-:Y:S02]  /*80d0*/  @P3 LOP3.LUT R89, R89, 0x10, RZ, 0xfc, !PT ;  /* 0x0000001059593812 */ /* 0x000fe400078efcff */
[----:B------:R-:W-:Y:S02]  /*80e0*/  LOP3.LUT P3, RZ, R85, 0x80000000, RZ, 0xc0, !PT ;  /* 0x8000000055ff7812 */ /* 0x000fe4000786c0ff */
[----:B------:R-:W-:Y:S01]  /*80f0*/  LOP3.LUT R89, R89, 0xfffffdff, RZ, 0xc0, !PT ;  /* 0xfffffdff59597812 */ /* 0x000fe200078ec0ff */
[----:B0-----:R-:W-:-:S09]  /*8100*/  @P0 IMAD R0, R25, c[0x0][0x16c], RZ ;  /* 0x00005b0019000a24 */ /* 0x001fd200078e02ff */
[----:B------:R-:W-:-:S04]  /*8110*/  @P3 LOP3.LUT R89, R89, 0x200, RZ, 0xfc, !PT ;  /* 0x0000020059593812 */ /* 0x000fc800078efcff */
[----:B------:R-:W-:-:S04]  /*8120*/  LOP3.LUT R89, R89, 0xffffffdf, RZ, 0xc0, !PT ;  /* 0xffffffdf59597812 */ /* 0x000fc800078ec0ff */
[----:B------:R-:W-:Y:S02]  /*8130*/  @P2 LOP3.LUT R89, R89, 0x20, RZ, 0xfc, !PT ;  /* 0x0000002059592812 */ /* 0x000fe400078efcff */
[----:B------:R-:W-:Y:S01]  /*8140*/  LOP3.LUT P2, RZ, R85, 0x10000000, RZ, 0xc0, !PT ;  /* 0x1000000055ff7812 */ /* 0x000fe2000784c0ff */
[----:B--2---:R-:W-:-:S08]  /*8150*/  @P0 IMAD R0, R6, c[0x0][0x19c], R0 ;  /* 0x0000670006000a24 */ /* 0x004fd000078e0200 */
[----:B------:R0:W-:Y:S04]  /*8160*/  @P0 STG.E.SYS [R164], R0 ;  /* 0x00000000a4000386 */ /* 0x0001e8000010e900 */
[----:B------:R-:W2:Y:S01]  /*8170*/  @P2 LDG.E.SYS R6, [R68+0x80] ;  /* 0x0000800044062381 */ /* 0x000ea200001ee900 */
[----:B------:R-:W-:Y:S01]  /*8180*/  LOP3.LUT P3, RZ, R85, 0x20000000, RZ, 0xc0, !PT ;  /* 0x2000000055ff7812 */ /* 0x000fe2000786c0ff */
[----:B0-----:R-:W-:-:S04]  /*8190*/  @P2 IMAD R0, R41, c[0x0][0x16c], RZ ;  /* 0x00005b0029002a24 */ /* 0x001fc800078e02ff */
[----:B--2---:R-:W-:-:S08]  /*81a0*/  @P2 IMAD R0, R6, c[0x0][0x19c], R0 ;  /* 0x0000670006002a24 */ /* 0x004fd000078e0200 */
[----:B------:R0:W-:Y:S04]  /*81b0*/  @P2 STG.E.SYS [R166], R0 ;  /* 0x00000000a6002386 */ /* 0x0001e8000010e900 */
[----:B------:R-:W2:Y:S01]  /*81c0*/  @P3 LDG.E.SYS R68, [R68+0x100] ;  /* 0x0001000044443381 */ /* 0x000ea200001ee900 */
[----:B------:R-:W-:-:S04]  /*81d0*/  LOP3.LUT R89, R89, 0xffffffbf, RZ, 0xc0, !PT ;  /* 0xffffffbf59597812 */ /* 0x000fc800078ec0ff */
[----:B------:R-:W-:Y:S01]  /*81e0*/  @P1 LOP3.LUT R89, R89, 0x40, RZ, 0xfc, !PT ;  /* 0x0000004059591812 */ /* 0x000fe200078efcff */
[----:B0-----:R-:W-:Y:S01]  /*81f0*/  @P3 IMAD R0, R57, c[0x0][0x16c], RZ ;  /* 0x00005b0039003a24 */ /* 0x001fe200078e02ff */
[----:B------:R-:W-:-:S03]  /*8200*/  LOP3.LUT P1, RZ, R85, 0x40000000, RZ, 0xc0, !PT ;  /* 0x4000000055ff7812 */ /* 0x000fc6000782c0ff */
[----:B--2---:R-:W-:-:S08]  /*8210*/  @P3 IMAD R0, R68, c[0x0][0x19c], R0 ;  /* 0x0000670044003a24 */ /* 0x004fd000078e0200 */
[----:B------:R0:W-:Y:S04]  /*8220*/  @P3 STG.E.SYS [R162], R0 ;  /* 0x00000000a2003386 */ /* 0x0001e8000010e900 */
[----:B------:R-:W2:Y:S01]  /*8230*/  @P1 LDG.E.SYS R6, [R156] ;  /* 0x000000009c061381 */ /* 0x000ea200001ee900 */
[----:B------:R-:W-:Y:S01]  /*8240*/  LOP3.LUT P3, RZ, R89, 0x200, RZ, 0xc0, !PT ;  /* 0x0000020059ff7812 */ /* 0x000fe2000786c0ff */
[----:B0-----:R-:W-:-:S04]  /*8250*/  @P1 IMAD R0, R10, c[0x0][0x16c], RZ ;  /* 0x00005b000a001a24 */ /* 0x001fc800078e02ff */
[----:B--2---:R-:W-:-:S08]  /*8260*/  @P1 IMAD R0, R6, c[0x0][0x19c], R0 ;  /* 0x0000670006001a24 */ /* 0x004fd000078e0200 */
[----:B------:R0:W-:Y:S04]  /*8270*/  @P1 STG.E.SYS [R158], R0 ;  /* 0x000000009e001386 */ /* 0x0001e8000010e900 */
[----:B------:R-:W2:Y:S01]  /*8280*/  @P3 LDG.E.SYS R6, [R50] ;  /* 0x0000000032063381 */ /* 0x000ea200001ee900 */
[----:B------:R-:W-:Y:S01]  /*8290*/  LOP3.LUT P4, RZ, R86, 0x1, RZ, 0xc0, !PT ;  /* 0x0000000156ff7812 */ /* 0x000fe2000788c0ff */
[----:B0-----:R-:W-:-:S04]  /*82a0*/  @P3 IMAD R0, R26, c[0x0][0x16c], RZ ;  /* 0x00005b001a003a24 */ /* 0x001fc800078e02ff */
        /* <DEDUP_REMOVED lines=39> */
[----:B0-----:R-:W-:Y:S01]  /*8520*/  @P5 IMAD R0, R28, c[0x0][0x16c], RZ ;  /* 0x00005b001c005a24 */ /* 0x001fe200078e02ff */
[----:B------:R-:W-:Y:S02]  /*8530*/  LOP3.LUT P1, RZ, R86, 0x800, RZ, 0xc0, !PT ;  /* 0x0000080056ff7812 */ /* 0x000fe4000782c0ff */
[----:B------:R-:W-:Y:S01]  /*8540*/  LOP3.LUT R89, R89, 0xffffff7f, RZ, 0xc0, !PT ;  /* 0xffffff7f59597812 */ /* 0x000fe200078ec0ff */
[----:B--2---:R-:W-:-:S08]  /*8550*/  @P5 IMAD R0, R6, c[0x0][0x19c], R0 ;  /* 0x0000670006005a24 */ /* 0x004fd000078e0200 */
[----:B------:R0:W-:Y:S04]  /*8560*/  @P5 STG.E.SYS [R122], R0 ;  /* 0x000000007a005386 */ /* 0x0001e8000010e900 */
[----:B------:R-:W2:Y:S01]  /*8570*/  @P6 LDG.E.SYS R6, [R20+0x80] ;  /* 0x0000800014066381 */ /* 0x000ea200001ee900 */
[----:B------:R-:W-:Y:S02]  /*8580*/  @P1 LOP3.LUT R89, R89, 0x80, RZ, 0xfc, !PT ;  /* 0x0000008059591812 */ /* 0x000fe400078efcff */
[----:B------:R-:W-:Y:S02]  /*8590*/  LOP3.LUT P1, RZ, R86, 0x400, RZ, 0xc0, !PT ;  /* 0x0000040056ff7812 */ /* 0x000fe4000782c0ff */
[----:B------:R-:W-:Y:S01]  /*85a0*/  LOP3.LUT R89, R89, 0xfffffeff, RZ, 0xc0, !PT ;  /* 0xfffffeff59597812 */ /* 0x000fe200078ec0ff */
[----:B0-----:R-:W-:-:S09]  /*85b0*/  @P6 IMAD R0, R44, c[0x0][0x16c], RZ ;  /* 0x00005b002c006a24 */ /* 0x001fd200078e02ff */
[----:B------:R-:W-:Y:S02]  /*85c0*/  @P1 LOP3.LUT R89, R89, 0x100, RZ, 0xfc, !PT ;  /* 0x0000010059591812 */ /* 0x000fe400078efcff */
[----:B------:R-:W-:Y:S01]  /*85d0*/  LOP3.LUT P1, RZ, R86, 0x200, RZ, 0xc0, !PT ;  /* 0x0000020056ff7812 */ /* 0x000fe2000782c0ff */
[----:B--2---:R-:W-:-:S08]  /*85e0*/  @P6 IMAD R0, R6, c[0x0][0x19c], R0 ;  /* 0x0000670006006a24 */ /* 0x004fd000078e0200 */
[----:B------:R0:W-:Y:S04]  /*85f0*/  @P6 STG.E.SYS [R120], R0 ;  /* 0x0000000078006386 */ /* 0x0001e8000010e900 */
[----:B------:R-:W2:Y:S01]  /*8600*/  @P1 LDG.E.SYS R20, [R20+0x100] ;  /* 0x0001000014141381 */ /* 0x000ea200001ee900 */
[----:B0-----:R-:W-:-:S04]  /*8610*/  @P1 IMAD R0, R60, c[0x0][0x16c], RZ ;  /* 0x00005b003c001a24 */ /* 0x001fc800078e02ff */
[----:B--2---:R-:W-:-:S08]  /*8620*/  @P1 IMAD R0, R20, c[0x0][0x19c], R0 ;  /* 0x0000670014001a24 */ /* 0x004fd000078e0200 */
[----:B------:R0:W-:Y:S01]  /*8630*/  @P1 STG.E.SYS [R124], R0 ;  /* 0x000000007c001386 */ /* 0x0001e2000010e900 */
[----:B------:R-:W-:-:S12]  /*8640*/  LOP3.LUT P1, RZ, R89, 0x100, RZ, 0xc0, !PT ;  /* 0x0000010059ff7812 */ /* 0x000fd8000782c0ff */
[----:B------:R-:W2:Y:S01]  /*8650*/  @P1 LDG.E.SYS R6, [R114] ;  /* 0x0000000072061381 */ /* 0x000ea200001ee900 */
[----:B0-----:R-:W-:-:S04]  /*8660*/  @P1 IMAD R0, R13, c[0x0][0x16c], RZ ;  /* 0x00005b000d001a24 */ /* 0x001fc800078e02ff */
[----:B--2---:R-:W-:-:S08]  /*8670*/  @P1 IMAD R0, R6, c[0x0][0x19c], R0 ;  /* 0x0000670006001a24 */ /* 0x004fd000078e0200 */
[----:B------:R0:W-:Y:S01]  /*8680*/  @P1 STG.E.SYS [R118], R0 ;  /* 0x0000000076001386 */ /* 0x0001e2000010e900 */
[----:B------:R-:W-:-:S12]  /*8690*/  LOP3.LUT P1, RZ, R89, 0x80, RZ, 0xc0, !PT ;  /* 0x0000008059ff7812 */ /* 0x000fd8000782c0ff */
[----:B------:R-:W2:Y:S01]  /*86a0*/  @P1 LDG.E.SYS R6, [R18] ;  /* 0x0000000012061381 */ /* 0x000ea200001ee900 */
[----:B0-----:R-:W-:Y:S01]  /*86b0*/  @P1 IMAD R0, R29, c[0x0][0x16c], RZ ;  /* 0x00005b001d001a24 */ /* 0x001fe200078e02ff */
[----:B------:R-:W-:-:S03]  /*86c0*/  LOP3.LUT P2, RZ, R86, 0x1000, RZ, 0xc0, !PT ;  /* 0x0000100056ff7812 */ /* 0x000fc6000784c0ff */
        /* <DEDUP_REMOVED lines=60> */
[----:B------:R-:W-:Y:S01]  /*8a90*/  BMOV.32.CLEAR RZ, B0 ;  /* 0x0000000000ff7355 */ /* 0x000fe20000100000 */
[----:B------:R-:W-:Y:S01]  /*8aa0*/  BSSY B0, `(.L_x_266) ;  /* 0x0000011000007945 */ /* 0x000fe20003800000 */
[----:B------:R-:W-:Y:S02]  /*8ab0*/  LOP3.LUT P6, RZ, R89, 0x1, RZ, 0xc0, !PT ;  /* 0x0000000159ff7812 */ /* 0x000fe400078cc0ff */
[----:B------:R-:W-:-:S02]  /*8ac0*/  LOP3.LUT P5, RZ, R90, 0x80000000, RZ, 0xc0, !PT ;  /* 0x800000005aff7812 */ /* 0x000fc400078ac0ff */
[C---:B------:R-:W-:Y:S02]  /*8ad0*/  LOP3.LUT P4, RZ, R90.reuse, 0x40000000, RZ, 0xc0, !PT ;  /* 0x400000005aff7812 */ /* 0x040fe4000788c0ff */
[C---:B------:R-:W-:Y:S02]  /*8ae0*/  LOP3.LUT P3, RZ, R90.reuse, 0x20000000, RZ, 0xc0, !PT ;  /* 0x200000005aff7812 */ /* 0x040fe4000786c0ff */
[----:B------:R-:W-:Y:S01]  /*8af0*/  LOP3.LUT P2, RZ, R90, 0x10000000, RZ, 0xc0, !PT ;  /* 0x100000005aff7812 */ /* 0x000fe2000784c0ff */
[----:B--2---:R-:W-:-:S08]  /*8b00*/  @P1 IMAD R0, R2, c[0x0][0x19c], R0 ;  /* 0x0000670002001a24 */ /* 0x004fd000078e0200 */
[----:B------:R0:W-:Y:S01]  /*8b10*/  @P1 STG.E.SYS [R8], R0 ;  /* 0x0000000008001386 */ /* 0x0001e2000010e900 */
[----:B------:R-:W-:Y:S01]  /*8b20*/  LOP3.LUT P1, RZ, R90, 0x8000000, RZ, 0xc0, !PT ;  /* 0x080000005aff7812 */ /* 0x000fe2000782c0ff */
[----:B------:R-:W-:Y:S06]  /*8b30*/  @!P0 BRA `(.L_x_267) ;  /* 0x0000007000008947 */ /* 0x000fec0003800000 */
[----:B------:R-:W2:Y:S04]  /*8b40*/  LDL R7, [R1+0x1b0] ;  /* 0x0001b00001077983 */ /* 0x000ea80000100800 */
[----:B0-----:R-:W3:Y:S01]  /*8b50*/  LDG.E.SYS R0, [R22+0x80] ;  /* 0x0000800016007381 */ /* 0x001ee200001ee900 */
[----:B------:R-:W-:Y:S01]  /*8b60*/  IMAD R48, R48, c[0x0][0x16c], RZ ;  /* 0x00005b0030307a24 */ /* 0x000fe200078e02ff */
[----:B------:R-:W-:-:S04]  /*8b70*/  LEA R2, P0, R174, UR14, 0x2 ;  /* 0x0000000eae027c11 */ /* 0x000fc8000f8010ff */
[----:B--2---:R-:W-:Y:S01]  /*8b80*/  LEA.HI.X R3, R174, UR10, R7, 0x2, P0 ;  /* 0x0000000aae037c11 */ /* 0x004fe200080f1407 */
[----:B---3--:R-:W-:-:S08]  /*8b90*/  IMAD R0, R0, c[0x0][0x19c], R48 ;  /* 0x0000670000007a24 */ /* 0x008fd000078e0230 */
[----:B------:R0:W-:Y:S02]  /*8ba0*/  STG.E.SYS [R2], R0 ;  /* 0x0000000002007386 */ /* 0x0001e4000010e900 */
.L_x_267:
[----:B------:R-:W-:Y:S05]  /*8bb0*/  BSYNC B0 ;  /* 0x0000000000007941 */ /* 0x000fea0003800000 */
.L_x_266:
[----:B------:R-:W-:-:S12]  /*8bc0*/  LOP3.LUT P0, RZ, R86, 0x2000000, RZ, 0xc0, !PT ;  /* 0x0200000056ff7812 */ /* 0x000fd8000780c0ff */
[----:B------:R-:W-:Y:S05]  /*8bd0*/  @!P0 BRA `(.L_x_268) ;  /* 0x0000270000008947 */ /* 0x000fea0003800000 */
[----:B------:R-:W2:Y:S04]  /*8be0*/  LDL R4, [R1+0x1b4] ;  /* 0x0001b40001047983 */ /* 0x000ea80000100800 */
[----:B0-----:R-:W3:Y:S01]  /*8bf0*/  LDG.E.SYS R0, [R22+0x100] ;  /* 0x0001000016007381 */ /* 0x001ee200001ee900 */
[----:B------:R-:W-:Y:S01]  /*8c00*/  IMAD R64, R64, c[0x0][0x16c], RZ ;  /* 0x00005b0040407a24 */ /* 0x000fe200078e02ff */
[----:B------:R-:W-:-:S04]  /*8c10*/  LEA R2, P0, R172, UR14, 0x2 ;  /* 0x0000000eac027c11 */ /* 0x000fc8000f8010ff */
[----:B--2---:R-:W-:Y:S01]  /*8c20*/  LEA.HI.X R3, R172, UR10, R4, 0x2, P0 ;  /* 0x0000000aac037c11 */ /* 0x004fe200080f1404 */
[----:B---3--:R-:W-:-:S08]  /*8c30*/  IMAD R0, R0, c[0x0][0x19c], R64 ;  /* 0x0000670000007a24 */ /* 0x008fd000078e0240 */
[----:B------:R0:W-:Y:S01]  /*8c40*/  STG.E.SYS [R2], R0 ;  /* 0x0000000002007386 */ /* 0x0001e2000010e900 */
[----:B------:R-:W-:Y:S05]  /*8c50*/  BRA `(.L_x_268) ;  /* 0x0000268000007947 */ /* 0x000fea0003800000 */
.L_x_265:
[----:B------:R-:W2:Y:S04]  /*8c60*/  LDL.64 R68, [R1+0xb8] ;  /* 0x0000b80001447983 */ /* 0x000ea80000100a00 */
[----:B------:R-:W3:Y:S04]  /*8c70*/  LDL.64 R74, [R1+0xb0] ;  /* 0x0000b000014a7983 */ /* 0x000ee80000100a00 */
[----:B------:R-:W4:Y:S04]  /*8c80*/  LDL.64 R72, [R1+0xa8] ;  /* 0x0000a80001487983 */ /* 0x000f280000100a00 */
[----:B------:R-:W5:Y:S04]  /*8c90*/  LDL R97, [R1+0xc0] ;  /* 0x0000c00001617983 */ /* 0x000f680000100800 */
[----:B------:R-:W3:Y:S04]  /*8ca0*/  LDL.64 R70, [R1+0xa0] ;  /* 0x0000a00001467983 */ /* 0x000ee80000100a00 */
[----:B------:R-:W3:Y:S04]  /*8cb0*/  LDL R96, [R1+0xc4] ;  /* 0x0000c40001607983 */ /* 0x000ee80000100800 */
[----:B------:R-:W3:Y:S04]  /*8cc0*/  LDL.64 R82, [R1+0x98] ;  /* 0x0000980001527983 */ /* 0x000ee80000100a00 */
[----:B------:R-:W3:Y:S04]  /*8cd0*/  LDL R81, [R1+0xc8] ;  /* 0x0000c80001517983 */ /* 0x000ee80000100800 */
[----:B------:R-:W3:Y:S04]  /*8ce0*/  LDL R80, [R1+0xcc] ;  /* 0x0000cc0001507983 */ /* 0x000ee80000100800 */
[----:B------:R-:W3:Y:S04]  /*8cf0*/  LDL.64 R78, [R1+0x88] ;  /* 0x00008800014e7983 */ /* 0x000ee80000100a00 */
[----:B------:R-:W3:Y:S01]  /*8d00*/  LDL R67, [R1+0xd0] ;  /* 0x0000d00001437983 */ /* 0x000ee20000100800 */
[----:B------:R-:W-:-:S03]  /*8d10*/  LOP3.LUT R90, R90, 0xffffffdf, RZ, 0xc0, !PT ;  /* 0xffffffdf5a5a7812 */ /* 0x000fc600078ec0ff */
[----:B------:R-:W3:Y:S01]  /*8d20*/  LDL.64 R76, [R1+0x80] ;  /* 0x00008000014c7983 */ /* 0x000ee20000100a00 */
[----:B------:R-:W-:-:S03]  /*8d30*/  @P1 LOP3.LUT R90, R90, 0x20, RZ, 0xfc, !PT ;  /* 0x000000205a5a1812 */ /* 0x000fc600078efcff */
[----:B------:R-:W3:Y:S01]  /*8d40*/  LDL R109, [R1+0xd4] ;  /* 0x0000d400016d7983 */ /* 0x000ee20000100800 */
[----:B------:R-:W-:-:S03]  /*8d50*/  LOP3.LUT R90, R90, 0xffffffbf, RZ, 0xc0, !PT ;  /* 0xffffffbf5a5a7812 */ /* 0x000fc600078ec0ff */
[----:B------:R-:W3:Y:S04]  /*8d60*/  LDL R108, [R1+0xd8] ;  /* 0x0000d800016c7983 */ /* 0x000ee80000100800 */
[----:B------:R-:W3:Y:S04]  /*8d70*/  LDL R106, [R1+0xdc] ;  /* 0x0000dc00016a7983 */ /* 0x000ee80000100800 */
[----:B------:R-:W3:Y:S04]  /*8d80*/  LDL R107, [R1+0xe0] ;  /* 0x0000e000016b7983 */ /* 0x000ee80000100800 */
[----:B------:R-:W3:Y:S04]  /*8d90*/  LDL.64 R110, [R1+0x58] ;  /* 0x00005800016e7983 */ /* 0x000ee80000100a00 */
        /* <DEDUP_REMOVED lines=8> */
[----:B------:R-:W3:Y:S04]  /*8e20*/  LDL.64 R130, [R1+0x30] ;  /* 0x0000300001827983 */ /* 0x000ee80000100a00 */
[----:B------:R-:W3:Y:S04]  /*8e30*/  LDL R132, [R1+0xfc] ;  /* 0x0000fc0001847983 */ /* 0x000ee80000100800 */
[----:B------:R-:W3:Y:S04]  /*8e40*/  LDL.64 R126, [R1+0x28] ;  /* 0x00002800017e7983 */ /* 0x000ee80000100a00 */
[----:B------:R-:W4:Y:S04]  /*8e50*/  LDL R114, [R1+0x100] ;  /* 0x0001000001727983 */ /* 0x000f280000100800 */
[----:B------:R-:W4:Y:S01]  /*8e60*/  LDL.64 R124, [R1+0x18] ;  /* 0x00001800017c7983 */ /* 0x000f220000100a00 */
[----:B------:R-:W-:Y:S01]  /*8e70*/  LOP3.LUT R86, R86, 0xf7ffffff, RZ, 0xc0, !PT ;  /* 0xf7ffffff56567812 */ /* 0x000fe200078ec0ff */
[----:B------:R-:W-:Y:S01]  /*8e80*/  @P3 IMAD R33, R33, c[0x0][0x16c], RZ ;  /* 0x00005b0021213a24 */ /* 0x000fe200078e02ff */
[----:B------:R-:W-:Y:S01]  /*8e90*/  LOP3.LUT R88, R88, 0xfdffffff, RZ, 0xc0, !PT ;  /* 0xfdffffff58587812 */ /* 0x000fe200078ec0ff */
[----:B------:R-:W-:Y:S01]  /*8ea0*/  @P5 IMAD R2, R2, c[0x0][0x16c], RZ ;  /* 0x00005b0002025a24 */ /* 0x000fe200078e02ff */
[----:B------:R-:W4:Y:S01]  /*8eb0*/  LDL R161, [R1+0x154] ;  /* 0x0001540001a17983 */ /* 0x000f220000100800 */
[----:B------:R-:W-:-:S03]  /*8ec0*/  @P6 IMAD R18, R18, c[0x0][0x16c], RZ ;  /* 0x00005b0012126a24 */ /* 0x000fc600078e02ff */
[----:B------:R-:W5:Y:S04]  /*8ed0*/  LDL R160, [R1+0x158] ;  /* 0x0001580001a07983 */ /* 0x000f680000100800 */
[----:B------:R-:W5:Y:S04]  /*8ee0*/  LDL R159, [R1+0x15c] ;  /* 0x00015c00019f7983 */ /* 0x000f680000100800 */
[----:B------:R-:W5:Y:S04]  /*8ef0*/  LDL R158, [R1+0x160] ;  /* 0x00016000019e7983 */ /* 0x000f680000100800 */
[----:B------:R-:W5:Y:S01]  /*8f00*/  LDL R162, [R1+0x168] ;  /* 0x0001680001a27983 */ /* 0x000f620000100800 */
[----:B--2---:R-:W-:-:S04]  /*8f10*/  @P1 LEA R104, P0, R68, UR14, 0x2 ;  /* 0x0000000e44681c11 */ /* 0x004fc8000f8010ff */
[----:B------:R-:W-:Y:S02]  /*8f20*/  @P1 LEA.HI.X R105, R68, UR10, R91, 0x2, P0 ;  /* 0x0000000a44691c11 */ /* 0x000fe400080f145b */
[----:B------:R-:W2:Y:S01]  /*8f30*/  LDL.64 R68, [R1+0x90] ;  /* 0x0000900001447983 */ /* 0x000ea20000100a00 */
[----:B------:R-:W-:-:S12]  /*8f40*/  LOP3.LUT P1, RZ, R85, 0x4000, RZ, 0xc0, !PT ;  /* 0x0000400055ff7812 */ /* 0x000fd8000782c0ff */
[----:B------:R-:W-:Y:S02]  /*8f50*/  @P1 LOP3.LUT R90, R90, 0x40, RZ, 0xfc, !PT ;  /* 0x000000405a5a1812 */ /* 0x000fe400078efcff */
[----:B------:R-:W-:Y:S02]  /*8f60*/  LOP3.LUT P1, RZ, R85, 0x2000, RZ, 0xc0, !PT ;  /* 0x0000200055ff7812 */ /* 0x000fe4000782c0ff */
[----:B------:R-:W-:-:S10]  /*8f70*/  LOP3.LUT R90, R90, 0xffffff7f, RZ, 0xc0, !PT ;  /* 0xffffff7f5a5a7812 */ /* 0x000fd400078ec0ff */
        /* <DEDUP_REMOVED lines=17> */
[----:B------:R-:W-:Y:S02]  /*9090*/  LOP3.LUT R90, R90, 0xffffdfff, RZ, 0xc0, !PT ;  /* 0xffffdfff5a5a7812 */ /* 0x000fe400078ec0ff */
[----:B---3--:R-:W-:-:S04]  /*90a0*/  @P2 LEA R102, P0, R74, UR14, 0x2 ;  /* 0x0000000e4a662c11 */ /* 0x008fc8000f8010ff */
[----:B------:R-:W-:Y:S02]  /*90b0*/  @P2 LEA.HI.X R103, R74, UR10, R252, 0x2, P0 ;  /* 0x0000000a4a672c11 */ /* 0x000fe400080f14fc */
[----:B------:R-:W3:Y:S02]  /*90c0*/  LDL.64 R74, [R1+0x78] ;  /* 0x00007800014a7983 */ /* 0x000ee40000100a00 */
[----:B------:R-:W-:Y:S02]  /*90d0*/  @P1 LOP3.LUT R90, R90, 0x2000, RZ, 0xfc, !PT ;  /* 0x000020005a5a1812 */ /* 0x000fe400078efcff */
[----:B------:R-:W-:Y:S02]  /*90e0*/  LOP3.LUT P1, RZ, R85, 0x20, RZ, 0xc0, !PT ;  /* 0x0000002055ff7812 */ /* 0x000fe4000782c0ff */
[----:B------:R-:W-:Y:S02]  /*90f0*/  LOP3.LUT R90, R90, 0xffffbfff, RZ, 0xc0, !PT ;  /* 0xffffbfff5a5a7812 */ /* 0x000fe400078ec0ff */
[----:B----4-:R-:W-:-:S04]  /*9100*/  @P3 LEA R100, P0, R72, UR14, 0x2 ;  /* 0x0000000e48643c11 */ /* 0x010fc8000f8010ff */
[----:B-----5:R-:W-:Y:S02]  /*9110*/  @P3 LEA.HI.X R101, R72, UR10, R97, 0x2, P0 ;  /* 0x0000000a48653c11 */ /* 0x020fe400080f1461 */
[----:B------:R-:W4:Y:S02]  /*9120*/  LDL.64 R72, [R1+0x70] ;  /* 0x0000700001487983 */ /* 0x000f240000100a00 */
[----:B------:R-:W-:Y:S02]  /*9130*/  @P1 LOP3.LUT R90, R90, 0x4000, RZ, 0xfc, !PT ;  /* 0x000040005a5a1812 */ /* 0x000fe400078efcff */
[----:B------:R-:W-:Y:S02]  /*9140*/  LOP3.LUT P1, RZ, R85, 0x10, RZ, 0xc0, !PT ;  /* 0x0000001055ff7812 */ /* 0x000fe4000782c0ff */
[----:B------:R-:W-:Y:S02]  /*9150*/  LOP3.LUT R90, R90, 0xffff7fff, RZ, 0xc0, !PT ;  /* 0xffff7fff5a5a7812 */ /* 0x000fe400078ec0ff */
[----:B------:R-:W-:-:S08]  /*9160*/  @P4 LEA R98, P0, R70, UR14, 0x2 ;  /* 0x0000000e46624c11 */ /* 0x000fd0000f8010ff */
[----:B------:R-:W-:Y:S02]  /*9170*/  @P1 LOP3.LUT R90, R90, 0x8000, RZ, 0xfc, !PT ;  /* 0x000080005a5a1812 */ /* 0x000fe400078efcff */
[----:B------:R-:W-:Y:S02]  /*9180*/  LOP3.LUT P1, RZ, R85, 0x8, RZ, 0xc0, !PT ;  /* 0x0000000855ff7812 */ /* 0x000fe4000782c0ff */
[----:B------:R-:W-:Y:S02]  /*9190*/  LOP3.LUT R90, R90, 0xfffeffff, RZ, 0xc0, !PT ;  /* 0xfffeffff5a5a7812 */ /* 0x000fe400078ec0ff */
[----:B------:R-:W-:Y:S02]  /*91a0*/  @P4 LEA.HI.X R99, R70, UR10, R96, 0x2, P0 ;  /* 0x0000000a46634c11 */ /* 0x000fe400080f1460 */
[----:B------:R-:W-:Y:S01]  /*91b0*/  @P5 LEA R96, P0, R82, UR14, 0x2 ;  /* 0x0000000e52605c11 */ /* 0x000fe2000f8010ff */
[----:B------:R-:W5:Y:S05]  /*91c0*/  LDL.64 R70, [R1+0x68] ;  /* 0x0000680001467983 */ /* 0x000f6a0000100a00 */
[----:B------:R-:W-:-:S02]  /*91d0*/  @P1 LOP3.LUT R90, R90, 0x10000, RZ, 0xfc, !PT ;  /* 0x000100005a5a1812 */ /* 0x000fc400078efcff */
[----:B------:R-:W-:Y:S02]  /*91e0*/  LOP3.LUT P1, RZ, R85, 0x2, RZ, 0xc0, !PT ;  /* 0x0000000255ff7812 */ /* 0x000fe4000782c0ff */
[----:B------:R-:W-:Y:S02]  /*91f0*/  LOP3.LUT R90, R90, 0xfffdffff, RZ, 0xc0, !PT ;  /* 0xfffdffff5a5a7812 */ /* 0x000fe400078ec0ff */
[----:B------:R-:W-:-:S08]  /*9200*/  @P5 LEA.HI.X R97, R82, UR10, R81, 0x2, P0 ;  /* 0x0000000a52615c11 */ /* 0x000fd000080f1451 */
[----:B------:R-:W-:Y:S02]  /*9210*/  @P1 LOP3.LUT R90, R90, 0x20000, RZ, 0xfc, !PT ;  /* 0x000200005a5a1812 */ /* 0x000fe400078efcff */
[----:B------:R-:W-:Y:S02]  /*9220*/  LOP3.LUT P1, RZ, R85, 0x1, RZ, 0xc0, !PT ;  /* 0x0000000155ff7812 */ /* 0x000fe4000782c0ff */
[----:B--2---:R-:W-:-:S04]  /*9230*/  @P6 LEA R82, P0, R68, UR14, 0x2 ;  /* 0x0000000e44526c11 */ /* 0x004fc8000f8010ff */
[----:B------:R-:W-:Y:S02]  /*9240*/  @P6 LEA.HI.X R83, R68, UR10, R80, 0x2, P0 ;  /* 0x0000000a44536c11 */ /* 0x000fe400080f1450 */
[----:B------:R-:W2:Y:S06]  /*9250*/  LDL.64 R68, [R1+0x60] ;  /* 0x0000600001447983 */ /* 0x000eac0000100a00 */
[----:B------:R-:W-:-:S04]  /*9260*/  @P1 LEA R80, P0, R78, UR14, 0x2 ;  /* 0x0000000e4e501c11 */ /* 0x000fc8000f8010ff */
[----:B------:R-:W-:Y:S02]  /*9270*/  @P1 LEA.HI.X R81, R78, UR10, R67, 0x2, P0 ;  /* 0x0000000a4e511c11 */ /* 0x000fe400080f1443 */
[----:B------:R-:W2:Y:S01]  /*9280*/  LDL R67, [R1+0xe4] ;  /* 0x0000e40001437983 */ /* 0x000ea20000100800 */
[----:B------:R-:W-:-:S04]  /*9290*/  LOP3.LUT R90, R90, 0xffffffef, RZ, 0xc0, !PT ;  /* 0xffffffef5a5a7812 */ /* 0x000fc800078ec0ff */
[----:B------:R-:W-:-:S04]  /*92a0*/  @P2 LOP3.LUT R90, R90, 0x10, RZ, 0xfc, !PT ;  /* 0x000000105a5a2812 */ /* 0x000fc800078efcff */
[----:B------:R-:W-:-:S04]  /*92b0*/  LOP3.LUT R90, R90, 0xfffffff7, RZ, 0xc0, !PT ;  /* 0xfffffff75a5a7812 */ /* 0x000fc800078ec0ff */
[----:B------:R-:W-:-:S04]  /*92c0*/  @P4 LOP3.LUT R90, R90, 0x8, RZ, 0xfc, !PT ;  /* 0x000000085a5a4812 */ /* 0x000fc800078efcff */
[----:B------:R-:W-:Y:S02]  /*92d0*/  LOP3.LUT P1, RZ, R90, 0x20000, RZ, 0xc0, !PT ;  /* 0x000200005aff7812 */ /* 0x000fe4000782c0ff */
[----:B------:R-:W-:-:S10]  /*92e0*/  LOP3.LUT P2, RZ, R85, 0x4, RZ, 0xc0, !PT ;  /* 0x0000000455ff7812 */ /* 0x000fd4000784c0ff */
[----:B------:R-:W-:-:S04]  /*92f0*/  @P1 LEA R78, P0, R76, UR14, 0x2 ;  /* 0x0000000e4c4e1c11 */ /* 0x000fc8000f8010ff */
[----:B------:R-:W-:Y:S02]  /*9300*/  @P1 LEA.HI.X R79, R76, UR10, R109, 0x2, P0 ;  /* 0x0000000a4c4f1c11 */ /* 0x000fe400080f146d */
[----:B------:R-:W-:-:S06]  /*9310*/  LOP3.LUT P1, RZ, R90, 0x10000, RZ, 0xc0, !PT ;  /* 0x000100005aff7812 */ /* 0x000fcc000782c0ff */
[----:B---3--:R-:W-:-:S04]  /*9320*/  @P2 LEA R76, P0, R74, UR14, 0x2 ;  /* 0x0000000e4a4c2c11 */ /* 0x008fc8000f8010ff */
[----:B------:R-:W-:Y:S02]  /*9330*/  @P2 LEA.HI.X R77, R74, UR10, R108, 0x2, P0 ;  /* 0x0000000a4a4d2c11 */ /* 0x000fe400080f146c */
[----:B------:R-:W3:Y:S06]  /*9340*/  LDL.64 R108, [R1+0x20] ;  /* 0x00002000016c7983 */ /* 0x000eec0000100a00 */
[----:B----4-:R-:W-:-:S04]  /*9350*/  @P1 LEA R74, P0, R72, UR14, 0x2 ;  /* 0x0000000e484a1c11 */ /* 0x010fc8000f8010ff */
[----:B------:R-:W-:Y:S02]  /*9360*/  @P1 LEA.HI.X R75, R72, UR10, R106, 0x2, P0 ;  /* 0x0000000a484b1c11 */ /* 0x000fe400080f146a */
[----:B------:R-:W4:Y:S01]  /*9370*/  LDL R106, [R1+0xf8] ;  /* 0x0000f800016a7983 */ /* 0x000f220000100800 */
[----:B------:R-:W-:-:S12]  /*9380*/  LOP3.LUT P1, RZ, R90, 0x8000, RZ, 0xc0, !PT ;  /* 0x000080005aff7812 */ /* 0x000fd8000782c0ff */
[----:B-----5:R-:W-:-:S04]  /*9390*/  @P1 LEA R72, P0, R70, UR14, 0x2 ;  /* 0x0000000e46481c11 */ /* 0x020fc8000f8010ff */
[----:B------:R-:W-:Y:S02]  /*93a0*/  @P1 LEA.HI.X R73, R70, UR10, R107, 0x2, P0 ;  /* 0x0000000a46491c11 */ /* 0x000fe400080f146b */
[----:B------:R-:W5:Y:S01]  /*93b0*/  LDL R107, [R1+0x104] ;  /* 0x00010400016b7983 */ /* 0x000f620000100800 */
[----:B------:R-:W-:-:S12]  /*93c0*/  LOP3.LUT P1, RZ, R90, 0x4000, RZ, 0xc0, !PT ;  /* 0x000040005aff7812 */ /* 0x000fd8000782c0ff */
[----:B--2---:R-:W-:-:S04]  /*93d0*/  @P1 LEA R70, P0, R68, UR14, 0x2 ;  /* 0x0000000e44461c11 */ /* 0x004fc8000f8010ff */
[----:B------:R-:W-:Y:S02]  /*93e0*/  @P1 LEA.HI.X R71, R68, UR10, R67, 0x2, P0 ;  /* 0x0000000a44471c11 */ /* 0x000fe400080f1443 */
[----:B------:R-:W2:Y:S01]  /*93f0*/  LDL R67, [R1+0x108] ;  /* 0x0001080001437983 */ /* 0x000ea20000100800 */
[----:B------:R-:W-:-:S12]  /*9400*/  LOP3.LUT P1, RZ, R90, 0x2000, RZ, 0xc0, !PT ;  /* 0x000020005aff7812 */ /* 0x000fd8000782c0ff */
[----:B------:R-:W-:-:S04]  /*9410*/  @P1 LEA R68, P0, R110, UR14, 0x2 ;  /* 0x0000000e6e441c11 */ /* 0x000fc8000f8010ff */
[----:B------:R-:W-:Y:S02]  /*9420*/  @P1 LEA.HI.X R69, R110, UR10, R121, 0x2, P0 ;  /* 0x0000000a6e451c11 */ /* 0x000fe400080f1479 */
[----:B------:R-:W-:-:S12]  /*9430*/  LOP3.LUT P1, RZ, R90, 0x1000, RZ, 0xc0, !PT ;  /* 0x000010005aff7812 */ /* 0x000fd8000782c0ff */
[----:B------:R-:W-:-:S04]  /*9440*/  @P1 LEA R110, P0, R112, UR14, 0x2 ;  /* 0x0000000e706e1c11 */ /* 0x000fc8000f8010ff */
[----:B------:R-:W-:Y:S02]  /*9450*/  @P1 LEA.HI.X R111, R112, UR10, R120, 0x2, P0 ;  /* 0x0000000a706f1c11 */ /* 0x000fe400080f1478 */
[----:B------:R-:W-:Y:S01]  /*9460*/  LOP3.LUT P1, RZ, R90, 0x800, RZ, 0xc0, !PT ;  /* 0x000008005aff7812 */ /* 0x000fe2000782c0ff */
[----:B------:R-:W2:Y:S11]  /*9470*/  LDL.64 R120, [R1+0x10] ;  /* 0x0000100001787983 */ /* 0x000eb60000100a00 */
[----:B------:R-:W-:-:S04]  /*9480*/  @P1 LEA R112, P0, R118, UR14, 0x2 ;  /* 0x0000000e76701c11 */ /* 0x000fc8000f8010ff */
[----:B------:R-:W-:Y:S02]  /*9490*/  @P1 LEA.HI.X R113, R118, UR10, R115, 0x2, P0 ;  /* 0x0000000a76711c11 */ /* 0x000fe400080f1473 */
[----:B------:R-:W-:Y:S01]  /*94a0*/  LOP3.LUT P1, RZ, R90, 0x400, RZ, 0xc0, !PT ;  /* 0x000004005aff7812 */ /* 0x000fe2000782c0ff */
[----:B------:R-:W2:Y:S11]  /*94b0*/  LDL R115, [R1+0x10c] ;  /* 0x00010c0001737983 */ /* 0x000eb60000100800 */
[----:B------:R-:W-:-:S04]  /*94c0*/  @P1 LEA R118, P0, R122, UR14, 0x2 ;  /* 0x0000000e7a761c11 */ /* 0x000fc8000f8010ff */
[----:B------:R-:W-:Y:S02]  /*94d0*/  @P1 LEA.HI.X R119, R122, UR10, R128, 0x2, P0 ;  /* 0x0000000a7a771c11 */ /* 0x000fe400080f1480 */
[----:B------:R-:W-:Y:S02]  /*94e0*/  LOP3.LUT P1, RZ, R90, 0x200, RZ, 0xc0, !PT ;  /* 0x000002005aff7812 */ /* 0x000fe4000782c0ff */
[----:B------:R-:W-:-:S10]  /*94f0*/  LOP3.LUT P4, RZ, R85, 0x800, RZ, 0xc0, !PT ;  /* 0x0000080055ff7812 */ /* 0x000fd4000788c0ff */
[----:B------:R-:W-:-:S04]  /*9500*/  @P1 LEA R122, P0, R116, UR14, 0x2 ;  /* 0x0000000e747a1c11 */ /* 0x000fc8000f8010ff */
[----:B----4-:R-:W-:Y:S02]  /*9510*/  @P1 LEA.HI.X R123, R116, UR10, R106, 0x2, P0 ;  /* 0x0000000a747b1c11 */ /* 0x010fe400080f146a */
[----:B------:R-:W-:Y:S01]  /*9520*/  LOP3.LUT P1, RZ, R90, 0x100, RZ, 0xc0, !PT ;  /* 0x000001005aff7812 */ /* 0x000fe2000782c0ff */
[----:B------:R-:W4:Y:S05]  /*9530*/  LDL.64 R116, [R1+0x8] ;  /* 0x0000080001747983 */ /* 0x000f2a0000100a00 */
[C---:B------:R-:W-:Y:S01]  /*9540*/  @P4 LEA R128, P0, R130.reuse, UR14, 0x2 ;  /* 0x0000000e82804c11 */ /* 0x040fe2000f8010ff */
[----:B------:R-:W4:Y:S03]  /*9550*/  LDL R106, [R1+0x110] ;  /* 0x00011000016a7983 */ /* 0x000f260000100800 */
[----:B------:R-:W-:-:S08]  /*9560*/  @P4 LEA.HI.X R129, R130, UR10, R132, 0x2, P0 ;  /* 0x0000000a82814c11 */ /* 0x000fd000080f1484 */
[----:B------:R-:W-:-:S04]  /*9570*/  @P1 LEA R130, P0, R126, UR14, 0x2 ;  /* 0x0000000e7e821c11 */ /* 0x000fc8000f8010ff */
[----:B------:R-:W-:Y:S02]  /*9580*/  @P1 LEA.HI.X R131, R126, UR10, R114, 0x2, P0 ;  /* 0x0000000a7e831c11 */ /* 0x000fe400080f1472 */
[----:B------:R-:W-:Y:S01]  /*9590*/  LOP3.LUT P1, RZ, R90, 0x80, RZ, 0xc0, !PT ;  /* 0x000000805aff7812 */ /* 0x000fe2000782c0ff */
[----:B------:R-:W4:Y:S11]  /*95a0*/  LDL R114, [R1+0x114] ;  /* 0x0001140001727983 */ /* 0x000f360000100800 */
[----:B---3--:R-:W-:-:S04]  /*95b0*/  @P1 LEA R140, P0, R108, UR14, 0x2 ;  /* 0x0000000e6c8c1c11 */ /* 0x008fc8000f8010ff */
[----:B-----5:R-:W-:Y:S02]  /*95c0*/  @P1 LEA.HI.X R141, R108, UR10, R107, 0x2, P0 ;  /* 0x0000000a6c8d1c11 */ /* 0x020fe400080f146b */
[----:B------:R-:W-:Y:S01]  /*95d0*/  LOP3.LUT P1, RZ, R90, 0x40, RZ, 0xc0, !PT ;  /* 0x000000405aff7812 */ /* 0x000fe2000782c0ff */
[----:B------:R-:W3:Y:S01]  /*95e0*/  LDL.64 R108, [R1] ;  /* 0x00000000016c7983 */ /* 0x000ee20000100a00 */
[----:B------:R-:W-:-:S03]  /*95f0*/  LOP3.LUT P2, RZ, R85, 0x8000, RZ, 0xc0, !PT ;  /* 0x0000800055ff7812 */ /* 0x000fc6000784c0ff */
[----:B------:R-:W5:Y:S07]  /*9600*/  LDL R107, [R1+0x11c] ;  /* 0x00011c00016b7983 */ /* 0x000f6e0000100800 */
[----:B------:R-:W-:-:S04]  /*9610*/  @P1 LEA R154, P0, R124, UR14, 0x2 ;  /* 0x0000000e7c9a1c11 */ /* 0x000fc8000f8010ff */
[----:B--2---:R-:W-:Y:S02]  /*9620*/  @P1 LEA.HI.X R155, R124, UR10, R67, 0x2, P0 ;  /* 0x0000000a7c9b1c11 */ /* 0x004fe400080f1443 */
[----:B------:R-:W2:Y:S01]  /*9630*/  LDL R67, [R1+0x118] ;  /* 0x0001180001437983 */ /* 0x000ea20000100800 */
[----:B------:R-:W-:-:S12]  /*9640*/  LOP3.LUT P1, RZ, R90, 0x20, RZ, 0xc0, !PT ;  /* 0x000000205aff7812 */ /* 0x000fd8000782c0ff */
[----:B------:R-:W-:Y:S01]  /*9650*/  @P1 IMAD R0, R0, c[0x0][0x16c], RZ ;  /* 0x00005b0000001a24 */ /* 0x000fe200078e02ff */
[----:B------:R-:W-:-:S07]  /*9660*/  @P1 LOP3.LUT R86, R86, 0x8000000, RZ, 0xfc, !PT ;  /* 0x0800000056561812 */ /* 0x000fce00078efcff */
[----:B------:R0:W-:Y:S01]  /*9670*/  @P1 STG.E.SYS [R104], R0 ;  /* 0x0000000068001386 */ /* 0x0001e2000010e900 */
[----:B------:R-:W-:Y:S02]  /*9680*/  LOP3.LUT P1, RZ, R85, 0x10000, RZ, 0xc0, !PT ;  /* 0x0001000055ff7812 */ /* 0x000fe4000782c0ff */
[----:B------:R-:W-:-:S04]  /*9690*/  @P2 LEA R152, P0, R120, UR14, 0x2 ;  /* 0x0000000e78982c11 */ /* 0x000fc8000f8010ff */
[----:B------:R-:W-:Y:S02]  /*96a0*/  @P2 LEA.HI.X R153, R120, UR10, R115, 0x2, P0 ;  /* 0x0000000a78992c11 */ /* 0x000fe400080f1473 */
[----:B------:R-:W-:Y:S02]  /*96b0*/  LOP3.LUT P2, RZ, R90, 0x10, RZ, 0xc0, !PT ;  /* 0x000000105aff7812 */ /* 0x000fe4000784c0ff */
[----:B------:R-:W-:-:S10]  /*96c0*/  LOP3.LUT R86, R86, 0xefffffff, RZ, 0xc0, !PT ;  /* 0xefffffff56567812 */ /* 0x000fd400078ec0ff */
[----:B------:R-:W-:Y:S01]  /*96d0*/  @P2 IMAD R17, R17, c[0x0][0x16c], RZ ;  /* 0x00005b0011112a24 */ /* 0x000fe200078e02ff */
[----:B------:R-:W-:-:S07]  /*96e0*/  @P2 LOP3.LUT R86, R86, 0x10000000, RZ, 0xfc, !PT ;  /* 0x1000000056562812 */ /* 0x000fce00078efcff */
[----:B------:R1:W-:Y:S01]  /*96f0*/  @P2 STG.E.SYS [R102], R17 ;  /* 0x0000001166002386 */ /* 0x0003e2000010e900 */
[C---:B------:R-:W-:Y:S02]  /*9700*/  LOP3.LUT P2, RZ, R85.reuse, 0x20000, RZ, 0xc0, !PT ;  /* 0x0002000055ff7812 */ /* 0x040fe4000784c0ff */
[----:B------:R-:W-:Y:S02]  /*9710*/  LOP3.LUT P4, RZ, R85, 0x40000, RZ, 0xc0, !PT ;  /* 0x0004000055ff7812 */ /* 0x000fe4000788c0ff */
[----:B----4-:R-:W-:-:S04]  /*9720*/  @P1 LEA R138, P0, R116, UR14, 0x2 ;  /* 0x0000000e748a1c11 */ /* 0x010fc8000f8010ff */
[----:B------:R-:W-:Y:S02]  /*9730*/  @P1 LEA.HI.X R139, R116, UR10, R106, 0x2, P0 ;  /* 0x0000000a748b1c11 */ /* 0x000fe400080f146a */
[----:B------:R-:W4:Y:S06]  /*9740*/  LDL R106, [R1+0x120] ;  /* 0x00012000016a7983 */ /* 0x000f2c0000100800 */
[C---:B---3--:R-:W-:Y:S01]  /*9750*/  @P2 LEA R136, P0, R108.reuse, UR14, 0x2 ;  /* 0x0000000e6c882c11 */ /* 0x048fe2000f8010ff */
[----:B------:R-:W3:Y:S03]  /*9760*/  LDL R109, [R1+0x128] ;  /* 0x00012800016d7983 */ /* 0x000ee60000100800 */
[----:B------:R-:W-:-:S02]  /*9770*/  @P2 LEA.HI.X R137, R108, UR10, R114, 0x2, P0 ;  /* 0x0000000a6c892c11 */ /* 0x000fc400080f1472 */
[----:B------:R-:W3:Y:S01]  /*9780*/  LDL R108, [R1+0x12c] ;  /* 0x00012c00016c7983 */ /* 0x000ee20000100800 */
[----:B------:R-:W-:-:S03]  /*9790*/  LOP3.LUT R86, R86, 0xdfffffff, RZ, 0xc0, !PT ;  /* 0xdfffffff56567812 */ /* 0x000fc600078ec0ff */
[----:B------:R0:W-:Y:S02]  /*97a0*/  @P3 STG.E.SYS [R100], R33 ;  /* 0x0000002164003386 */ /* 0x0001e4000010e900 */
[----:B------:R-:W-:Y:S02]  /*97b0*/  @P4 LEA R150, P0, R250, UR14, 0x2 ;  /* 0x0000000efa964c11 */ /* 0x000fe4000f8010ff */
[----:B------:R-:W-:Y:S01]  /*97c0*/  @P1 LOP3.LUT R88, R88, 0x2000000, RZ, 0xfc, !PT ;  /* 0x0200000058581812 */ /* 0x000fe200078efcff */
[----:B------:R-:W3:Y:S01]  /*97d0*/  LDL R114, [R1+0x13c] ;  /* 0x00013c0001727983 */ /* 0x000ee20000100800 */
[----:B--2---:R-:W-:-:S03]  /*97e0*/  @P4 LEA.HI.X R151, R250, UR10, R67, 0x2, P0 ;  /* 0x0000000afa974c11 */ /* 0x004fc600080f1443 */
[----:B------:R-:W2:Y:S01]  /*97f0*/  LDL R67, [R1+0x124] ;  /* 0x0001240001437983 */ /* 0x000ea20000100800 */
[----:B------:R-:W-:Y:S02]  /*9800*/  @P3 LOP3.LUT R86, R86, 0x20000000, RZ, 0xfc, !PT ;  /* 0x2000000056563812 */ /* 0x000fe400078efcff */
[----:B------:R-:W-:-:S12]  /*9810*/  LOP3.LUT P3, RZ, R85, 0x80000, RZ, 0xc0, !PT ;  /* 0x0008000055ff7812 */ /* 0x000fd8000786c0ff */
[----:B------:R-:W-:-:S04]  /*9820*/  @P3 LEA R148, P0, R248, UR14, 0x2 ;  /* 0x0000000ef8943c11 */ /* 0x000fc8000f8010ff */
[----:B-----5:R-:W-:Y:S02]  /*9830*/  @P3 LEA.HI.X R149, R248, UR10, R107, 0x2, P0 ;  /* 0x0000000af8953c11 */ /* 0x020fe400080f146b */
[----:B------:R-:W5:Y:S01]  /*9840*/  LDL R107, [R1+0x130] ;  /* 0x00013000016b7983 */ /* 0x000f620000100800 */
[----:B------:R-:W-:-:S12]  /*9850*/  LOP3.LUT P1, RZ, R85, 0x100000, RZ, 0xc0, !PT ;  /* 0x0010000055ff7812 */ /* 0x000fd8000782c0ff */
[C---:B------:R-:W-:Y:S02]  /*9860*/  @P1 LEA R134, P0, R246.reuse, UR14, 0x2 ;  /* 0x0000000ef6861c11 */ /* 0x040fe4000f8010ff */
[----:B------:R-:W-:Y:S02]  /*9870*/  LOP3.LUT P2, RZ, R85, 0x200000, RZ, 0xc0, !PT ;  /* 0x0020000055ff7812 */ /* 0x000fe4000784c0ff */
[----:B----4-:R-:W-:Y:S02]  /*9880*/  @P1 LEA.HI.X R135, R246, UR10, R106, 0x2, P0 ;  /* 0x0000000af6871c11 */ /* 0x010fe400080f146a */
[----:B------:R-:W4:Y:S08]  /*9890*/  LDL R106, [R1+0x134] ;  /* 0x00013400016a7983 */ /* 0x000f300000100800 */
[----:B------:R-:W-:-:S02]  /*98a0*/  @P2 LEA R156, P0, R244, UR14, 0x2 ;  /* 0x0000000ef49c2c11 */ /* 0x000fc4000f8010ff */
[----:B------:R-:W-:Y:S02]  /*98b0*/  LOP3.LUT P4, RZ, R90, 0x8, RZ, 0xc0, !PT ;  /* 0x000000085aff7812 */ /* 0x000fe4000788c0ff */
[----:B------:R-:W-:Y:S02]  /*98c0*/  LOP3.LUT R86, R86, 0xbfffffff, RZ, 0xc0, !PT ;  /* 0xbfffffff56567812 */ /* 0x000fe400078ec0ff */
[----:B------:R-:W-:Y:S02]  /*98d0*/  LOP3.LUT P1, RZ, R85, 0x10000000, RZ, 0xc0, !PT ;  /* 0x1000000055ff7812 */ /* 0x000fe4000782c0ff */
[----:B--2---:R-:W-:Y:S02]  /*98e0*/  @P2 LEA.HI.X R157, R244, UR10, R67, 0x2, P0 ;  /* 0x0000000af49d2c11 */ /* 0x004fe400080f1443 */
[----:B------:R-:W2:Y:S04]  /*98f0*/  LDL R67, [R1+0x138] ;  /* 0x0001380001437983 */ /* 0x000ea80000100800 */
[----:B------:R-:W-:Y:S01]  /*9900*/  @P4 IMAD R49, R49, c[0x0][0x16c], RZ ;  /* 0x00005b0031314a24 */ /* 0x000fe200078e02ff */
[----:B------:R-:W-:-:S02]  /*9910*/  @P4 LOP3.LUT R86, R86, 0x40000000, RZ, 0xfc, !PT ;  /* 0x4000000056564812 */ /* 0x000fc400078efcff */
[----:B------:R-:W-:Y:S02]  /*9920*/  LOP3.LUT P3, RZ, R85, 0x1000000, RZ, 0xc0, !PT ;  /* 0x0100000055ff7812 */ /* 0x000fe4000786c0ff */
[----:B------:R-:W-:Y:S02]  /*9930*/  LOP3.LUT R86, R86, 0x7fffffff, RZ, 0xc0, !PT ;  /* 0x7fffffff56567812 */ /* 0x000fe400078ec0ff */
[----:B------:R-:W-:Y:S01]  /*9940*/  LOP3.LUT R88, R88, 0x7fffffff, RZ, 0xc0, !PT ;  /* 0x7fffffff58587812 */ /* 0x000fe200078ec0ff */
[----:B------:R0:W-:Y:S01]  /*9950*/  @P4 STG.E.SYS [R98], R49 ;  /* 0x0000003162004386 */ /* 0x0001e2000010e900 */
[----:B------:R-:W-:Y:S02]  /*9960*/  @P5 LOP3.LUT R86, R86, 0x80000000, RZ, 0xfc, !PT ;  /* 0x8000000056565812 */ /* 0x000fe400078efcff */
[----:B------:R-:W-:Y:S01]  /*9970*/  @P1 LOP3.LUT R88, R88, 0x80000000, RZ, 0xfc, !PT ;  /* 0x8000000058581812 */ /* 0x000fe200078efcff */
[----:B------:R0:W-:Y:S01]  /*9980*/  @P5 STG.E.SYS [R96], R2 ;  /* 0x0000000260005386 */ /* 0x0001e2000010e900 */
[----:B------:R-:W-:-:S02]  /*9990*/  LOP3.LUT R90, R90, 0xfffffffb, RZ, 0xc0, !PT ;  /* 0xfffffffb5a5a7812 */ /* 0x000fc400078ec0ff */
[C---:B------:R-:W-:Y:S02]  /*99a0*/  LOP3.LUT P5, RZ, R85.reuse, 0x400000, RZ, 0xc0, !PT ;  /* 0x0040000055ff7812 */ /* 0x040fe400078ac0ff */
[----:B------:R-:W-:Y:S02]  /*99b0*/  LOP3.LUT P1, RZ, R85, 0x8000000, RZ, 0xc0, !PT ;  /* 0x0800000055ff7812 */ /* 0x000fe4000782c0ff */
[----:B------:R-:W-:-:S04]  /*99c0*/  @P3 LOP3.LUT R90, R90, 0x4, RZ, 0xfc, !PT ;  /* 0x000000045a5a3812 */ /* 0x000fc800078efcff */
[----:B------:R-:W-:Y:S02]  /*99d0*/  LOP3.LUT R90, R90, 0xfffffffe, RZ, 0xc0, !PT ;  /* 0xfffffffe5a5a7812 */ /* 0x000fe400078ec0ff */
[C---:B------:R-:W-:Y:S02]  /*99e0*/  LOP3.LUT P3, RZ, R85.reuse, 0x800000, RZ, 0xc0, !PT ;  /* 0x0080000055ff7812 */ /* 0x040fe4000786c0ff */
[----:B------:R-:W-:Y:S02]  /*99f0*/  @P5 LEA R146, P0, R242, UR14, 0x2 ;  /* 0x0000000ef2925c11 */ /* 0x000fe4000f8010ff */
[----:B------:R-:W-:Y:S02]  /*9a00*/  @P1 LOP3.LUT R90, R90, 0x1, RZ, 0xfc, !PT ;  /* 0x000000015a5a1812 */ /* 0x000fe400078efcff */
[----:B------:R-:W-:Y:S02]  /*9a10*/  LOP3.LUT P1, RZ, R85, 0x4000000, RZ, 0xc0, !PT ;  /* 0x0400000055ff7812 */ /* 0x000fe4000782c0ff */
[----:B------:R-:W-:-:S02]  /*9a20*/  LOP3.LUT R90, R90, 0xfffffffd, RZ, 0xc0, !PT ;  /* 0xfffffffd5a5a7812 */ /* 0x000fc400078ec0ff */
[----:B---3--:R-:W-:Y:S02]  /*9a30*/  @P5 LEA.HI.X R147, R242, UR10, R109, 0x2, P0 ;  /* 0x0000000af2935c11 */ /* 0x008fe400080f146d */
[----:B------:R-:W3:Y:S02]  /*9a40*/  LDL R109, [R1+0x140] ;  /* 0x00014000016d7983 */ /* 0x000ee40000100800 */
[----:B------:R-:W-:-:S04]  /*9a50*/  @P3 LEA R144, P0, R240, UR14, 0x2 ;  /* 0x0000000ef0903c11 */ /* 0x000fc8000f8010ff */
[----:B------:R-:W-:Y:S02]  /*9a60*/  @P1 LOP3.LUT R90, R90, 0x2, RZ, 0xfc, !PT ;  /* 0x000000025a5a1812 */ /* 0x000fe400078efcff */
[----:B------:R-:W-:Y:S02]  /*9a70*/  @P3 LEA.HI.X R145, R240, UR10, R108, 0x2, P0 ;  /* 0x0000000af0913c11 */ /* 0x000fe400080f146c */
[----:B------:R-:W-:Y:S01]  /*9a80*/  LOP3.LUT P3, RZ, R90, 0x4, RZ, 0xc0, !PT ;  /* 0x000000045aff7812 */ /* 0x000fe2000786c0ff */
[----:B------:R-:W3:Y:S11]  /*9a90*/  LDL R108, [R1+0x144] ;  /* 0x00014400016c7983 */ /* 0x000ef60000100800 */
[----:B------:R-:W-:-:S02]  /*9aa0*/  @P3 LEA R142, P0, R238, UR14, 0x2 ;  /* 0x0000000eee8e3c11 */ /* 0x000fc4000f8010ff */
[C---:B------:R-:W-:Y:S02]  /*9ab0*/  LOP3.LUT P4, RZ, R85.reuse, 0x1, RZ, 0xc0, !PT ;  /* 0x0000000155ff7812 */ /* 0x040fe4000788c0ff */
[----:B-----5:R-:W-:Y:S02]  /*9ac0*/  @P3 LEA.HI.X R143, R238, UR10, R107, 0x2, P0 ;  /* 0x0000000aee8f3c11 */ /* 0x020fe400080f146b */
[C---:B------:R-:W-:Y:S01]  /*9ad0*/  LOP3.LUT P1, RZ, R85.reuse, 0x2000000, RZ, 0xc0, !PT ;  /* 0x0200000055ff7812 */ /* 0x040fe2000782c0ff */
[----:B------:R-:W-:Y:S04]  /*9ae0*/  @P6 STG.E.SYS [R82], R18 ;  /* 0x0000001252006386 */ /* 0x000fe8000010e900 */
[----:B------:R-:W5:Y:S01]  /*9af0*/  LDL R107, [R1+0x148] ;  /* 0x00014800016b7983 */ /* 0x000f620000100800 */
[----:B------:R-:W-:-:S02]  /*9b00*/  LOP3.LUT P0, RZ, R85, 0x2, RZ, 0xc0, !PT ;  /* 0x0000000255ff7812 */ /* 0x000fc4000780c0ff */
[----:B------:R-:W-:-:S10]  /*9b10*/  @P4 IMAD R34, R34, c[0x0][0x16c], RZ ;  /* 0x00005b0022224a24 */ /* 0x000fd400078e02ff */
[----:B------:R-:W-:Y:S01]  /*9b20*/  @P0 IMAD R50, R50, c[0x0][0x16c], RZ ;  /* 0x00005b0032320a24 */ /* 0x000fe200078e02ff */
[----:B------:R0:W-:Y:S07]  /*9b30*/  @P4 STG.E.SYS [R80], R34 ;  /* 0x0000002250004386 */ /* 0x0001ee000010e900 */
[----:B------:R0:W-:Y:S01]  /*9b40*/  @P0 STG.E.SYS [R78], R50 ;  /* 0x000000324e000386 */ /* 0x0001e2000010e900 */
[----:B------:R-:W-:-:S04]  /*9b50*/  @P1 LEA R132, P0, R236, UR14, 0x2 ;  /* 0x0000000eec841c11 */ /* 0x000fc8000f8010ff */
[----:B----4-:R-:W-:Y:S02]  /*9b60*/  @P1 LEA.HI.X R133, R236, UR10, R106, 0x2, P0 ;  /* 0x0000000aec851c11 */ /* 0x010fe400080f146a */
[----:B------:R-:W4:Y:S06]  /*9b70*/  LDL R106, [R1+0x14c] ;  /* 0x00014c00016a7983 */ /* 0x000f2c0000100800 */
[----:B------:R-:W-:Y:S02]  /*9b80*/  LOP3.LUT P0, RZ, R85, 0x4, RZ, 0xc0, !PT ;  /* 0x0000000455ff7812 */ /* 0x000fe4000780c0ff */
[----:B------:R-:W-:-:S10]  /*9b90*/  LOP3.LUT P1, RZ, R90, 0x2, RZ, 0xc0, !PT ;  /* 0x000000025aff7812 */ /* 0x000fd4000782c0ff */
[----:B------:R-:W-:-:S08]  /*9ba0*/  @P0 IMAD R3, R3, c[0x0][0x16c], RZ ;  /* 0x00005b0003030a24 */ /* 0x000fd000078e02ff */
[----:B------:R0:W-:Y:S01]  /*9bb0*/  @P0 STG.E.SYS [R76], R3 ;  /* 0x000000034c000386 */ /* 0x0001e2000010e900 */
[----:B------:R-:W-:-:S04]  /*9bc0*/  @P1 LEA R126, P0, R234, UR14, 0x2 ;  /* 0x0000000eea7e1c11 */ /* 0x000fc8000f8010ff */
[----:B--2---:R-:W-:Y:S02]  /*9bd0*/  @P1 LEA.HI.X R127, R234, UR10, R67, 0x2, P0 ;  /* 0x0000000aea7f1c11 */ /* 0x004fe400080f1443 */
[----:B------:R-:W2:Y:S01]  /*9be0*/  LDL R67, [R1+0x150] ;  /* 0x0001500001437983 */ /* 0x000ea20000100800 */
[----:B------:R-:W-:-:S12]  /*9bf0*/  LOP3.LUT P1, RZ, R90, 0x1, RZ, 0xc0, !PT ;  /* 0x000000015aff7812 */ /* 0x000fd8000782c0ff */
[----:B------:R-:W-:Y:S02]  /*9c00*/  @P1 LEA R124, P0, R232, UR14, 0x2 ;  /* 0x0000000ee87c1c11 */ /* 0x000fe4000f8010ff */
[----:B------:R-:W-:Y:S02]  /*9c10*/  LOP3.LUT R88, R88, 0xfffffffe, RZ, 0xc0, !PT ;  /* 0xfffffffe58587812 */ /* 0x000fe400078ec0ff */
[----:B------:R-:W-:Y:S02]  /*9c20*/  @P1 LEA.HI.X R125, R232, UR10, R114, 0x2, P0 ;  /* 0x0000000ae87d1c11 */ /* 0x000fe400080f1472 */
[----:B------:R-:W-:-:S06]  /*9c30*/  @P6 LOP3.LUT R88, R88, 0x1, RZ, 0xfc, !PT ;  /* 0x0000000158586812 */ /* 0x000fcc00078efcff */
[----:B------:R-:W-:Y:S02]  /*9c40*/  LOP3.LUT P0, RZ, R85, 0x8, RZ, 0xc0, !PT ;  /* 0x0000000855ff7812 */ /* 0x000fe4000780c0ff */
[----:B------:R-:W-:-:S10]  /*9c50*/  LOP3.LUT P1, RZ, R88, 0x80000000, RZ, 0xc0, !PT ;  /* 0x8000000058ff7812 */ /* 0x000fd4000782c0ff */
[----:B------:R-:W-:-:S08]  /*9c60*/  @P0 IMAD R19, R19, c[0x0][0x16c], RZ ;  /* 0x00005b0013130a24 */ /* 0x000fd000078e02ff */
[----:B------:R0:W-:Y:S01]  /*9c70*/  @P0 STG.E.SYS [R74], R19 ;  /* 0x000000134a000386 */ /* 0x0001e2000010e900 */
[----:B------:R-:W-:-:S04]  /*9c80*/  @P1 LEA R120, P0, R230, UR14, 0x2 ;  /* 0x0000000ee6781c11 */ /* 0x000fc8000f8010ff */
[----:B---3--:R-:W-:-:S08]  /*9c90*/  @P1 LEA.HI.X R121, R230, UR10, R109, 0x2, P0 ;  /* 0x0000000ae6791c11 */ /* 0x008fd000080f146d */
[C---:B------:R-:W-:Y:S02]  /*9ca0*/  LOP3.LUT P0, RZ, R85.reuse, 0x10, RZ, 0xc0, !PT ;  /* 0x0000001055ff7812 */ /* 0x040fe4000780c0ff */
[----:B------:R-:W-:-:S10]  /*9cb0*/  LOP3.LUT P6, RZ, R85, 0x20000000, RZ, 0xc0, !PT ;  /* 0x2000000055ff7812 */ /* 0x000fd400078cc0ff */
[----:B------:R-:W-:Y:S01]  /*9cc0*/  @P0 IMAD R35, R35, c[0x0][0x16c], RZ ;  /* 0x00005b0023230a24 */ /* 0x000fe200078e02ff */
[----:B------:R-:W-:-:S07]  /*9cd0*/  LOP3.LUT P2, RZ, R85, 0x40000000, RZ, 0xc0, !PT ;  /* 0x4000000055ff7812 */ /* 0x000fce000784c0ff */
[----:B------:R3:W-:Y:S01]  /*9ce0*/  @P0 STG.E.SYS [R72], R35 ;  /* 0x0000002348000386 */ /* 0x0007e2000010e900 */
[C---:B------:R-:W-:Y:S02]  /*9cf0*/  @P6 LEA R116, P0, R228.reuse, UR14, 0x2 ;  /* 0x0000000ee4746c11 */ /* 0x040fe4000f8010ff */
[----:B------:R-:W-:Y:S02]  /*9d00*/  LOP3.LUT P4, RZ, R85, 0x80000000, RZ, 0xc0, !PT ;  /* 0x8000000055ff7812 */ /* 0x000fe4000788c0ff */
[----:B------:R-:W-:-:S08]  /*9d10*/  @P6 LEA.HI.X R117, R228, UR10, R108, 0x2, P0 ;  /* 0x0000000ae4756c11 */ /* 0x000fd000080f146c */
[----:B------:R-:W-:-:S04]  /*9d20*/  @P2 LEA R114, P0, R226, UR14, 0x2 ;  /* 0x0000000ee2722c11 */ /* 0x000fc8000f8010ff */
[----:B-----5:R-:W-:-:S08]  /*9d30*/  @P2 LEA.HI.X R115, R226, UR10, R107, 0x2, P0 ;  /* 0x0000000ae2732c11 */ /* 0x020fd000080f146b */
[C---:B------:R-:W-:Y:S02]  /*9d40*/  @P4 LEA R108, P0, R224.reuse, UR14, 0x2 ;  /* 0x0000000ee06c4c11 */ /* 0x040fe4000f8010ff */
[----:B------:R-:W-:Y:S02]  /*9d50*/  LOP3.LUT P5, RZ, R85, 0x20, RZ, 0xc0, !PT ;  /* 0x0000002055ff7812 */ /* 0x000fe400078ac0ff */
[----:B----4-:R-:W-:-:S08]  /*9d60*/  @P4 LEA.HI.X R109, R224, UR10, R106, 0x2, P0 ;  /* 0x0000000ae06d4c11 */ /* 0x010fd000080f146a */
[----:B------:R-:W-:Y:S02]  /*9d70*/  LOP3.LUT P0, RZ, R85, 0x40, RZ, 0xc0, !PT ;  /* 0x0000004055ff7812 */ /* 0x000fe4000780c0ff */
[----:B------:R-:W-:Y:S01]  /*9d80*/  LOP3.LUT P3, RZ, R86, 0x1, RZ, 0xc0, !PT ;  /* 0x0000000156ff7812 */ /* 0x000fe2000786c0ff */
[----:B------:R-:W-:-:S09]  /*9d90*/  @P5 IMAD R51, R51, c[0x0][0x16c], RZ ;  /* 0x00005b0033335a24 */ /* 0x000fd200078e02ff */
[----:B------:R-:W-:Y:S01]  /*9da0*/  @P0 IMAD R4, R4, c[0x0][0x16c], RZ ;  /* 0x00005b0004040a24 */ /* 0x000fe200078e02ff */
[----:B------:R4:W-:Y:S07]  /*9db0*/  @P5 STG.E.SYS [R70], R51 ;  /* 0x0000003346005386 */ /* 0x0009ee000010e900 */
[----:B------:R-:W-:Y:S01]  /*9dc0*/  @P0 STG.E.SYS [R68], R4 ;  /* 0x0000000444000386 */ /* 0x000fe2000010e900 */
[----:B------:R-:W-:-:S04]  /*9dd0*/  @P3 LEA R106, P0, R222, UR14, 0x2 ;  /* 0x0000000ede6a3c11 */ /* 0x000fc8000f8010ff */
[----:B--2---:R-:W-:Y:S02]  /*9de0*/  @P3 LEA.HI.X R107, R222, UR10, R67, 0x2, P0 ;  /* 0x0000000ade6b3c11 */ /* 0x004fe400080f1443 */
[----:B------:R-:W2:Y:S01]  /*9df0*/  LDL R67, [R1+0x164] ;  /* 0x0001640001437983 */ /* 0x000ea20000100800 */
[----:B------:R-:W-:-:S12]  /*9e00*/  LOP3.LUT P1, RZ, R86, 0x2, RZ, 0xc0, !PT ;  /* 0x0000000256ff7812 */ /* 0x000fd8000782c0ff */
[----:B0-----:R-:W-:-:S04]  /*9e10*/  @P1 LEA R104, P0, R220, UR14, 0x2 ;  /* 0x0000000edc681c11 */ /* 0x001fc8000f8010ff */
[----:B------:R-:W-:Y:S02]  /*9e20*/  @P1 LEA.HI.X R105, R220, UR10, R161, 0x2, P0 ;  /* 0x0000000adc691c11 */ /* 0x000fe400080f14a1 */
[----:B------:R-:W5:Y:S06]  /*9e30*/  LDL R161, [R1+0x16c] ;  /* 0x00016c0001a17983 */ /* 0x000f6c0000100800 */
[----:B------:R-:W-:Y:S02]  /*9e40*/  LOP3.LUT P0, RZ, R85, 0x80, RZ, 0xc0, !PT ;  /* 0x0000008055ff7812 */ /* 0x000fe4000780c0ff */
[----:B------:R-:W-:-:S10]  /*9e50*/  LOP3.LUT P6, RZ, R86, 0x4, RZ, 0xc0, !PT ;  /* 0x0000000456ff7812 */ /* 0x000fd400078cc0ff */
[----:B------:R-:W-:-:S08]  /*9e60*/  @P0 IMAD R20, R20, c[0x0][0x16c], RZ ;  /* 0x00005b0014140a24 */ /* 0x000fd000078e02ff */
[----:B------:R0:W-:Y:S01]  /*9e70*/  @P0 STG.E.SYS [R110], R20 ;  /* 0x000000146e000386 */ /* 0x0001e2000010e900 */
[----:B-1----:R-:W-:-:S04]  /*9e80*/  @P6 LEA R102, P0, R218, UR14, 0x2 ;  /* 0x0000000eda666c11 */ /* 0x002fc8000f8010ff */
[----:B------:R-:W-:Y:S02]  /*9e90*/  @P6 LEA.HI.X R103, R218, UR10, R160, 0x2, P0 ;  /* 0x0000000ada676c11 */ /* 0x000fe400080f14a0 */
[----:B------:R-:W3:Y:S01]  /*9ea0*/  LDL R160, [R1+0x170] ;  /* 0x0001700001a07983 */ /* 0x000ee20000100800 */
[----:B------:R-:W-:Y:S02]  /*9eb0*/  LOP3.LUT P5, RZ, R86, 0x8, RZ, 0xc0, !PT ;  /* 0x0000000856ff7812 */ /* 0x000fe400078ac0ff */
[----:B------:R-:W-:Y:S02]  /*9ec0*/  LOP3.LUT P3, RZ, R85, 0x1000, RZ, 0xc0, !PT ;  /* 0x0000100055ff7812 */ /* 0x000fe4000786c0ff */
[----:B------:R-:W-:-:S08]  /*9ed0*/  LOP3.LUT R88, R88, 0xf7ffffff, RZ, 0xc0, !PT ;  /* 0xf7ffffff58587812 */ /* 0x000fd000078ec0ff */
[----:B------:R-:W-:-:S04]  /*9ee0*/  @P5 LEA R100, P0, R216, UR14, 0x2 ;  /* 0x0000000ed8645c11 */ /* 0x000fc8000f8010ff */
[----:B------:R-:W-:Y:S02]  /*9ef0*/  @P5 LEA.HI.X R101, R216, UR10, R159, 0x2, P0 ;  /* 0x0000000ad8655c11 */ /* 0x000fe400080f149f */
[----:B------:R-:W3:Y:S01]  /*9f00*/  LDL R159, [R1+0x174] ;  /* 0x00017400019f7983 */ /* 0x000ee20000100800 */
[----:B------:R-:W-:Y:S02]  /*9f10*/  @P3 LOP3.LUT R88, R88, 0x8000000, RZ, 0xfc, !PT ;  /* 0x0800000058583812 */ /* 0x000fe400078efcff */
[C---:B------:R-:W-:Y:S02]  /*9f20*/  LOP3.LUT P3, RZ, R86.reuse, 0x100, RZ, 0xc0, !PT ;  /* 0x0000010056ff7812 */ /* 0x040fe4000786c0ff */
[----:B------:R-:W-:Y:S02]  /*9f30*/  LOP3.LUT P4, RZ, R86, 0x10, RZ, 0xc0, !PT ;  /* 0x0000001056ff7812 */ /* 0x000fe4000788c0ff */
[----:B------:R-:W-:-:S08]  /*9f40*/  LOP3.LUT R88, R88, 0xefffffff, RZ, 0xc0, !PT ;  /* 0xefffffff58587812 */ /* 0x000fd000078ec0ff */
[----:B------:R-:W-:Y:S02]  /*9f50*/  @P3 LOP3.LUT R88, R88, 0x10000000, RZ, 0xfc, !PT ;  /* 0x1000000058583812 */ /* 0x000fe400078efcff */
[----:B------:R-:W-:Y:S02]  /*9f60*/  LOP3.LUT P3, RZ, R86, 0x80, RZ, 0xc0, !PT ;  /* 0x0000008056ff7812 */ /* 0x000fe4000786c0ff */
[----:B------:R-:W-:Y:S02]  /*9f70*/  @P4 LEA R98, P0, R214, UR14, 0x2 ;  /* 0x0000000ed6624c11 */ /* 0x000fe4000f8010ff */
[----:B------:R-:W-:Y:S02]  /*9f80*/  LOP3.LUT R88, R88, 0xdfffffff, RZ, 0xc0, !PT ;  /* 0xdfffffff58587812 */ /* 0x000fe400078ec0ff */
[----:B------:R-:W-:Y:S02]  /*9f90*/  LOP3.LUT P2, RZ, R85, 0x100, RZ, 0xc0, !PT ;  /* 0x0000010055ff7812 */ /* 0x000fe4000784c0ff */
[----:B------:R-:W-:-:S02]  /*9fa0*/  @P4 LEA.HI.X R99, R214, UR10, R158, 0x2, P0 ;  /* 0x0000000ad6634c11 */ /* 0x000fc400080f149e */
[----:B------:R-:W4:Y:S02]  /*9fb0*/  LDL R158, [R1+0x178] ;  /* 0x00017800019e7983 */ /* 0x000f240000100800 */
[----:B------:R-:W-:Y:S02]  /*9fc0*/  @P3 LOP3.LUT R88, R88, 0x20000000, RZ, 0xfc, !PT ;  /* 0x2000000058583812 */ /* 0x000fe400078efcff */
[----:B------:R-:W-:Y:S02]  /*9fd0*/  LOP3.LUT P3, RZ, R86, 0x40, RZ, 0xc0, !PT ;  /* 0x0000004056ff7812 */ /* 0x000fe4000786c0ff */
[----:B------:R-:W-:Y:S02]  /*9fe0*/  LOP3.LUT P0, RZ, R85, 0x200, RZ, 0xc0, !PT ;  /* 0x0000020055ff7812 */ /* 0x000fe4000780c0ff */
[----:B------:R-:W-:Y:S01]  /*9ff0*/  LOP3.LUT R88, R88, 0xbfffffff, RZ, 0xc0, !PT ;  /* 0xbfffffff58587812 */ /* 0x000fe200078ec0ff */
[----:B------:R-:W-:-:S07]  /*a000*/  @P2 IMAD R36, R36, c[0x0][0x16c], RZ ;  /* 0x00005b0024242a24 */ /* 0x000fce00078e02ff */
[----:B------:R-:W-:Y:S02]  /*a010*/  @P3 LOP3.LUT R88, R88, 0x40000000, RZ, 0xfc, !PT ;  /* 0x4000000058583812 */ /* 0x000fe400078efcff */
[----:B------:R-:W-:Y:S01]  /*a020*/  LOP3.LUT P3, RZ, R86, 0x20, RZ, 0xc0, !PT ;  /* 0x0000002056ff7812 */ /* 0x000fe2000786c0ff */
[----:B------:R-:W-:Y:S01]  /*a030*/  @P0 IMAD R52, R52, c[0x0][0x16c], RZ ;  /* 0x00005b0034340a24 */ /* 0x000fe200078e02ff */
[----:B------:R-:W-:Y:S07]  /*a040*/  @P2 STG.E.SYS [R112], R36 ;  /* 0x0000002470002386 */ /* 0x000fee000010e900 */
[----:B------:R-:W-:Y:S03]  /*a050*/  @P0 STG.E.SYS [R118], R52 ;  /* 0x0000003476000386 */ /* 0x000fe6000010e900 */
[----:B------:R-:W-:-:S04]  /*a060*/  @P3 LEA R96, P0, R212, UR14, 0x2 ;  /* 0x0000000ed4603c11 */ /* 0x000fc8000f8010ff */
[----:B--2---:R-:W-:Y:S02]  /*a070*/  @P3 LEA.HI.X R97, R212, UR10, R67, 0x2, P0 ;  /* 0x0000000ad4613c11 */ /* 0x004fe400080f1443 */
[----:B------:R-:W2:Y:S06]  /*a080*/  LDL R67, [R1+0x17c] ;  /* 0x00017c0001437983 */ /* 0x000eac0000100800 */
[----:B------:R-:W-:Y:S02]  /*a090*/  LOP3.LUT P0, RZ, R85, 0x400, RZ, 0xc0, !PT ;  /* 0x0000040055ff7812 */ /* 0x000fe4000780c0ff */
[----:B------:R-:W-:-:S10]  /*a0a0*/  LOP3.LUT P3, RZ, R88, 0x40000000, RZ, 0xc0, !PT ;  /* 0x4000000058ff7812 */ /* 0x000fd4000786c0ff */
[----:B------:R-:W-:-:S08]  /*a0b0*/  @P0 IMAD R5, R5, c[0x0][0x16c], RZ ;  /* 0x00005b0005050a24 */ /* 0x000fd000078e02ff */
[----:B------:R-:W-:Y:S01]  /*a0c0*/  @P0 STG.E.SYS [R122], R5 ;  /* 0x000000057a000386 */ /* 0x000fe2000010e900 */
[----:B------:R-:W-:-:S04]  /*a0d0*/  @P3 LEA R80, P0, R210, UR14, 0x2 ;  /* 0x0000000ed2503c11 */ /* 0x000fc8000f8010ff */
[----:B------:R-:W-:Y:S02]  /*a0e0*/  @P3 LEA.HI.X R81, R210, UR10, R162, 0x2, P0 ;  /* 0x0000000ad2513c11 */ /* 0x000fe400080f14a2 */
[----:B------:R-:W-:Y:S01]  /*a0f0*/  LOP3.LUT P3, RZ, R88, 0x20000000, RZ, 0xc0, !PT ;  /* 0x2000000058ff7812 */ /* 0x000fe2000786c0ff */
[----:B------:R-:W2:Y:S11]  /*a100*/  LDL R162, [R1+0x18c] ;  /* 0x00018c0001a27983 */ /* 0x000eb60000100800 */
[----:B------:R-:W-:-:S04]  /*a110*/  @P3 LEA R78, P0, R208, UR14, 0x2 ;  /* 0x0000000ed04e3c11 */ /* 0x000fc8000f8010ff */
[----:B-----5:R-:W-:Y:S02]  /*a120*/  @P3 LEA.HI.X R79, R208, UR10, R161, 0x2, P0 ;  /* 0x0000000ad04f3c11 */ /* 0x020fe400080f14a1 */
[----:B------:R-:W-:Y:S01]  /*a130*/  LOP3.LUT P1, RZ, R86, 0x200, RZ, 0xc0, !PT ;  /* 0x0000020056ff7812 */ /* 0x000fe2000782c0ff */
[----:B------:R-:W5:Y:S05]  /*a140*/  LDL R161, [R1+0x194] ;  /* 0x0001940001a17983 */ /* 0x000f6a0000100800 */
[----:B------:R-:W-:Y:S02]  /*a150*/  LOP3.LUT P0, RZ, R85, 0x800, RZ, 0xc0, !PT ;  /* 0x0000080055ff7812 */ /* 0x000fe4000780c0ff */
[----:B------:R-:W-:-:S10]  /*a160*/  LOP3.LUT P3, RZ, R88, 0x10000000, RZ, 0xc0, !PT ;  /* 0x1000000058ff7812 */ /* 0x000fd4000786c0ff */
[----:B------:R-:W-:-:S08]  /*a170*/  @P0 IMAD R21, R21, c[0x0][0x16c], RZ ;  /* 0x00005b0015150a24 */ /* 0x000fd000078e02ff */
[----:B------:R1:W-:Y:S01]  /*a180*/  @P0 STG.E.SYS [R128], R21 ;  /* 0x0000001580000386 */ /* 0x0003e2000010e900 */
[----:B------:R-:W-:-:S04]  /*a190*/  @P3 LEA R76, P0, R206, UR14, 0x2 ;  /* 0x0000000ece4c3c11 */ /* 0x000fc8000f8010ff */
[----:B---3--:R-:W-:Y:S02]  /*a1a0*/  @P3 LEA.HI.X R77, R206, UR10, R160, 0x2, P0 ;  /* 0x0000000ace4d3c11 */ /* 0x008fe400080f14a0 */
[----:B------:R-:W1:Y:S06]  /*a1b0*/  LDL R160, [R1+0x180] ;  /* 0x0001800001a07983 */ /* 0x000e6c0000100800 */
[----:B------:R-:W-:-:S04]  /*a1c0*/  @P1 LEA R74, P0, R204, UR14, 0x2 ;  /* 0x0000000ecc4a1c11 */ /* 0x000fc8000f8010ff */
[----:B------:R-:W-:Y:S02]  /*a1d0*/  @P1 LEA.HI.X R75, R204, UR10, R159, 0x2, P0 ;  /* 0x0000000acc4b1c11 */ /* 0x000fe400080f149f */
[----:B------:R-:W3:Y:S01]  /*a1e0*/  LDL R159, [R1+0x184] ;  /* 0x00018400019f7983 */ /* 0x000ee20000100800 */
[----:B------:R-:W-:-:S12]  /*a1f0*/  LOP3.LUT P2, RZ, R86, 0x400, RZ, 0xc0, !PT ;  /* 0x0000040056ff7812 */ /* 0x000fd8000784c0ff */
[----:B------:R-:W-:-:S04]  /*a200*/  @P2 LEA R72, P0, R202, UR14, 0x2 ;  /* 0x0000000eca482c11 */ /* 0x000fc8000f8010ff */
[----:B----4-:R-:W-:Y:S02]  /*a210*/  @P2 LEA.HI.X R73, R202, UR10, R158, 0x2, P0 ;  /* 0x0000000aca492c11 */ /* 0x010fe400080f149e */
[----:B------:R-:W4:Y:S01]  /*a220*/  LDL R158, [R1+0x188] ;  /* 0x00018800019e7983 */ /* 0x000f220000100800 */
[----:B------:R-:W-:-:S12]  /*a230*/  LOP3.LUT P5, RZ, R86, 0x800, RZ, 0xc0, !PT ;  /* 0x0000080056ff7812 */ /* 0x000fd800078ac0ff */
[----:B------:R-:W-:Y:S02]  /*a240*/  @P5 LEA R50, P0, R200, UR14, 0x2 ;  /* 0x0000000ec8325c11 */ /* 0x000fe4000f8010ff */
[----:B------:R-:W-:Y:S02]  /*a250*/  LOP3.LUT P3, RZ, R88, 0x8000000, RZ, 0xc0, !PT ;  /* 0x0800000058ff7812 */ /* 0x000fe4000786c0ff */
[----:B------:R-:W-:Y:S02]  /*a260*/  LOP3.LUT P6, RZ, R85, 0x2000, RZ, 0xc0, !PT ;  /* 0x0000200055ff7812 */ /* 0x000fe400078cc0ff */
[----:B------:R-:W-:-:S08]  /*a270*/  LOP3.LUT P1, RZ, R86, 0x2000, RZ, 0xc0, !PT ;  /* 0x0000200056ff7812 */ /* 0x000fd0000782c0ff */
[----:B------:R-:W-:Y:S02]  /*a280*/  @P3 IMAD R37, R37, c[0x0][0x16c], RZ ;  /* 0x00005b0025253a24 */ /* 0x000fe400078e02ff */
[----:B------:R-:W-:Y:S01]  /*a290*/  @P6 IMAD R53, R53, c[0x0][0x16c], RZ ;  /* 0x00005b0035356a24 */ /* 0x000fe200078e02ff */
[----:B------:R-:W-:Y:S02]  /*a2a0*/  LOP3.LUT R88, R88, 0xfbffffff, RZ, 0xc0, !PT ;  /* 0xfbffffff58587812 */ /* 0x000fe400078ec0ff */
[----:B--2---:R-:W-:Y:S02]  /*a2b0*/  @P5 LEA.HI.X R51, R200, UR10, R67, 0x2, P0 ;  /* 0x0000000ac8335c11 */ /* 0x004fe400080f1443 */
[----:B------:R-:W2:Y:S04]  /*a2c0*/  LDL R67, [R1+0x190] ;  /* 0x0001900001437983 */ /* 0x000ea80000100800 */
[----:B------:R2:W-:Y:S04]  /*a2d0*/  @P3 STG.E.SYS [R130], R37 ;  /* 0x0000002582003386 */ /* 0x0005e8000010e900 */
[----:B------:R-:W-:Y:S01]  /*a2e0*/  @P6 STG.E.SYS [R140], R53 ;  /* 0x000000358c006386 */ /* 0x000fe2000010e900 */
[----:B------:R-:W-:-:S02]  /*a2f0*/  LOP3.LUT P6, RZ, R86, 0x100000, RZ, 0xc0, !PT ;  /* 0x0010000056ff7812 */ /* 0x000fc400078cc0ff */
[----:B------:R-:W-:-:S04]  /*a300*/  @P1 LOP3.LUT R88, R88, 0x4000000, RZ, 0xfc, !PT ;  /* 0x0400000058581812 */ /* 0x000fc800078efcff */
[----:B------:R-:W-:-:S06]  /*a310*/  LOP3.LUT R88, R88, 0xffefffff, RZ, 0xc0, !PT ;  /* 0xffefffff58587812 */ /* 0x000fcc00078ec0ff */
[----:B------:R-:W-:Y:S02]  /*a320*/  @P6 LOP3.LUT R88, R88, 0x100000, RZ, 0xfc, !PT ;  /* 0x0010000058586812 */ /* 0x000fe400078efcff */
[----:B------:R-:W-:Y:S02]  /*a330*/  LOP3.LUT P6, RZ, R86, 0x80000, RZ, 0xc0, !PT ;  /* 0x0008000056ff7812 */ /* 0x000fe400078cc0ff */
[----:B------:R-:W-:-:S10]  /*a340*/  LOP3.LUT R88, R88, 0xffdfffff, RZ, 0xc0, !PT ;  /* 0xffdfffff58587812 */ /* 0x000fd400078ec0ff */
[----:B------:R-:W-:Y:S02]  /*a350*/  @P6 LOP3.LUT R88, R88, 0x200000, RZ, 0xfc, !PT ;  /* 0x0020000058586812 */ /* 0x000fe400078efcff */
[----:B------:R-:W-:Y:S02]  /*a360*/  LOP3.LUT P6, RZ, R86, 0x40000, RZ, 0xc0, !PT ;  /* 0x0004000056ff7812 */ /* 0x000fe400078cc0ff */
[----:B------:R-:W-:Y:S02]  /*a370*/  LOP3.LUT R88, R88, 0xffbfffff, RZ, 0xc0, !PT ;  /* 0xffbfffff58587812 */ /* 0x000fe400078ec0ff */
[----:B------:R-:W-:-:S08]  /*a380*/  LOP3.LUT P1, RZ, R86, 0x1000, RZ, 0xc0, !PT ;  /* 0x0000100056ff7812 */ /* 0x000fd0000782c0ff */
[----:B------:R-:W-:Y:S02]  /*a390*/  @P6 LOP3.LUT R88, R88, 0x400000, RZ, 0xfc, !PT ;  /* 0x0040000058586812 */ /* 0x000fe400078efcff */
[----:B------:R-:W-:Y:S02]  /*a3a0*/  LOP3.LUT P6, RZ, R86, 0x20000, RZ, 0xc0, !PT ;  /* 0x0002000056ff7812 */ /* 0x000fe400078cc0ff */
[----:B------:R-:W-:Y:S02]  /*a3b0*/  LOP3.LUT R88, R88, 0xff7fffff, RZ, 0xc0, !PT ;  /* 0xff7fffff58587812 */ /* 0x000fe400078ec0ff */
[----:B0-----:R-:W-:-:S08]  /*a3c0*/  @P1 LEA R20, P0, R198, UR14, 0x2 ;  /* 0x0000000ec6141c11 */ /* 0x001fd0000f8010ff */
[----:B------:R-:W-:Y:S02]  /*a3d0*/  @P6 LOP3.LUT R88, R88, 0x800000, RZ, 0xfc, !PT ;  /* 0x0080000058586812 */ /* 0x000fe400078efcff */
[----:B------:R-:W-:Y:S02]  /*a3e0*/  LOP3.LUT P6, RZ, R86, 0x10000, RZ, 0xc0, !PT ;  /* 0x0001000056ff7812 */ /* 0x000fe400078cc0ff */
[----:B------:R-:W-:Y:S02]  /*a3f0*/  LOP3.LUT R88, R88, 0xfeffffff, RZ, 0xc0, !PT ;  /* 0xfeffffff58587812 */ /* 0x000fe400078ec0ff */
[----:B-1----:R-:W-:Y:S02]  /*a400*/  @P1 LEA.HI.X R21, R198, UR10, R160, 0x2, P0 ;  /* 0x0000000ac6151c11 */ /* 0x002fe400080f14a0 */
[----:B------:R-:W5:Y:S06]  /*a410*/  LDL R160, [R1+0x198] ;  /* 0x0001980001a07983 */ /* 0x000f6c0000100800 */
[----:B------:R-:W-:-:S04]  /*a420*/  @P6 LOP3.LUT R88, R88, 0x1000000, RZ, 0xfc, !PT ;  /* 0x0100000058586812 */ /* 0x000fc800078efcff */
[----:B------:R-:W-:-:S12]  /*a430*/  LOP3.LUT P1, RZ, R88, 0x4000000, RZ, 0xc0, !PT ;  /* 0x0400000058ff7812 */ /* 0x000fd8000782c0ff */
[----:B------:R-:W-:-:S04]  /*a440*/  @P1 LEA R18, P0, R196, UR14, 0x2 ;  /* 0x0000000ec4121c11 */ /* 0x000fc8000f8010ff */
[----:B---3--:R-:W-:Y:S02]  /*a450*/  @P1 LEA.HI.X R19, R196, UR10, R159, 0x2, P0 ;  /* 0x0000000ac4131c11 */ /* 0x008fe400080f149f */
[----:B------:R-:W3:Y:S01]  /*a460*/  LDL R159, [R1+0x19c] ;  /* 0x00019c00019f7983 */ /* 0x000ee20000100800 */
[C---:B------:R-:W-:Y:S02]  /*a470*/  LOP3.LUT P2, RZ, R86.reuse, 0x4000, RZ, 0xc0, !PT ;  /* 0x0000400056ff7812 */ /* 0x040fe4000784c0ff */
[----:B------:R-:W-:-:S10]  /*a480*/  LOP3.LUT P6, RZ, R86, 0x8000, RZ, 0xc0, !PT ;  /* 0x0000800056ff7812 */ /* 0x000fd400078cc0ff */
[----:B------:R-:W-:-:S04]  /*a490*/  @P2 LEA R4, P0, R194, UR14, 0x2 ;  /* 0x0000000ec2042c11 */ /* 0x000fc8000f8010ff */
[----:B----4-:R-:W-:Y:S02]  /*a4a0*/  @P2 LEA.HI.X R5, R194, UR10, R158, 0x2, P0 ;  /* 0x0000000ac2052c11 */ /* 0x010fe400080f149e */
[----:B------:R-:W4:Y:S06]  /*a4b0*/  LDL R158, [R1+0x1a0] ;  /* 0x0001a000019e7983 */ /* 0x000f2c0000100800 */
[----:B------:R-:W-:-:S04]  /*a4c0*/  @P6 LEA R2, P0, R192, UR14, 0x2 ;  /* 0x0000000ec0026c11 */ /* 0x000fc8000f8010ff */
[----:B------:R-:W-:Y:S02]  /*a4d0*/  @P6 LEA.HI.X R3, R192, UR10, R162, 0x2, P0 ;  /* 0x0000000ac0036c11 */ /* 0x000fe400080f14a2 */
[----:B------:R-:W-:-:S12]  /*a4e0*/  LOP3.LUT P6, RZ, R88, 0x1000000, RZ, 0xc0, !PT ;  /* 0x0100000058ff7812 */ /* 0x000fd800078cc0ff */
[----:B------:R-:W-:-:S04]  /*a4f0*/  @P6 LEA R36, P0, R190, UR14, 0x2 ;  /* 0x0000000ebe246c11 */ /* 0x000fc8000f8010ff */
[----:B--2---:R-:W-:Y:S02]  /*a500*/  @P6 LEA.HI.X R37, R190, UR10, R67, 0x2, P0 ;  /* 0x0000000abe256c11 */ /* 0x004fe400080f1443 */
[----:B------:R-:W2:Y:S01]  /*a510*/  LDL R67, [R1+0x1a4] ;  /* 0x0001a40001437983 */ /* 0x000ea20000100800 */
[C---:B------:R-:W-:Y:S02]  /*a520*/  LOP3.LUT P4, RZ, R85.reuse, 0x4000, RZ, 0xc0, !PT ;  /* 0x0000400055ff7812 */ /* 0x040fe4000788c0ff */
[C---:B------:R-:W-:Y:S02]  /*a530*/  LOP3.LUT P3, RZ, R85.reuse, 0x8000, RZ, 0xc0, !PT ;  /* 0x0000800055ff7812 */ /* 0x040fe4000786c0ff */
[C---:B------:R-:W-:Y:S02]  /*a540*/  LOP3.LUT P1, RZ, R88.reuse, 0x2000000, RZ, 0xc0, !PT ;  /* 0x0200000058ff7812 */ /* 0x040fe4000782c0ff */
[----:B------:R-:W-:Y:S02]  /*a550*/  LOP3.LUT P0, RZ, R85, 0x20000, RZ, 0xc0, !PT ;  /* 0x0002000055ff7812 */ /* 0x000fe4000780c0ff */
[----:B------:R-:W-:-:S04]  /*a560*/  LOP3.LUT P6, RZ, R88, 0x800000, RZ, 0xc0, !PT ;  /* 0x0080000058ff7812 */ /* 0x000fc800078cc0ff */
[----:B------:R-:W-:Y:S02]  /*a570*/  @P4 IMAD R6, R6, c[0x0][0x16c], RZ ;  /* 0x00005b0006064a24 */ /* 0x000fe400078e02ff */
[----:B------:R-:W-:Y:S02]  /*a580*/  @P3 IMAD R22, R22, c[0x0][0x16c], RZ ;  /* 0x00005b0016163a24 */ /* 0x000fe400078e02ff */
[----:B------:R-:W-:Y:S02]  /*a590*/  @P1 IMAD R38, R38, c[0x0][0x16c], RZ ;  /* 0x00005b0026261a24 */ /* 0x000fe400078e02ff */
[----:B------:R-:W-:Y:S02]  /*a5a0*/  @P0 IMAD R54, R54, c[0x0][0x16c], RZ ;  /* 0x00005b0036360a24 */ /* 0x000fe400078e02ff */
[----:B------:R0:W-:Y:S04]  /*a5b0*/  @P4 STG.E.SYS [R154], R6 ;  /* 0x000000069a004386 */ /* 0x0001e8000010e900 */
[----:B------:R-:W-:Y:S04]  /*a5c0*/  @P3 STG.E.SYS [R152], R22 ;  /* 0x0000001698003386 */ /* 0x000fe8000010e900 */
[----:B------:R-:W-:Y:S04]  /*a5d0*/  @P1 STG.E.SYS [R138], R38 ;  /* 0x000000268a001386 */ /* 0x000fe8000010e900 */
[----:B------:R-:W-:Y:S01]  /*a5e0*/  @P0 STG.E.SYS [R136], R54 ;  /* 0x0000003688000386 */ /* 0x000fe2000010e900 */
[----:B------:R-:W-:-:S04]  /*a5f0*/  @P6 LEA R34, P0, R188, UR14, 0x2 ;  /* 0x0000000ebc226c11 */ /* 0x000fc8000f8010ff */
[----:B-----5:R-:W-:-:S08]  /*a600*/  @P6 LEA.HI.X R35, R188, UR10, R161, 0x2, P0 ;  /* 0x0000000abc236c11 */ /* 0x020fd000080f14a1 */
[----:B------:R-:W-:Y:S02]  /*a610*/  LOP3.LUT P0, RZ, R85, 0x40000, RZ, 0xc0, !PT ;  /* 0x0004000055ff7812 */ /* 0x000fe4000780c0ff */
[----:B------:R-:W-:-:S10]  /*a620*/  LOP3.LUT P6, RZ, R88, 0x400000, RZ, 0xc0, !PT ;  /* 0x0040000058ff7812 */ /* 0x000fd400078cc0ff */
[----:B------:R-:W-:-:S08]  /*a630*/  @P0 IMAD R7, R7, c[0x0][0x16c], RZ ;  /* 0x00005b0007070a24 */ /* 0x000fd000078e02ff */
[----:B------:R1:W-:Y:S01]  /*a640*/  @P0 STG.E.SYS [R150], R7 ;  /* 0x0000000796000386 */ /* 0x0003e2000010e900 */
[----:B0-----:R-:W-:-:S04]  /*a650*/  @P6 LEA R6, P0, R186, UR14, 0x2 ;  /* 0x0000000eba066c11 */ /* 0x001fc8000f8010ff */
[----:B-1----:R-:W-:Y:S02]  /*a660*/  @P6 LEA.HI.X R7, R186, UR10, R160, 0x2, P0 ;  /* 0x0000000aba076c11 */ /* 0x002fe400080f14a0 */
[----:B------:R-:W-:Y:S01]  /*a670*/  LOP3.LUT P6, RZ, R88, 0x200000, RZ, 0xc0, !PT ;  /* 0x0020000058ff7812 */ /* 0x000fe200078cc0ff */
[----:B------:R-:W5:Y:S11]  /*a680*/  LDL R160, [R1+0x1a8] ;  /* 0x0001a80001a07983 */ /* 0x000f760000100800 */
[----:B------:R-:W-:-:S04]  /*a690*/  @P6 LEA R70, P0, R184, UR14, 0x2 ;  /* 0x0000000eb8466c11 */ /* 0x000fc8000f8010ff */
[----:B---3--:R-:W-:Y:S02]  /*a6a0*/  @P6 LEA.HI.X R71, R184, UR10, R159, 0x2, P0 ;  /* 0x0000000ab8476c11 */ /* 0x008fe400080f149f */
[----:B------:R-:W3:Y:S06]  /*a6b0*/  LDL R159, [R1+0x1ac] ;  /* 0x0001ac00019f7983 */ /* 0x000eec0000100800 */
[----:B------:R-:W-:Y:S02]  /*a6c0*/  LOP3.LUT P0, RZ, R85, 0x80000, RZ, 0xc0, !PT ;  /* 0x0008000055ff7812 */ /* 0x000fe4000780c0ff */
[----:B------:R-:W-:-:S10]  /*a6d0*/  LOP3.LUT P6, RZ, R88, 0x100000, RZ, 0xc0, !PT ;  /* 0x0010000058ff7812 */ /* 0x000fd400078cc0ff */
[----:B------:R-:W-:-:S08]  /*a6e0*/  @P0 IMAD R23, R23, c[0x0][0x16c], RZ ;  /* 0x00005b0017170a24 */ /* 0x000fd000078e02ff */
[----:B------:R-:W-:Y:S01]  /*a6f0*/  @P0 STG.E.SYS [R148], R23 ;  /* 0x0000001794000386 */ /* 0x000fe2000010e900 */
[----:B------:R-:W-:-:S04]  /*a700*/  @P6 LEA R68, P0, R182, UR14, 0x2 ;  /* 0x0000000eb6446c11 */ /* 0x000fc8000f8010ff */
[----:B----4-:R-:W-:Y:S02]  /*a710*/  @P6 LEA.HI.X R69, R182, UR10, R158, 0x2, P0 ;  /* 0x0000000ab6456c11 */ /* 0x010fe400080f149e */
[----:B------:R-:W-:Y:S01]  /*a720*/  LOP3.LUT P5, RZ, R86, 0x200000, RZ, 0xc0, !PT ;  /* 0x0020000056ff7812 */ /* 0x000fe200078ac0ff */
[----:B------:R-:W4:Y:S05]  /*a730*/  LDL R158, [R1+0x1b0] ;  /* 0x0001b000019e7983 */ /* 0x000f2a0000100800 */
[----:B------:R-:W-:-:S12]  /*a740*/  LOP3.LUT P0, RZ, R85, 0x100000, RZ, 0xc0, !PT ;  /* 0x0010000055ff7812 */ /* 0x000fd8000780c0ff */
[----:B------:R-:W-:-:S08]  /*a750*/  @P0 IMAD R39, R39, c[0x0][0x16c], RZ ;  /* 0x00005b0027270a24 */ /* 0x000fd000078e02ff */
[----:B------:R-:W-:Y:S01]  /*a760*/  @P0 STG.E.SYS [R134], R39 ;  /* 0x0000002786000386 */ /* 0x000fe2000010e900 */
[----:B------:R-:W-:-:S04]  /*a770*/  @P5 LEA R52, P0, R180, UR14, 0x2 ;  /* 0x0000000eb4345c11 */ /* 0x000fc8000f8010ff */
[----:B--2---:R-:W-:Y:S02]  /*a780*/  @P5 LEA.HI.X R53, R180, UR10, R67, 0x2, P0 ;  /* 0x0000000ab4355c11 */ /* 0x004fe400080f1443 */
[----:B------:R-:W2:Y:S01]  /*a790*/  LDL R67, [R1+0x1b4] ;  /* 0x0001b40001437983 */ /* 0x000ea20000100800 */
[----:B------:R-:W-:Y:S02]  /*a7a0*/  LOP3.LUT R88, R88, 0xfffffffb, RZ, 0xc0, !PT ;  /* 0xfffffffb58587812 */ /* 0x000fe400078ec0ff */
[----:B------:R-:W-:Y:S02]  /*a7b0*/  LOP3.LUT P4, RZ, R86, 0x400000, RZ, 0xc0, !PT ;  /* 0x0040000056ff7812 */ /* 0x000fe4000788c0ff */
[----:B------:R-:W-:-:S04]  /*a7c0*/  @P6 LOP3.LUT R88, R88, 0x4, RZ, 0xfc, !PT ;  /* 0x0000000458586812 */ /* 0x000fc800078efcff */
[----:B------:R-:W-:Y:S02]  /*a7d0*/  LOP3.LUT R88, R88, 0xfffffffd, RZ, 0xc0, !PT ;  /* 0xfffffffd58587812 */ /* 0x000fe400078ec0ff */
[----:B------:R-:W-:Y:S02]  /*a7e0*/  LOP3.LUT P3, RZ, R86, 0x800000, RZ, 0xc0, !PT ;  /* 0x0080000056ff7812 */ /* 0x000fe4000786c0ff */
[----:B------:R-:W-:Y:S02]  /*a7f0*/  @P5 LOP3.LUT R88, R88, 0x2, RZ, 0xfc, !PT ;  /* 0x0000000258585812 */ /* 0x000fe400078efcff */
[C---:B------:R-:W-:Y:S02]  /*a800*/  LOP3.LUT P5, RZ, R85.reuse, 0x40000000, RZ, 0xc0, !PT ;  /* 0x4000000055ff7812 */ /* 0x040fe400078ac0ff */
[----:B------:R-:W-:Y:S02]  /*a810*/  @P4 LEA R82, P0, R178, UR14, 0x2 ;  /* 0x0000000eb2524c11 */ /* 0x000fe4000f8010ff */
[----:B------:R-:W-:-:S02]  /*a820*/  LOP3.LUT P6, RZ, R85, 0x200000, RZ, 0xc0, !PT ;  /* 0x0020000055ff7812 */ /* 0x000fc400078cc0ff */
[----:B------:R-:W-:-:S06]  /*a830*/  LOP3.LUT R88, R88, 0xfffbffff, RZ, 0xc0, !PT ;  /* 0xfffbffff58587812 */ /* 0x000fcc00078ec0ff */
[----:B------:R-:W-:Y:S02]  /*a840*/  @P5 LOP3.LUT R88, R88, 0x40000, RZ, 0xfc, !PT ;  /* 0x0004000058585812 */ /* 0x000fe400078efcff */
[----:B------:R-:W-:Y:S02]  /*a850*/  LOP3.LUT P5, RZ, R85, 0x1000000, RZ, 0xc0, !PT ;  /* 0x0100000055ff7812 */ /* 0x000fe400078ac0ff */
[----:B------:R-:W-:Y:S01]  /*a860*/  @P6 IMAD R55, R55, c[0x0][0x16c], RZ ;  /* 0x00005b0037376a24 */ /* 0x000fe200078e02ff */
[----:B------:R-:W-:-:S07]  /*a870*/  LOP3.LUT R88, R88, 0xfff7ffff, RZ, 0xc0, !PT ;  /* 0xfff7ffff58587812 */ /* 0x000fce00078ec0ff */
[----:B------:R3:W-:Y:S02]  /*a880*/  @P6 STG.E.SYS [R156], R55 ;  /* 0x000000379c006386 */ /* 0x0007e4000010e900 */
[----:B------:R-:W-:-:S04]  /*a890*/  @P5 LOP3.LUT R88, R88, 0x80000, RZ, 0xfc, !PT ;  /* 0x0008000058585812 */ /* 0x000fc800078efcff */
[----:B------:R-:W-:Y:S02]  /*a8a0*/  LOP3.LUT R88, R88, 0xfffffff7, RZ, 0xc0, !PT ;  /* 0xfffffff758587812 */ /* 0x000fe400078ec0ff */
[----:B------:R-:W-:Y:S02]  /*a8b0*/  LOP3.LUT P2, RZ, R86, 0x1000000, RZ, 0xc0, !PT ;  /* 0x0100000056ff7812 */ /* 0x000fe4000784c0ff */
[----:B------:R-:W-:Y:S02]  /*a8c0*/  @P4 LOP3.LUT R88, R88, 0x8, RZ, 0xfc, !PT ;  /* 0x0000000858584812 */ /* 0x000fe400078efcff */
[----:B-----5:R-:W-:Y:S02]  /*a8d0*/  @P4 LEA.HI.X R83, R178, UR10, R160, 0x2, P0 ;  /* 0x0000000ab2534c11 */ /* 0x020fe400080f14a0 */
[----:B------:R-:W-:Y:S02]  /*a8e0*/  @P3 LEA R54, P0, R176, UR14, 0x2 ;  /* 0x0000000eb0363c11 */ /* 0x000fe4000f8010ff */
[----:B------:R-:W-:-:S02]  /*a8f0*/  LOP3.LUT R88, R88, 0xffffffef, RZ, 0xc0, !PT ;  /* 0xffffffef58587812 */ /* 0x000fc400078ec0ff */
[----:B---3--:R-:W-:-:S08]  /*a900*/  @P3 LEA.HI.X R55, R176, UR10, R159, 0x2, P0 ;  /* 0x0000000ab0373c11 */ /* 0x008fd000080f149f */
[C---:B------:R-:W-:Y:S02]  /*a910*/  LOP3.LUT P0, RZ, R85.reuse, 0x400000, RZ, 0xc0, !PT ;  /* 0x0040000055ff7812 */ /* 0x040fe4000780c0ff */
[----:B------:R-:W-:Y:S02]  /*a920*/  LOP3.LUT P5, RZ, R85, 0x800000, RZ, 0xc0, !PT ;  /* 0x0080000055ff7812 */ /* 0x000fe400078ac0ff */
[----:B------:R-:W-:-:S08]  /*a930*/  @P3 LOP3.LUT R88, R88, 0x10, RZ, 0xfc, !PT ;  /* 0x0000001058583812 */ /* 0x000fd000078efcff */
[----:B------:R-:W-:Y:S01]  /*a940*/  @P0 IMAD R8, R8, c[0x0][0x16c], RZ ;  /* 0x00005b0008080a24 */ /* 0x000fe200078e02ff */
[----:B------:R-:W-:Y:S02]  /*a950*/  LOP3.LUT P1, RZ, R86, 0x2000000, RZ, 0xc0, !PT ;  /* 0x0200000056ff7812 */ /* 0x000fe4000782c0ff */
[----:B------:R-:W-:-:S05]  /*a960*/  LOP3.LUT R88, R88, 0xffffffdf, RZ, 0xc0, !PT ;  /* 0xffffffdf58587812 */ /* 0x000fca00078ec0ff */
[----:B------:R0:W-:Y:S01]  /*a970*/  @P0 STG.E.SYS [R146], R8 ;  /* 0x0000000892000386 */ /* 0x0001e2000010e900 */
[----:B------:R-:W-:Y:S02]  /*a980*/  @P2 LEA R38, P0, R174, UR14, 0x2 ;  /* 0x0000000eae262c11 */ /* 0x000fe4000f8010ff */
[----:B------:R-:W-:Y:S01]  /*a990*/  @P2 LOP3.LUT R88, R88, 0x20, RZ, 0xfc, !PT ;  /* 0x0000002058582812 */ /* 0x000fe200078efcff */
[----:B------:R-:W-:-:S03]  /*a9a0*/  @P5 IMAD R24, R24, c[0x0][0x16c], RZ ;  /* 0x00005b0018185a24 */ /* 0x000fc600078e02ff */
[----:B------:R-:W-:Y:S02]  /*a9b0*/  LOP3.LUT R88, R88, 0xffffffbf, RZ, 0xc0, !PT ;  /* 0xffffffbf58587812 */ /* 0x000fe400078ec0ff */
[----:B----4-:R-:W-:Y:S02]  /*a9c0*/  @P2 LEA.HI.X R39, R174, UR10, R158, 0x2, P0 ;  /* 0x0000000aae272c11 */ /* 0x010fe400080f149e */
[----:B------:R-:W-:Y:S02]  /*a9d0*/  @P1 LOP3.LUT R88, R88, 0x40, RZ, 0xfc, !PT ;  /* 0x0000004058581812 */ /* 0x000fe400078efcff */
[----:B------:R-:W-:Y:S01]  /*a9e0*/  @P1 LEA R22, P0, R172, UR14, 0x2 ;  /* 0x0000000eac161c11 */ /* 0x000fe2000f8010ff */
[----:B------:R0:W-:Y:S01]  /*a9f0*/  @P5 STG.E.SYS [R144], R24 ;  /* 0x0000001890005386 */ /* 0x0001e2000010e900 */
[----:B------:R-:W-:-:S12]  /*aa00*/  LOP3.LUT P5, RZ, R88, 0x80000, RZ, 0xc0, !PT ;  /* 0x0008000058ff7812 */ /* 0x000fd800078ac0ff */
[----:B------:R-:W-:-:S08]  /*aa10*/  @P5 IMAD R40, R40, c[0x0][0x16c], RZ ;  /* 0x00005b0028285a24 */ /* 0x000fd000078e02ff */
[----:B------:R0:W-:Y:S01]  /*aa20*/  @P5 STG.E.SYS [R142], R40 ;  /* 0x000000288e005386 */ /* 0x0001e2000010e900 */
[C---:B------:R-:W-:Y:S02]  /*aa30*/  LOP3.LUT P5, RZ, R88.reuse, 0x40000, RZ, 0xc0, !PT ;  /* 0x0004000058ff7812 */ /* 0x040fe400078ac0ff */
[----:B------:R-:W-:Y:S02]  /*aa40*/  LOP3.LUT R88, R88, 0xfffffdff, RZ, 0xc0, !PT ;  /* 0xfffffdff58587812 */ /* 0x000fe400078ec0ff */
[----:B------:R-:W-:-:S12]  /*aa50*/  LOP3.LUT P2, RZ, R85, 0x8000000, RZ, 0xc0, !PT ;  /* 0x0800000055ff7812 */ /* 0x000fd8000784c0ff */
[----:B------:R-:W-:Y:S01]  /*aa60*/  @P2 IMAD R25, R25, c[0x0][0x16c], RZ ;  /* 0x00005b0019192a24 */ /* 0x000fe200078e02ff */
[----:B------:R-:W-:-:S12]  /*aa70*/  LOP3.LUT P3, RZ, R85, 0x10000000, RZ, 0xc0, !PT ;  /* 0x1000000055ff7812 */ /* 0x000fd8000786c0ff */
[----:B------:R-:W-:Y:S01]  /*aa80*/  @P3 IMAD R41, R41, c[0x0][0x16c], RZ ;  /* 0x00005b0029293a24 */ /* 0x000fe200078e02ff */
[----:B--2---:R-:W-:Y:S02]  /*aa90*/  @P1 LEA.HI.X R23, R172, UR10, R67, 0x2, P0 ;  /* 0x0000000aac171c11 */ /* 0x004fe400080f1443 */
[----:B------:R-:W-:-:S12]  /*aaa0*/  LOP3.LUT P1, RZ, R85, 0x2000000, RZ, 0xc0, !PT ;  /* 0x0200000055ff7812 */ /* 0x000fd8000782c0ff */
[----:B------:R-:W-:-:S08]  /*aab0*/  @P1 IMAD R56, R56, c[0x0][0x16c], RZ ;  /* 0x00005b0038381a24 */ /* 0x000fd000078e02ff */
[----:B------:R0:W-:Y:S01]  /*aac0*/  @P1 STG.E.SYS [R132], R56 ;  /* 0x0000003884001386 */ /* 0x0001e2000010e900 */
[----:B------:R-:W-:Y:S02]  /*aad0*/  LOP3.LUT P1, RZ, R86, 0x2000, RZ, 0xc0, !PT ;  /* 0x0000200056ff7812 */ /* 0x000fe4000782c0ff */
[----:B------:R-:W-:-:S10]  /*aae0*/  LOP3.LUT P0, RZ, R85, 0x4000000, RZ, 0xc0, !PT ;  /* 0x0400000055ff7812 */ /* 0x000fd4000780c0ff */
[----:B------:R-:W-:Y:S02]  /*aaf0*/  @P1 LOP3.LUT R88, R88, 0x200, RZ, 0xfc, !PT ;  /* 0x0000020058581812 */ /* 0x000fe400078efcff */
[----:B------:R-:W-:Y:S02]  /*ab00*/  LOP3.LUT P1, RZ, R86, 0x400, RZ, 0xc0, !PT ;  /* 0x0000040056ff7812 */ /* 0x000fe4000782c0ff */
[----:B------:R-:W-:Y:S01]  /*ab10*/  LOP3.LUT R88, R88, 0xffffefff, RZ, 0xc0, !PT ;  /* 0xffffefff58587812 */ /* 0x000fe200078ec0ff */
[----:B------:R-:W-:-:S09]  /*ab20*/  @P0 IMAD R9, R9, c[0x0][0x16c], RZ ;  /* 0x00005b0009090a24 */ /* 0x000fd200078e02ff */
[----:B------:R-:W-:Y:S02]  /*ab30*/  @P1 LOP3.LUT R88, R88, 0x1000, RZ, 0xfc, !PT ;  /* 0x0000100058581812 */ /* 0x000fe400078efcff */
[----:B------:R-:W-:Y:S01]  /*ab40*/  LOP3.LUT P1, RZ, R86, 0x80, RZ, 0xc0, !PT ;  /* 0x0000008056ff7812 */ /* 0x000fe2000782c0ff */
[----:B------:R0:W-:Y:S01]  /*ab50*/  @P0 STG.E.SYS [R126], R9 ;  /* 0x000000097e000386 */ /* 0x0001e2000010e900 */
[----:B------:R-:W-:-:S03]  /*ab60*/  LOP3.LUT R88, R88, 0xffff7fff, RZ, 0xc0, !PT ;  /* 0xffff7fff58587812 */ /* 0x000fc600078ec0ff */
[----:B------:R0:W-:Y:S01]  /*ab70*/  @P2 STG.E.SYS [R124], R25 ;  /* 0x000000197c002386 */ /* 0x0001e2000010e900 */
[----:B------:R-:W-:-:S06]  /*ab80*/  LOP3.LUT P2, RZ, R86, 0x4000, RZ, 0xc0, !PT ;  /* 0x0000400056ff7812 */ /* 0x000fcc000784c0ff */
[----:B------:R-:W-:-:S04]  /*ab90*/  @P1 LOP3.LUT R88, R88, 0x8000, RZ, 0xfc, !PT ;  /* 0x0000800058581812 */ /* 0x000fc800078efcff */
[----:B------:R-:W-:-:S04]  /*aba0*/  LOP3.LUT R88, R88, 0xfffffeff, RZ, 0xc0, !PT ;  /* 0xfffffeff58587812 */ /* 0x000fc800078ec0ff */
[----:B------:R-:W-:Y:S02]  /*abb0*/  @P2 LOP3.LUT R88, R88, 0x100, RZ, 0xfc, !PT ;  /* 0x0000010058582812 */ /* 0x000fe400078efcff */
[----:B------:R-:W-:Y:S02]  /*abc0*/  LOP3.LUT P2, RZ, R86, 0x800, RZ, 0xc0, !PT ;  /* 0x0000080056ff7812 */ /* 0x000fe4000784c0ff */
[----:B------:R-:W-:-:S10]  /*abd0*/  LOP3.LUT R88, R88, 0xfffff7ff, RZ, 0xc0, !PT ;  /* 0xfffff7ff58587812 */ /* 0x000fd400078ec0ff */
[----:B------:R-:W-:Y:S02]  /*abe0*/  @P2 LOP3.LUT R88, R88, 0x800, RZ, 0xfc, !PT ;  /* 0x0000080058582812 */ /* 0x000fe400078efcff */
[----:B------:R-:W-:Y:S02]  /*abf0*/  LOP3.LUT P2, RZ, R86, 0x100, RZ, 0xc0, !PT ;  /* 0x0000010056ff7812 */ /* 0x000fe4000784c0ff */
[----:B------:R-:W-:Y:S01]  /*ac00*/  LOP3.LUT R88, R88, 0xffffbfff, RZ, 0xc0, !PT ;  /* 0xffffbfff58587812 */ /* 0x000fe200078ec0ff */
[----:B------:R0:W-:Y:S09]  /*ac10*/  @P3 STG.E.SYS [R120], R41 ;  /* 0x0000002978003386 */ /* 0x0001f2000010e900 */
[----:B------:R-:W-:-:S02]  /*ac20*/  @P2 LOP3.LUT R88, R88, 0x4000, RZ, 0xfc, !PT ;  /* 0x0000400058582812 */ /* 0x000fc400078efcff */
[----:B------:R-:W-:Y:S02]  /*ac30*/  LOP3.LUT P2, RZ, R86, 0x20, RZ, 0xc0, !PT ;  /* 0x0000002056ff7812 */ /* 0x000fe4000784c0ff */
[----:B------:R-:W-:Y:S02]  /*ac40*/  LOP3.LUT R88, R88, 0xfffdffff, RZ, 0xc0, !PT ;  /* 0xfffdffff58587812 */ /* 0x000fe400078ec0ff */
[----:B------:R-:W-:-:S08]  /*ac50*/  LOP3.LUT P3, RZ, R86, 0x8000, RZ, 0xc0, !PT ;  /* 0x0000800056ff7812 */ /* 0x000fd0000786c0ff */
[----:B------:R-:W-:-:S04]  /*ac60*/  @P2 LOP3.LUT R88, R88, 0x20000, RZ, 0xfc, !PT ;  /* 0x0002000058582812 */ /* 0x000fc800078efcff */
[----:B------:R-:W-:-:S04]  /*ac70*/  LOP3.LUT R88, R88, 0xffffff7f, RZ, 0xc0, !PT ;  /* 0xffffff7f58587812 */ /* 0x000fc800078ec0ff */
[----:B------:R-:W-:Y:S02]  /*ac80*/  @P3 LOP3.LUT R88, R88, 0x80, RZ, 0xfc, !PT ;  /* 0x0000008058583812 */ /* 0x000fe400078efcff */
[----:B------:R-:W-:Y:S02]  /*ac90*/  LOP3.LUT P3, RZ, R86, 0x1000, RZ, 0xc0, !PT ;  /* 0x0000100056ff7812 */ /* 0x000fe4000786c0ff */
[----:B------:R-:W-:Y:S02]  /*aca0*/  LOP3.LUT R88, R88, 0xfffffbff, RZ, 0xc0, !PT ;  /* 0xfffffbff58587812 */ /* 0x000fe400078ec0ff */
[C---:B------:R-:W-:Y:S02]  /*acb0*/  LOP3.LUT P4, RZ, R85.reuse, 0x20000000, RZ, 0xc0, !PT ;  /* 0x2000000055ff7812 */ /* 0x040fe4000788c0ff */
[----:B------:R-:W-:-:S06]  /*acc0*/  LOP3.LUT P6, RZ, R85, 0x80000000, RZ, 0xc0, !PT ;  /* 0x8000000055ff7812 */ /* 0x000fcc00078cc0ff */
[----:B------:R-:W-:Y:S02]  /*acd0*/  @P3 LOP3.LUT R88, R88, 0x400, RZ, 0xfc, !PT ;  /* 0x0000040058583812 */ /* 0x000fe400078efcff */
[----:B------:R-:W-:Y:S02]  /*ace0*/  LOP3.LUT P3, RZ, R86, 0x200, RZ, 0xc0, !PT ;  /* 0x0000020056ff7812 */ /* 0x000fe4000786c0ff */
[----:B------:R-:W-:Y:S01]  /*acf0*/  LOP3.LUT R88, R88, 0xffffdfff, RZ, 0xc0, !PT ;  /* 0xffffdfff58587812 */ /* 0x000fe200078ec0ff */
[----:B------:R-:W-:Y:S02]  /*ad00*/  @P4 IMAD R57, R57, c[0x0][0x16c], RZ ;  /* 0x00005b0039394a24 */ /* 0x000fe400078e02ff */
[----:B------:R-:W-:Y:S02]  /*ad10*/  @P5 IMAD R10, R10, c[0x0][0x16c], RZ ;  /* 0x00005b000a0a5a24 */ /* 0x000fe400078e02ff */
[----:B------:R-:W-:-:S05]  /*ad20*/  @P6 IMAD R26, R26, c[0x0][0x16c], RZ ;  /* 0x00005b001a1a6a24 */ /* 0x000fca00078e02ff */
[----:B------:R-:W-:Y:S02]  /*ad30*/  @P3 LOP3.LUT R88, R88, 0x2000, RZ, 0xfc, !PT ;  /* 0x0000200058583812 */ /* 0x000fe400078efcff */
[----:B------:R-:W-:Y:S01]  /*ad40*/  LOP3.LUT P3, RZ, R86, 0x40, RZ, 0xc0, !PT ;  /* 0x0000004056ff7812 */ /* 0x000fe2000786c0ff */
[----:B------:R0:W-:Y:S01]  /*ad50*/  @P4 STG.E.SYS [R116], R57 ;  /* 0x0000003974004386 */ /* 0x0001e2000010e900 */
[----:B------:R-:W-:-:S03]  /*ad60*/  LOP3.LUT R88, R88, 0xfffeffff, RZ, 0xc0, !PT ;  /* 0xfffeffff58587812 */ /* 0x000fc600078ec0ff */
[----:B------:R0:W-:Y:S01]  /*ad70*/  @P5 STG.E.SYS [R114], R10 ;  /* 0x0000000a72005386 */ /* 0x0001e2000010e900 */
[----:B------:R-:W-:-:S03]  /*ad80*/  LOP3.LUT P0, RZ, R86, 0x2, RZ, 0xc0, !PT ;  /* 0x0000000256ff7812 */ /* 0x000fc6000780c0ff */
[----:B------:R0:W-:Y:S01]  /*ad90*/  @P6 STG.E.SYS [R108], R26 ;  /* 0x0000001a6c006386 */ /* 0x0001e2000010e900 */
[C---:B------:R-:W-:Y:S02]  /*ada0*/  LOP3.LUT P6, RZ, R86.reuse, 0x1, RZ, 0xc0, !PT ;  /* 0x0000000156ff7812 */ /* 0x040fe400078cc0ff */
[----:B------:R-:W-:Y:S02]  /*adb0*/  LOP3.LUT P2, RZ, R86, 0x4, RZ, 0xc0, !PT ;  /* 0x0000000456ff7812 */ /* 0x000fe4000784c0ff */
[----:B------:R-:W-:Y:S02]  /*adc0*/  @P3 LOP3.LUT R88, R88, 0x10000, RZ, 0xfc, !PT ;  /* 0x0001000058583812 */ /* 0x000fe400078efcff */
[----:B------:R-:W-:Y:S02]  /*add0*/  LOP3.LUT P3, RZ, R86, 0x8, RZ, 0xc0, !PT ;  /* 0x0000000856ff7812 */ /* 0x000fe4000786c0ff */
[----:B------:R-:W-:-:S04]  /*ade0*/  @P0 IMAD R58, R58, c[0x0][0x16c], RZ ;  /* 0x00005b003a3a0a24 */ /* 0x000fc800078e02ff */
[----:B------:R-:W-:Y:S02]  /*adf0*/  @P6 IMAD R42, R42, c[0x0][0x16c], RZ ;  /* 0x00005b002a2a6a24 */ /* 0x000fe400078e02ff */
[----:B------:R-:W-:-:S04]  /*ae00*/  @P2 IMAD R11, R11, c[0x0][0x16c], RZ ;  /* 0x00005b000b0b2a24 */ /* 0x000fc800078e02ff */
[----:B------:R-:W-:Y:S02]  /*ae10*/  @P3 IMAD R27, R27, c[0x0][0x16c], RZ ;  /* 0x00005b001b1b3a24 */ /* 0x000fe400078e02ff */
[----:B------:R0:W-:Y:S01]  /*ae20*/  @P6 STG.E.SYS [R106], R42 ;  /* 0x0000002a6a006386 */ /* 0x0001e2000010e900 */
[----:B------:R-:W-:-:S03]  /*ae30*/  LOP3.LUT P1, RZ, R86, 0x10, RZ, 0xc0, !PT ;  /* 0x0000001056ff7812 */ /* 0x000fc6000782c0ff */
[----:B------:R0:W-:Y:S04]  /*ae40*/  @P0 STG.E.SYS [R104], R58 ;  /* 0x0000003a68000386 */ /* 0x0001e8000010e900 */
[----:B------:R0:W-:Y:S01]  /*ae50*/  @P2 STG.E.SYS [R102], R11 ;  /* 0x0000000b66002386 */ /* 0x0001e2000010e900 */
[----:B------:R-:W-:-:S03]  /*ae60*/  LOP3.LUT P2, RZ, R88, 0x20000, RZ, 0xc0, !PT ;  /* 0x0002000058ff7812 */ /* 0x000fc6000784c0ff */
[----:B------:R0:W-:Y:S01]  /*ae70*/  @P3 STG.E.SYS [R100], R27 ;  /* 0x0000001b64003386 */ /* 0x0001e2000010e900 */
[----:B------:R-:W-:Y:S01]  /*ae80*/  LOP3.LUT P3, RZ, R88, 0x10000, RZ, 0xc0, !PT ;  /* 0x0001000058ff7812 */ /* 0x000fe2000786c0ff */
[----:B------:R-:W-:-:S07]  /*ae90*/  @P1 IMAD R43, R43, c[0x0][0x16c], RZ ;  /* 0x00005b002b2b1a24 */ /* 0x000fce00078e02ff */
[----:B------:R-:W-:-:S04]  /*aea0*/  @P2 IMAD R59, R59, c[0x0][0x16c], RZ ;  /* 0x00005b003b3b2a24 */ /* 0x000fc800078e02ff */
[----:B------:R-:W-:Y:S01]  /*aeb0*/  @P3 IMAD R12, R12, c[0x0][0x16c], RZ ;  /* 0x00005b000c0c3a24 */ /* 0x000fe200078e02ff */
[----:B------:R0:W-:Y:S01]  /*aec0*/  @P1 STG.E.SYS [R98], R43 ;  /* 0x0000002b62001386 */ /* 0x0001e2000010e900 */
[----:B------:R-:W-:-:S03]  /*aed0*/  LOP3.LUT P1, RZ, R88, 0x8000, RZ, 0xc0, !PT ;  /* 0x0000800058ff7812 */ /* 0x000fc6000782c0ff */
[----:B------:R0:W-:Y:S01]  /*aee0*/  @P2 STG.E.SYS [R96], R59 ;  /* 0x0000003b60002386 */ /* 0x0001e2000010e900 */
[----:B------:R-:W-:-:S03]  /*aef0*/  LOP3.LUT P2, RZ, R88, 0x4000, RZ, 0xc0, !PT ;  /* 0x0000400058ff7812 */ /* 0x000fc6000784c0ff */
[----:B------:R0:W-:Y:S01]  /*af00*/  @P3 STG.E.SYS [R80], R12 ;  /* 0x0000000c50003386 */ /* 0x0001e2000010e900 */
[----:B------:R-:W-:-:S04]  /*af10*/  LOP3.LUT P3, RZ, R88, 0x2000, RZ, 0xc0, !PT ;  /* 0x0000200058ff7812 */ /* 0x000fc8000786c0ff */
[----:B------:R-:W-:-:S04]  /*af20*/  @P1 IMAD R28, R28, c[0x0][0x16c], RZ ;  /* 0x00005b001c1c1a24 */ /* 0x000fc800078e02ff */
        /* <DEDUP_REMOVED lines=16> */
[----:B------:R-:W-:Y:S02]  /*b030*/  LOP3.LUT P3, RZ, R88, 0x80, RZ, 0xc0, !PT ;  /* 0x0000008058ff7812 */ /* 0x000fe4000786c0ff */
[C---:B------:R-:W-:Y:S02]  /*b040*/  LOP3.LUT P4, RZ, R86.reuse, 0x10000, RZ, 0xc0, !PT ;  /* 0x0001000056ff7812 */ /* 0x040fe4000788c0ff */
[C---:B------:R-:W-:Y:S02]  /*b050*/  LOP3.LUT P6, RZ, R86.reuse, 0x20000, RZ, 0xc0, !PT ;  /* 0x0002000056ff7812 */ /* 0x040fe400078cc0ff */
[----:B------:R-:W-:Y:S01]  /*b060*/  LOP3.LUT P5, RZ, R86, 0x40000, RZ, 0xc0, !PT ;  /* 0x0004000056ff7812 */ /* 0x000fe200078ac0ff */
[----:B------:R-:W-:Y:S02]  /*b070*/  @P1 IMAD R61, R61, c[0x0][0x16c], RZ ;  /* 0x00005b003d3d1a24 */ /* 0x000fe400078e02ff */
[----:B------:R-:W-:-:S03]  /*b080*/  @P2 IMAD R14, R14, c[0x0][0x16c], RZ ;  /* 0x00005b000e0e2a24 */ /* 0x000fc600078e02ff */
[----:B------:R-:W-:Y:S02]  /*b090*/  @P3 IMAD R30, R30, c[0x0][0x16c], RZ ;  /* 0x00005b001e1e3a24 */ /* 0x000fe400078e02ff */
[----:B------:R-:W-:Y:S02]  /*b0a0*/  @P4 IMAD R46, R46, c[0x0][0x16c], RZ ;  /* 0x00005b002e2e4a24 */ /* 0x000fe400078e02ff */
[----:B------:R-:W-:Y:S02]  /*b0b0*/  @P6 IMAD R62, R62, c[0x0][0x16c], RZ ;  /* 0x00005b003e3e6a24 */ /* 0x000fe400078e02ff */
[----:B------:R-:W-:Y:S01]  /*b0c0*/  @P5 IMAD R15, R15, c[0x0][0x16c], RZ ;  /* 0x00005b000f0f5a24 */ /* 0x000fe200078e02ff */
[----:B------:R0:W-:Y:S01]  /*b0d0*/  @P1 STG.E.SYS [R18], R61 ;  /* 0x0000003d12001386 */ /* 0x0001e2000010e900 */
[----:B------:R-:W-:-:S03]  /*b0e0*/  LOP3.LUT P0, RZ, R86, 0x80000, RZ, 0xc0, !PT ;  /* 0x0008000056ff7812 */ /* 0x000fc6000780c0ff */
[----:B------:R0:W-:Y:S04]  /*b0f0*/  @P2 STG.E.SYS [R4], R14 ;  /* 0x0000000e04002386 */ /* 0x0001e8000010e900 */
[----:B------:R0:W-:Y:S04]  /*b100*/  @P3 STG.E.SYS [R2], R30 ;  /* 0x0000001e02003386 */ /* 0x0001e8000010e900 */
[----:B------:R0:W-:Y:S01]  /*b110*/  @P4 STG.E.SYS [R36], R46 ;  /* 0x0000002e24004386 */ /* 0x0001e2000010e900 */
[----:B------:R-:W-:-:S03]  /*b120*/  LOP3.LUT P4, RZ, R88, 0x8, RZ, 0xc0, !PT ;  /* 0x0000000858ff7812 */ /* 0x000fc6000788c0ff */
[----:B------:R0:W-:Y:S01]  /*b130*/  @P6 STG.E.SYS [R34], R62 ;  /* 0x0000003e22006386 */ /* 0x0001e2000010e900 */
[----:B------:R-:W-:-:S03]  /*b140*/  LOP3.LUT P6, RZ, R88, 0x4, RZ, 0xc0, !PT ;  /* 0x0000000458ff7812 */ /* 0x000fc600078cc0ff */
[----:B------:R0:W-:Y:S01]  /*b150*/  @P5 STG.E.SYS [R6], R15 ;  /* 0x0000000f06005386 */ /* 0x0001e2000010e900 */
[C---:B------:R-:W-:Y:S02]  /*b160*/  LOP3.LUT P5, RZ, R88.reuse, 0x2, RZ, 0xc0, !PT ;  /* 0x0000000258ff7812 */ /* 0x040fe400078ac0ff */
[C---:B------:R-:W-:Y:S02]  /*b170*/  LOP3.LUT P3, RZ, R88.reuse, 0x10, RZ, 0xc0, !PT ;  /* 0x0000001058ff7812 */ /* 0x040fe4000786c0ff */
[C---:B------:R-:W-:Y:S02]  /*b180*/  LOP3.LUT P2, RZ, R88.reuse, 0x20, RZ, 0xc0, !PT ;  /* 0x0000002058ff7812 */ /* 0x040fe4000784c0ff */
[----:B------:R-:W-:Y:S01]  /*b190*/  LOP3.LUT P1, RZ, R88, 0x40, RZ, 0xc0, !PT ;  /* 0x0000004058ff7812 */ /* 0x000fe2000782c0ff */
[----:B------:R-:W-:Y:S02]  /*b1a0*/  @P0 IMAD R31, R31, c[0x0][0x16c], RZ ;  /* 0x00005b001f1f0a24 */ /* 0x000fe400078e02ff */
[----:B------:R-:W-:-:S02]  /*b1b0*/  @P6 IMAD R47, R47, c[0x0][0x16c], RZ ;  /* 0x00005b002f2f6a24 */ /* 0x000fc400078e02ff */
[----:B------:R-:W-:Y:S02]  /*b1c0*/  @P4 IMAD R16, R16, c[0x0][0x16c], RZ ;  /* 0x00005b0010104a24 */ /* 0x000fe400078e02ff */
[----:B------:R-:W-:Y:S02]  /*b1d0*/  @P5 IMAD R63, R63, c[0x0][0x16c], RZ ;  /* 0x00005b003f3f5a24 */ /* 0x000fe400078e02ff */
[----:B------:R-:W-:Y:S02]  /*b1e0*/  @P3 IMAD R32, R32, c[0x0][0x16c], RZ ;  /* 0x00005b0020203a24 */ /* 0x000fe400078e02ff */
[----:B------:R-:W-:Y:S02]  /*b1f0*/  @P2 IMAD R48, R48, c[0x0][0x16c], RZ ;  /* 0x00005b0030302a24 */ /* 0x000fe400078e02ff */
[----:B------:R-:W-:Y:S01]  /*b200*/  @P1 IMAD R64, R64, c[0x0][0x16c], RZ ;  /* 0x00005b0040401a24 */ /* 0x000fe200078e02ff */
[----:B------:R0:W-:Y:S04]  /*b210*/  @P0 STG.E.SYS [R70], R31 ;  /* 0x0000001f46000386 */ /* 0x0001e8000010e900 */
        /* <DEDUP_REMOVED lines=8> */
[C---:B------:R-:W-:Y:S01]  /*b2a0*/  LOP3.LUT P3, RZ, R86.reuse, 0x20000000, RZ, 0xc0, !PT ;  /* 0x2000000056ff7812 */ /* 0x040fe2000786c0ff */
[----:B------:R0:W-:Y:S01]  /*b2b0*/  @P1 STG.E.SYS [R22], R64 ;  /* 0x0000004016001386 */ /* 0x0001e2000010e900 */
[C---:B------:R-:W-:Y:S02]  /*b2c0*/  LOP3.LUT P2, RZ, R86.reuse, 0x10000000, RZ, 0xc0, !PT ;  /* 0x1000000056ff7812 */ /* 0x040fe4000784c0ff */
[----:B------:R-:W-:-:S07]  /*b2d0*/  LOP3.LUT P1, RZ, R86, 0x8000000, RZ, 0xc0, !PT ;  /* 0x0800000056ff7812 */ /* 0x000fce000782c0ff */
.L_x_268:
[----:B------:R-:W-:Y:S05]  /*b2e0*/  BSYNC B1 ;  /* 0x0000000000017941 */ /* 0x000fea0003800000 */
.L_x_264:
[----:B------:R-:W-:Y:S02]  /*b2f0*/  ULDC UR20, c[0x0][0x14] ;  /* 0x0000050000147ab9 */ /* 0x000fe40000000800 */
[----:B------:R-:W-:Y:S02]  /*b300*/  ULDC.64 UR4, c[0x0][0x1c8] ;  /* 0x0000720000047ab9 */ /* 0x000fe40000000a00 */
[----:B------:R-:W-:-:S02]  /*b310*/  UMOV UR23, UR11 ;  /* 0x0000000b00177c82 */ /* 0x000fc40008000000 */
[----:B------:R-:W-:Y:S02]  /*b320*/  UIMAD.WIDE.U32 UR22, UR4, UR20, UR22 ;  /* 0x00000014041672a5 */ /* 0x000fe4000f8e0016 */
[----:B------:R-:W-:Y:S02]  /*b330*/  ULDC.64 UR6, c[0x0][0x1d8] ;  /* 0x0000760000067ab9 */ /* 0x000fe40000000a00 */
[----:B------:R-:W-:Y:S02]  /*b340*/  UIMAD UR11, UR20, UR5, UR23 ;  /* 0x00000005140b72a4 */ /* 0x000fe4000f8e0217 */
[----:B------:R-:W-:Y:S02]  /*b350*/  UIMAD.WIDE.U32 UR24, UR20, UR6, URZ ;  /* 0x00000006141872a5 */ /* 0x000fe4000f8e003f */
[----:B------:R-:W-:Y:S02]  /*b360*/  ULDC.64 UR4, c[0x0][0x1e0] ;  /* 0x0000780000047ab9 */ /* 0x000fe40000000a00 */
[----:B------:R-:W-:-:S02]  /*b370*/  UIMAD.WIDE.U32 UR26, UR20, UR4, URZ ;  /* 0x00000004141a72a5 */ /* 0x000fc4000f8e003f */
[----:B------:R-:W-:Y:S02]  /*b380*/  ULDC UR6, c[0x0][0x1c4] ;  /* 0x0000710000067ab9 */ /* 0x000fe40000000800 */
[----:B------:R-:W-:Y:S02]  /*b390*/  ULDC UR4, c[0x0][0x14] ;  /* 0x0000050000047ab9 */ /* 0x000fe40000000800 */
[----:B------:R-:W-:Y:S02]  /*b3a0*/  UIADD3 UR19, UR19, UR4, URZ ;  /* 0x0000000413137290 */ /* 0x000fe4000fffe03f */
[----:B------:R-:W-:Y:S02]  /*b3b0*/  UIMAD UR7, UR20, UR7, UR25 ;  /* 0x00000007140772a4 */ /* 0x000fe4000f8e0219 */
[----:B------:R-:W-:Y:S02]  /*b3c0*/  UISETP.GE.AND UP4, UPT, UR19, UR6, UPT ;  /* 0x000000061300728c */ /* 0x000fe4000bf86270 */
[----:B------:R-:W-:-:S02]  /*b3d0*/  USHF.L.U32 UR4, UR24, 0x2, URZ ;  /* 0x0000000218047899 */ /* 0x000fc4000800063f */
[----:B------:R-:W-:Y:S02]  /*b3e0*/  USHF.L.U64.HI UR7, UR24, 0x2, UR7 ;  /* 0x0000000218077899 */ /* 0x000fe40008010207 */
[----:B------:R-:W-:Y:S01]  /*b3f0*/  PLOP3.LUT P0, PT, PT, PT, UP4, 0x40, 0x0 ;  /* 0x000000000000781c */ /* 0x000fe20003f0e848 */
[----:B------:R-:W-:Y:S02]  /*b400*/  UIADD3 UR6, UP3, UR18, UR4, URZ ;  /* 0x0000000412067290 */ /* 0x000fe4000ff7e03f */
[----:B------:R-:W-:Y:S02]  /*b410*/  UIADD3 UR16, UP2, UR16, UR4, URZ ;  /* 0x0000000410107290 */ /* 0x000fe4000ff5e03f */
[----:B------:R-:W-:Y:S02]  /*b420*/  ULDC.64 UR8, c[0x0][0x1d0] ;  /* 0x0000740000087ab9 */ /* 0x000fe40000000a00 */
[----:B------:R-:W-:Y:S02]  /*b430*/  UIMAD.WIDE.U32 UR12, UR20, UR8, UR12 ;  /* 0x00000008140c72a5 */ /* 0x000fe4000f8e000c */
[----:B------:R-:W-:-:S02]  /*b440*/  UIMAD UR5, UR20, UR5, UR27 ;  /* 0x00000005140572a4 */ /* 0x000fc4000f8e021b */
[----:B------:R-:W-:Y:S02]  /*b450*/  ULEA UR14, UP1, UR26, UR14, 0x2 ;  /* 0x0000000e1a0e7291 */ /* 0x000fe4000f82103f */
[----:B------:R-:W-:Y:S02]  /*b460*/  UIADD3.X UR4, UR17, UR7, URZ, UP3, !UPT ;  /* 0x0000000711047290 */ /* 0x000fe40009ffe43f */
[----:B------:R-:W-:Y:S02]  /*b470*/  UIADD3.X UR15, UR15, UR7, URZ, UP2, !UPT ;  /* 0x000000070f0f7290 */ /* 0x000fe400097fe43f */
[----:B------:R-:W-:Y:S02]  /*b480*/  UIMAD UR13, UR20, UR9, UR13 ;  /* 0x00000009140d72a4 */ /* 0x000fe4000f8e020d */
[----:B------:R-:W-:Y:S02]  /*b490*/  ULEA.HI.X UR10, UR26, UR10, UR5, 0x2, UP1 ;  /* 0x0000000a1a0a7291 */ /* 0x000fe400088f1405 */
[----:B------:R-:W-:-:S02]  /*b4a0*/  USEL UR18, UR18, UR6, !UP0 ;  /* 0x0000000612127287 */ /* 0x000fc4000c000000 */
[----:B------:R-:W-:Y:S02]  /*b4b0*/  USEL UR16, UR16, URZ, UP0 ;  /* 0x0000003f10107287 */ /* 0x000fe40008000000 */
[----:B------:R-:W-:Y:S02]  /*b4c0*/  USEL UR17, UR17, UR4, !UP0 ;  /* 0x0000000411117287 */ /* 0x000fe4000c000000 */
[----:B------:R-:W-:Y:S01]  /*b4d0*/  USEL UR15, UR15, URZ, UP0 ;  /* 0x0000003f0f0f7287 */ /* 0x000fe20008000000 */
[----:B------:R-:W-:Y:S05]  /*b4e0*/  @P0 BRA `(.L_x_269) ;  /* 0xffff83a000000947 */ /* 0x000fea000383ffff */
[----:B------:R-:W-:-:S01]  /*b4f0*/  NOP ;  /* 0x0000000000007918 */ /* 0x000fc20000000000 */
[----:B------:R-:W-:Y:S05]  /*b500*/  EXIT ;  /* 0x000000000000794d */ /* 0x000fea0003800000 */
.L_x_270:
[----:B------:R-:W-:-:S00]  /*b510*/  BRA `(.L_x_270) ;  /* 0xfffffff000007947 */ /* 0x000fc0000383ffff */
[----:B------:R-:W-:-:S00]  /*b520*/  NOP ;  /* 0x0000000000007918 */ /* 0x000fc00000000000 */
[----:B------:R-:W-:-:S00]  /*b530*/  NOP ;  /* 0x0000000000007918 */ /* 0x000fc00000000000 */
[----:B------:R-:W-:-:S00]  /*b540*/  NOP ;  /* 0x0000000000007918 */ /* 0x000fc00000000000 */
[----:B------:R-:W-:-:S00]  /*b550*/  NOP ;  /* 0x0000000000007918 */ /* 0x000fc00000000000 */
[----:B------:R-:W-:-:S00]  /*b560*/  NOP ;  /* 0x0000000000007918 */ /* 0x000fc00000000000 */
[----:B------:R-:W-:-:S00]  /*b570*/  NOP ;  /* 0x0000000000007918 */ /* 0x000fc00000000000 */
.L_x_379:


//--------------------- .text._ZN7cutlass9reference6device6kernel11GemmComplexIaNS_6layout22ColumnMajorInterleavedILi32EEEaNS4_19RowMajorInterleavedILi32EEEiS6_iiiNS_16NumericConverterIiiLNS_15FloatRoundStyleE2EEENS_12multiply_addIiiiEELi4ELi4EEEvNS_4gemm9GemmCoordET5_NS_9TensorRefIT_T0_EENS_16ComplexTransformENSH_IT1_T2_EESL_SG_NSH_IT3_T4_EENSH_IT7_SQ_EET6_illll --------------------------
	.section	.text._ZN7cutlass9reference6device6kernel11GemmComplexIaNS_6layout22ColumnMajorInterleavedILi32EEEaNS4_19RowMajorInterleavedILi32EEEiS6_iiiNS_16NumericConverterIiiLNS_15FloatRoundStyleE2EEENS_12multiply_addIiiiEELi4ELi4EEEvNS_4gemm9GemmCoordET5_NS_9TensorRefIT_T0_EENS_16ComplexTransformENSH_IT1_T2_EESL_SG_NSH_IT3_T4_EENSH_IT7_SQ_EET6_illll,"ax",@progbits
	.sectioninfo	@"SHI_REGISTERS=146"
	.align	128
        .global         _ZN7cutlass9reference6device6kernel11GemmComplexIaNS_6layout22ColumnMajorInterleavedILi32EEEaNS4_19RowMajorInterleavedILi32EEEiS6_iiiNS_16NumericConverterIiiLNS_15FloatRoundStyleE2EEENS_12multiply_addIiiiEELi4ELi4EEEvNS_4gemm9GemmCoordET5_NS_9TensorRefIT_T0_EENS_16ComplexTransformENSH_IT1_T2_EESL_SG_NSH_IT3_T4_EENSH_IT7_SQ_EET6_illll
        .type           _ZN7cutlass9reference6device6kernel11GemmComplexIaNS_6layout22ColumnMajorInterleavedILi32EEEaNS4_19RowMajorInterleavedILi32EEEiS6_iiiNS_16NumericConverterIiiLNS_15FloatRoundStyleE2EEENS_12multiply_addIiiiEELi4ELi4EEEvNS_4gemm9GemmCoordET5_NS_9TensorRefIT_T0_EENS_16ComplexTransformENSH_IT1_T2_EESL_SG_NSH_IT3_T4_EENSH_IT7_SQ_EET6_illll,@function
        .size           _ZN7cutlass9reference6device6kernel11GemmComplexIaNS_6layout22ColumnMajorInterleavedILi32EEEaNS4_19RowMajorInterleavedILi32EEEiS6_iiiNS_16NumericConverterIiiLNS_15FloatRoundStyleE2EEENS_12multiply_addIiiiEELi4ELi4EEEvNS_4gemm9GemmCoordET5_NS_9TensorRefIT_T0_EENS_16ComplexTransformENSH_IT1_T2_EESL_SG_NSH_IT3_T4_EENSH_IT7_SQ_EET6_illll,(.L_x_380 - _ZN7cutlass9reference6device6kernel11GemmComplexIaNS_6layout22ColumnMajorInterleavedILi32EEEaNS4_19RowMajorInterleavedILi32EEEiS6_iiiNS_16NumericConverterIiiLNS_15FloatRoundStyleE2EEENS_12multiply_addIiiiEELi4ELi4EEEvNS_4gemm9GemmCoordET5_NS_9TensorRefIT_T0_EENS_16ComplexTransformENSH_IT1_T2_EESL_SG_NSH_IT3_T4_EENSH_IT7_SQ_EET6_illll)
        .other          _ZN7cutlass9reference6device6kernel11GemmComplexIaNS_6layout22ColumnMajorInterleavedILi32EEEaNS4_19RowMajorInterleavedILi32EEEiS6_iiiNS_16NumericConverterIiiLNS_15FloatRoundStyleE2EEENS_12multiply_addIiiiEELi4ELi4EEEvNS_4gemm9GemmCoordET5_NS_9TensorRefIT_T0_EENS_16ComplexTransformENSH_IT1_T2_EESL_SG_NSH_IT3_T4_EENSH_IT7_SQ_EET6_illll,@"STO_CUDA_ENTRY STV_DEFAULT"
_ZN7cutlass9reference6device6kernel11GemmComplexIaNS_6layout22ColumnMajorInterleavedILi32EEEaNS4_19RowMajorInterleavedILi32EEEiS6_iiiNS_16NumericConverterIiiLNS_15FloatRoundStyleE2EEENS_12multiply_addIiiiEELi4ELi4EEEvNS_4gemm9GemmCoordET5_NS_9TensorRefIT_T0_EENS_16ComplexTransformENSH_IT1_T2_EESL_SG_NSH_IT3_T4_EENSH_IT7_SQ_EET6_illll:
.text._ZN7cutlass9reference6device6kernel11GemmComplexIaNS_6layout22ColumnMajorInterleavedILi32EEEaNS4_19RowMajorInterleavedILi32EEEiS6_iiiNS_16NumericConverterIiiLNS_15FloatRoundStyleE2EEENS_12multiply_addIiiiEELi4ELi4EEEvNS_4gemm9GemmCoordET5_NS_9TensorRefIT_T0_EENS_16ComplexTransformENSH_IT1_T2_EESL_SG_NSH_IT3_T4_EENSH_IT7_SQ_EET6_illll:
[----:B------:R-:W-:Y:S02]  /*0000*/  MOV R1, c[0x0][0x28] ;  /* 0x00000a0000017a02 */ /* 0x000fe40000000f00 */
[----:B------:R-:W0:Y:S01]  /*0010*/  S2UR UR21, SR_CTAID.Z ;  /* 0x00000000001579c3 */ /* 0x000e220000002700 */
[----:B------:R-:W-:Y:S02]  /*0020*/  ULDC UR6, c[0x0][0x1c4] ;  /* 0x0000710000067ab9 */ /* 0x000fe40000000800 */
[----:B------:R-:W-:Y:S02]  /*0030*/  ULDC.64 UR4, c[0x0][0x1e0] ;  /* 0x0000780000047ab9 */ /* 0x000fe40000000a00 */
[----:B0-----:R-:W-:Y:S02]  /*0040*/  UISETP.GE.AND UP1, UPT, UR21, UR6, UPT ;  /* 0x000000061500728c */ /* 0x001fe4000bf26270 */
[----:B------:R-:W-:Y:S02]  /*0050*/  USHF.R.S32.HI UR17, URZ, 0x1f, UR21 ;  /* 0x0000001f3f117899 */ /* 0x000fe40008011415 */
[----:B------:R-:W-:Y:S02]  /*0060*/  UIMAD.WIDE.U32 UR8, UR21, UR4, URZ ;  /* 0x00000004150872a5 */ /* 0x000fe4000f8e003f */
[----:B------:R-:W-:Y:S01]  /*0070*/  UIMAD UR7, UR17, UR4, URZ ;  /* 0x00000004110772a4 */ /* 0x000fe2000f8e023f */
[----:B------:R-:W-:-:S03]  /*0080*/  PLOP3.LUT P0, PT, PT, PT, UP1, 0x80, 0x0 ;  /* 0x000000000000781c */ /* 0x000fc60003f0f018 */
[----:B------:R-:W-:-:S03]  /*0090*/  UIMAD UR7, UR21, UR5, UR7 ;  /* 0x00000005150772a4 */ /* 0x000fc6000f8e0207 */
[----:B------:R-:W-:Y:S02]  /*00a0*/  ULDC.64 UR4, c[0x0][0x1b0] ;  /* 0x00006c0000047ab9 */ /* 0x000fe40000000a00 */
[----:B------:R-:W-:Y:S02]  /*00b0*/  ULEA UR13, UP0, UR8, UR4, 0x2 ;  /* 0x00000004080d7291 */ /* 0x000fe4000f80103f */
[----:B------:R-:W-:-:S04]  /*00c0*/  UIADD3 UR7, UR9, UR7, URZ ;  /* 0x0000000709077290 */ /* 0x000fc8000fffe03f */
[----:B------:R-:W-:Y:S01]  /*00d0*/  ULEA.HI.X UR12, UR8, UR5, UR7, 0x2, UP0 ;  /* 0x00000005080c7291 */ /* 0x000fe200080f1407 */
[----:B------:R-:W-:Y:S11]  /*00e0*/  @P0 EXIT ;  /* 0x000000000000094d */ /* 0x000ff60003800000 */
[----:B------:R-:W0:Y:S01]  /*00f0*/  S2R R3, SR_TID.Y ;  /* 0x0000000000037919 */ /* 0x000e220000002200 */
[----:B------:R-:W-:Y:S01]  /*0100*/  LOP3.LUT R41, R41, 0xfffffffb, RZ, 0xc0, !PT ;  /* 0xfffffffb29297812 */ /* 0x000fe200078ec0ff */
[----:B------:R-:W-:Y:S02]  /*0110*/  ULDC.64 UR4, c[0x0][0x1c8] ;  /* 0x0000720000047ab9 */ /* 0x000fe40000000a00 */
[----:B------:R-:W0:Y:S01]  /*0120*/  S2R R0, SR_CTAID.Y ;  /* 0x0000000000007919 */ /* 0x000e220000002600 */
[----:B------:R-:W-:Y:S02]  /*0130*/  UIMAD UR16, UR17, UR4, URZ ;  /* 0x00000004111072a4 */ /* 0x000fe4000f8e023f */
[----:B------:R-:W-:Y:S01]  /*0140*/  ULDC.64 UR24, c[0x0][0x170] ;  /* 0x00005c0000187ab9 */ /* 0x000fe20000000a00 */
[----:B------:R-:W1:Y:S01]  /*0150*/  S2R R5, SR_TID.X ;  /* 0x0000000000057919 */ /* 0x000e620000002100 */
[----:B------:R-:W-:-:S02]  /*0160*/  UIMAD.WIDE.U32 UR24, UR21, UR4, UR24 ;  /* 0x00000004151872a5 */ /* 0x000fc4000f8e0018 */
[----:B------:R-:W-:Y:S01]  /*0170*/  UIMAD UR16, UR21, UR5, UR16 ;  /* 0x00000005151072a4 */ /* 0x000fe2000f8e0210 */
[----:B------:R-:W1:Y:S01]  /*0180*/  S2R R2, SR_CTAID.X ;  /* 0x0000000000027919 */ /* 0x000e620000002500 */
[----:B------:R-:W-:Y:S02]  /*0190*/  ULDC.64 UR10, c[0x0][0x1d8] ;  /* 0x00007600000a7ab9 */ /* 0x000fe40000000a00 */
[----:B------:R-:W-:Y:S02]  /*01a0*/  ULDC.64 UR4, c[0x0][0x1a0] ;  /* 0x0000680000047ab9 */ /* 0x000fe40000000a00 */
[----:B------:R-:W-:Y:S02]  /*01b0*/  UISETP.NE.U32.AND UP1, UPT, URZ, UR4, UPT ;  /* 0x000000043f00728c */ /* 0x000fe4000bf25070 */
[----:B------:R-:W-:Y:S02]  /*01c0*/  UIMAD.WIDE.U32 UR26, UR21, UR10, URZ ;  /* 0x0000000a151a72a5 */ /* 0x000fe4000f8e003f */
[----:B------:R-:W-:-:S02]  /*01d0*/  ULDC.64 UR8, c[0x0][0x1d0] ;  /* 0x0000740000087ab9 */ /* 0x000fc40000000a00 */
[----:B------:R-:W-:Y:S02]  /*01e0*/  UISETP.NE.AND.EX UP1, UPT, URZ, UR5, UPT, UP1 ;  /* 0x000000053f00728c */ /* 0x000fe4000bf25310 */
[----:B------:R-:W-:Y:S02]  /*01f0*/  UIMAD UR10, UR17, UR10, URZ ;  /* 0x0000000a110a72a4 */ /* 0x000fe4000f8e023f */
[----:B------:R-:W-:Y:S01]  /*0200*/  ULDC UR15, c[0x0][0x14] ;  /* 0x00000500000f7ab9 */ /* 0x000fe20000000800 */
[----:B0-----:R-:W-:Y:S01]  /*0210*/  IMAD R0, R0, c[0x0][0x4], R3 ;  /* 0x0000010000007a24 */ /* 0x001fe200078e0203 */
[----:B------:R-:W-:Y:S02]  /*0220*/  ULDC.64 UR4, c[0x0][0x1d8] ;  /* 0x0000760000047ab9 */ /* 0x000fe40000000a00 */
[----:B------:R-:W-:Y:S02]  /*0230*/  UIMAD UR14, UR17, UR8, URZ ;  /* 0x00000008110e72a4 */ /* 0x000fe4000f8e023f */
[----:B------:R-:W-:-:S02]  /*0240*/  UIMAD.WIDE.U32 UR28, UR15, UR4, URZ ;  /* 0x000000040f1c72a5 */ /* 0x000fc4000f8e003f */
[----:B------:R-:W-:Y:S01]  /*0250*/  ULDC.64 UR6, c[0x0][0x188] ;  /* 0x0000620000067ab9 */ /* 0x000fe20000000a00 */
[----:B-1----:R-:W-:Y:S01]  /*0260*/  IMAD R5, R2, c[0x0][0x0], R5 ;  /* 0x0000000002057a24 */ /* 0x002fe200078e0205 */
[----:B------:R-:W-:Y:S01]  /*0270*/  UIMAD UR11, UR21, UR11, UR10 ;  /* 0x0000000b150b72a4 */ /* 0x000fe2000f8e020a */
[----:B------:R-:W-:Y:S01]  /*0280*/  IMAD.SHL.U32 R2, R0, 0x4, RZ ;  /* 0x0000000400027824 */ /* 0x000fe200078e00ff */
[----:B------:R-:W-:Y:S01]  /*0290*/  UIMAD.WIDE.U32 UR6, UR21, UR8, UR6 ;  /* 0x00000008150672a5 */ /* 0x000fe2000f8e0006 */
[----:B------:R-:W-:Y:S01]  /*02a0*/  IMAD.SHL.U32 R132, R5, 0x4, RZ ;  /* 0x0000000405847824 */ /* 0x000fe200078e00ff */
[----:B------:R-:W-:Y:S01]  /*02b0*/  UIMAD UR14, UR21, UR9, UR14 ;  /* 0x00000009150e72a4 */ /* 0x000fe2000f8e020e */
[----:B------:R-:W-:Y:S01]  /*02c0*/  IMAD.WIDE R130, R2, 0x20, RZ ;  /* 0x0000002002827825 */ /* 0x000fe200078e02ff */
[----:B------:R-:W-:Y:S01]  /*02d0*/  SHF.R.S32.HI R3, RZ, 0x1f, R2 ;  /* 0x0000001fff037819 */ /* 0x000fe20000011402 */
[----:B------:R-:W-:Y:S01]  /*02e0*/  UIMAD UR4, UR15, UR5, UR29 ;  /* 0x000000050f0472a4 */ /* 0x000fe2000f8e021d */
[C---:B------:R-:W-:Y:S01]  /*02f0*/  IADD3 R128, R132.reuse, 0x1, RZ ;  /* 0x0000000184807810 */ /* 0x040fe20007ffe0ff */
[----:B------:R-:W-:Y:S01]  /*0300*/  UIADD3 UR11, UR27, UR11, URZ ;  /* 0x0000000b1b0b7290 */ /* 0x000fe2000fffe03f */
[----:B------:R-:W-:Y:S01]  /*0310*/  LEA.HI R116, R3, R2, RZ, 0x5 ;  /* 0x0000000203747211 */ /* 0x000fe200078f28ff */
[----:B------:R-:W-:Y:S01]  /*0320*/  ULDC.64 UR8, c[0x0][0x1e0] ;  /* 0x0000780000087ab9 */ /* 0x000fe20000000a00 */
[----:B------:R-:W-:Y:S01]  /*0330*/  ISETP.GE.AND P0, PT, R132, c[0x0][0x160], PT ;  /* 0x0000580084007a0c */ /* 0x000fe20003f06270 */
[----:B------:R-:W-:Y:S01]  /*0340*/  ULDC UR20, c[0x0][0x1a0] ;  /* 0x0000680000147ab9 */ /* 0x000fe20000000800 */
[----:B------:R-:W-:Y:S01]  /*0350*/  LOP3.LUT R9, R116, 0xffffffe0, RZ, 0xc0, !PT ;  /* 0xffffffe074097812 */ /* 0x000fe200078ec0ff */
[----:B------:R-:W-:Y:S01]  /*0360*/  UIADD3 UR7, UR7, UR14, URZ ;  /* 0x0000000e07077290 */ /* 0x000fe2000fffe03f */
[C---:B------:R-:W-:Y:S01]  /*0370*/  IADD3 R6, R132.reuse, 0x2, RZ ;  /* 0x0000000284067810 */ /* 0x040fe20007ffe0ff */
[----:B------:R-:W-:Y:S01]  /*0380*/  UIMAD.WIDE.U32 UR22, UR15, UR8, URZ ;  /* 0x000000080f1672a5 */ /* 0x000fe2000f8e003f */
[C---:B------:R-:W-:Y:S01]  /*0390*/  IADD3 R5, R132.reuse, 0x3, RZ ;  /* 0x0000000384057810 */ /* 0x040fe20007ffe0ff */
[----:B------:R-:W-:Y:S01]  /*03a0*/  IMAD.WIDE R132, R132, 0x20, RZ ;  /* 0x0000002084847825 */ /* 0x000fe200078e02ff */
[----:B------:R-:W-:Y:S01]  /*03b0*/  ISETP.GE.AND P3, PT, R128, c[0x0][0x160], PT ;  /* 0x0000580080007a0c */ /* 0x000fe20003f66270 */
[----:B------:R-:W-:Y:S01]  /*03c0*/  USHF.L.U64.HI UR14, UR28, 0x2, UR4 ;  /* 0x000000021c0e7899 */ /* 0x000fe20008010204 */
[----:B------:R-:W-:Y:S01]  /*03d0*/  SHF.R.S32.HI R116, RZ, 0x5, R116 ;  /* 0x00000005ff747819 */ /* 0x000fe20000011474 */
[C---:B------:R-:W-:Y:S01]  /*03e0*/  IMAD.IADD R8, R2.reuse, 0x1, -R9 ;  /* 0x0000000102087824 */ /* 0x040fe200078e0a09 */
[----:B------:R-:W-:Y:S01]  /*03f0*/  IADD3 R0, R2, 0x1, RZ ;  /* 0x0000000102007810 */ /* 0x000fe20007ffe0ff */
[----:B------:R-:W-:Y:S01]  /*0400*/  IMAD.WIDE R128, R128, 0x20, RZ ;  /* 0x0000002080807825 */ /* 0x000fe200078e02ff */
[----:B------:R-:W-:Y:S01]  /*0410*/  SHF.R.S32.HI R63, RZ, 0x1f, R116 ;  /* 0x0000001fff3f7819 */ /* 0x000fe20000011474 */
[----:B------:R-:W-:Y:S01]  /*0420*/  ULEA UR8, UP0, UR26, UR20, 0x2 ;  /* 0x000000141a087291 */ /* 0x000fe2000f80103f */
[--C-:B------:R-:W-:Y:S01]  /*0430*/  SHF.R.S32.HI R9, RZ, 0x1f, R8.reuse ;  /* 0x0000001fff097819 */ /* 0x100fe20000011408 */
[----:B------:R-:W-:Y:S01]  /*0440*/  USHF.L.U64.HI UR4, UR26, 0x2, UR11 ;  /* 0x000000021a047899 */ /* 0x000fe2000801020b */
[-C--:B------:R-:W-:Y:S01]  /*0450*/  IADD3 R124, P2, R132, R8.reuse, RZ ;  /* 0x00000008847c7210 */ /* 0x080fe20007f5e0ff */
[----:B------:R-:W-:Y:S01]  /*0460*/  IMAD R49, R63, c[0x0][0x1b8], RZ ;  /* 0x00006e003f317a24 */ /* 0x000fe200078e02ff */
[----:B------:R-:W-:Y:S01]  /*0470*/  IADD3 R120, P1, R128, R8, RZ ;  /* 0x0000000880787210 */ /* 0x000fe20007f3e0ff */
[----:B------:R-:W-:Y:S01]  /*0480*/  IMAD.WIDE R118, R6, 0x20, R8 ;  /* 0x0000002006767825 */ /* 0x000fe200078e0208 */
[----:B------:R-:W-:Y:S01]  /*0490*/  SHF.R.S32.HI R3, RZ, 0x1f, R0 ;  /* 0x0000001fff037819 */ /* 0x000fe20000011400 */
[----:B------:R-:W-:Y:S01]  /*04a0*/  ULDC UR19, c[0x0][0x1a4] ;  /* 0x0000690000137ab9 */ /* 0x000fe20000000800 */
[----:B------:R-:W-:Y:S01]  /*04b0*/  IADD3 R4, R2, 0x2, RZ ;  /* 0x0000000202047810 */ /* 0x000fe20007ffe0ff */
[--C-:B------:R-:W-:Y:S01]  /*04c0*/  IMAD.X R125, R133, 0x1, R9.reuse, P2 ;  /* 0x00000001857d7824 */ /* 0x100fe200010e0609 */
[----:B------:R-:W-:Y:S01]  /*04d0*/  LEA.HI R98, R3, R0, RZ, 0x5 ;  /* 0x0000000003627211 */ /* 0x000fe200078f28ff */
[--C-:B------:R-:W-:Y:S01]  /*04e0*/  IMAD.X R121, R129, 0x1, R9.reuse, P1 ;  /* 0x0000000181797824 */ /* 0x100fe200008e0609 */
[----:B------:R-:W-:Y:S01]  /*04f0*/  SHF.R.S32.HI R3, RZ, 0x1f, R4 ;  /* 0x0000001fff037819 */ /* 0x000fe20000011404 */
[----:B------:R-:W-:Y:S01]  /*0500*/  IMAD.WIDE R8, R5, 0x20, R8 ;  /* 0x0000002005087825 */ /* 0x000fe200078e0208 */
[----:B------:R-:W-:Y:S01]  /*0510*/  ISETP.LT.AND P5, PT, R0, c[0x0][0x164], !P0 ;  /* 0x0000590000007a0c */ /* 0x000fe200047a1270 */
[----:B------:R-:W-:Y:S01]  /*0520*/  UIADD3.X UR4, UR4, UR19, URZ, UP0, !UPT ;  /* 0x0000001304047290 */ /* 0x000fe200087fe43f */
[----:B------:R-:W-:Y:S01]  /*0530*/  LEA.HI R86, R3, R4, RZ, 0x5 ;  /* 0x0000000403567211 */ /* 0x000fe200078f28ff */
[----:B------:R-:W-:Y:S01]  /*0540*/  IMAD R63, R63, c[0x0][0x1a8], RZ ;  /* 0x00006a003f3f7a24 */ /* 0x000fe200078e02ff */
[----:B------:R-:W-:Y:S01]  /*0550*/  IADD3 R3, R2, 0x3, RZ ;  /* 0x0000000302037810 */ /* 0x000fe20007ffe0ff */
[----:B------:R-:W-:Y:S01]  /*0560*/  IMAD.WIDE.U32 R126, R116, c[0x0][0x1b8], R124 ;  /* 0x00006e00747e7a25 */ /* 0x000fe200078e007c */
[----:B------:R-:W-:Y:S01]  /*0570*/  LOP3.LUT R7, R86, 0xffffffe0, RZ, 0xc0, !PT ;  /* 0xffffffe056077812 */ /* 0x000fe200078ec0ff */
[----:B------:R-:W-:Y:S01]  /*0580*/  UIMAD UR9, UR15, UR9, UR23 ;  /* 0x000000090f0972a4 */ /* 0x000fe2000f8e0217 */
[----:B------:R-:W-:Y:S01]  /*0590*/  SHF.R.S32.HI R86, RZ, 0x5, R86 ;  /* 0x00000005ff567819 */ /* 0x000fe20000011456 */
[C---:B------:R-:W-:Y:S01]  /*05a0*/  IMAD.WIDE.U32 R122, R116.reuse, c[0x0][0x1b8], R120 ;  /* 0x00006e00747a7a25 */ /* 0x040fe200078e0078 */
[----:B------:R-:W-:Y:S01]  /*05b0*/  SHF.R.S32.HI R70, RZ, 0x1f, R3 ;  /* 0x0000001fff467819 */ /* 0x000fe20000011403 */
[----:B------:R-:W-:Y:S01]  /*05c0*/  UIADD3 UR5, UR25, UR16, URZ ;  /* 0x0000001019057290 */ /* 0x000fe2000fffe03f */
[----:B------:R-:W-:Y:S01]  /*05d0*/  SHF.R.S32.HI R67, RZ, 0x1f, R86 ;  /* 0x0000001fff437819 */ /* 0x000fe20000011456 */
[----:B------:R-:W-:Y:S01]  /*05e0*/  IMAD R49, R116, c[0x0][0x1bc], R49 ;  /* 0x00006f0074317a24 */ /* 0x000fe200078e0231 */
[----:B------:R-:W-:Y:S01]  /*05f0*/  LEA.HI R70, R70, R3, RZ, 0x5 ;  /* 0x0000000346467211 */ /* 0x000fe200078f28ff */
[----:B------:R-:W-:Y:S01]  /*0600*/  IMAD R63, R116, c[0x0][0x1ac], R63 ;  /* 0x00006b00743f7a24 */ /* 0x000fe200078e023f */
[----:B------:R-:W-:Y:S01]  /*0610*/  ISETP.LT.AND P4, PT, R4, c[0x0][0x164], !P3 ;  /* 0x0000590004007a0c */ /* 0x000fe20005f81270 */
[----:B------:R-:W-:Y:S01]  /*0620*/  IMAD.WIDE.U32 R124, R116, c[0x0][0x1a8], R124 ;  /* 0x00006a00747c7a25 */ /* 0x000fe200078e007c */
[----:B------:R-:W-:Y:S01]  /*0630*/  ISETP.LT.AND P6, PT, R0, c[0x0][0x164], !P3 ;  /* 0x0000590000007a0c */ /* 0x000fe20005fc1270 */
[----:B------:R-:W-:-:S02]  /*0640*/  USEL UR17, UR4, URZ, UP1 ;  /* 0x0000003f04117287 */ /* 0x000fc40008800000 */
[C---:B------:R-:W-:Y:S01]  /*0650*/  IMAD.WIDE.U32 R120, R116.reuse, c[0x0][0x1a8], R120 ;  /* 0x00006a0074787a25 */ /* 0x040fe200078e0078 */
[----:B------:R-:W-:Y:S02]  /*0660*/  USEL UR19, UR4, UR19, UP1 ;  /* 0x0000001304137287 */ /* 0x000fe40008800000 */
[----:B------:R-:W-:Y:S01]  /*0670*/  USHF.L.U32 UR15, UR28, 0x2, URZ ;  /* 0x000000021c0f7899 */ /* 0x000fe2000800063f */
[C---:B------:R-:W-:Y:S01]  /*0680*/  IMAD.WIDE.U32 R118, R116.reuse, c[0x0][0x1b8], R118 ;  /* 0x00006e0074767a25 */ /* 0x040fe200078e0076 */
[----:B------:R-:W-:Y:S02]  /*0690*/  USEL UR18, UR8, URZ, UP1 ;  /* 0x0000003f08127287 */ /* 0x000fe40008800000 */
[----:B------:R-:W-:Y:S01]  /*06a0*/  USEL UR20, UR8, UR20, UP1 ;  /* 0x0000001408147287 */ /* 0x000fe20008800000 */
[----:B------:R-:W-:Y:S01]  /*06b0*/  IMAD.WIDE.U32 R116, R116, c[0x0][0x1b8], R8 ;  /* 0x00006e0074747a25 */ /* 0x000fe200078e0008 */
[----:B------:R-:W-:Y:S01]  /*06c0*/  LOP3.LUT R9, R98, 0xffffffe0, RZ, 0xc0, !PT ;  /* 0xffffffe062097812 */ /* 0x000fe200078ec0ff */
[----:B------:R-:W-:Y:S01]  /*06d0*/  USHF.L.U64.HI UR16, UR22, 0x2, UR9 ;  /* 0x0000000216107899 */ /* 0x000fe20008010209 */
[----:B------:R-:W-:Y:S01]  /*06e0*/  SHF.R.S32.HI R98, RZ, 0x5, R98 ;  /* 0x00000005ff627819 */ /* 0x000fe20000011462 */
[C---:B------:R-:W-:Y:S01]  /*06f0*/  IMAD R57, R67.reuse, c[0x0][0x1b8], RZ ;  /* 0x00006e0043397a24 */ /* 0x040fe200078e02ff */
[----:B------:R-:W-:Y:S01]  /*0700*/  UMOV UR4, UR24 ;  /* 0x0000001800047c82 */ /* 0x000fe20008000000 */
[----:B------:R-:W-:Y:S01]  /*0710*/  IMAD.IADD R8, R0, 0x1, -R9 ;  /* 0x0000000100087824 */ /* 0x000fe200078e0a09 */
[----:B------:R-:W-:Y:S01]  /*0720*/  SHF.R.S32.HI R65, RZ, 0x1f, R98 ;  /* 0x0000001fff417819 */ /* 0x000fe20000011462 */
[----:B------:R-:W-:-:S02]  /*0730*/  IMAD R67, R67, c[0x0][0x1a8], RZ ;  /* 0x00006a0043437a24 */ /* 0x000fc400078e02ff */
[----:B------:R-:W-:Y:S01]  /*0740*/  IMAD R57, R86, c[0x0][0x1bc], R57 ;  /* 0x00006f0056397a24 */ /* 0x000fe200078e0239 */
[--C-:B------:R-:W-:Y:S01]  /*0750*/  SHF.R.S32.HI R9, RZ, 0x1f, R8.reuse ;  /* 0x0000001fff097819 */ /* 0x100fe20000011408 */
[C---:B------:R-:W-:Y:S01]  /*0760*/  IMAD R53, R65.reuse, c[0x0][0x1b8], RZ ;  /* 0x00006e0041357a24 */ /* 0x040fe200078e02ff */
[-C--:B------:R-:W-:Y:S01]  /*0770*/  IADD3 R112, P2, R132, R8.reuse, RZ ;  /* 0x0000000884707210 */ /* 0x080fe20007f5e0ff */
[----:B------:R-:W-:Y:S01]  /*0780*/  IMAD R65, R65, c[0x0][0x1a8], RZ ;  /* 0x00006a0041417a24 */ /* 0x000fe200078e02ff */
[----:B------:R-:W-:Y:S01]  /*0790*/  IADD3 R108, P1, R128, R8, RZ ;  /* 0x00000008806c7210 */ /* 0x000fe20007f3e0ff */
[----:B------:R-:W-:-:S04]  /*07a0*/  IMAD.WIDE R100, R6, 0x20, R8 ;  /* 0x0000002006647825 */ /* 0x000fc800078e0208 */
[--C-:B------:R-:W-:Y:S02]  /*07b0*/  IMAD.X R113, R133, 0x1, R9.reuse, P2 ;  /* 0x0000000185717824 */ /* 0x100fe400010e0609 */
[--C-:B------:R-:W-:Y:S02]  /*07c0*/  IMAD.X R109, R129, 0x1, R9.reuse, P1 ;  /* 0x00000001816d7824 */ /* 0x100fe400008e0609 */
[----:B------:R-:W-:-:S04]  /*07d0*/  IMAD.WIDE R8, R5, 0x20, R8 ;  /* 0x0000002005087825 */ /* 0x000fc800078e0208 */
[----:B------:R-:W-:-:S04]  /*07e0*/  IMAD.WIDE.U32 R114, R98, c[0x0][0x1b8], R112 ;  /* 0x00006e0062727a25 */ /* 0x000fc800078e0070 */
[----:B------:R-:W-:-:S04]  /*07f0*/  IMAD.WIDE.U32 R110, R98, c[0x0][0x1b8], R108 ;  /* 0x00006e00626e7a25 */ /* 0x000fc800078e006c */
[C---:B------:R-:W-:Y:S02]  /*0800*/  IMAD R53, R98.reuse, c[0x0][0x1bc], R53 ;  /* 0x00006f0062357a24 */ /* 0x040fe400078e0235 */
[C---:B------:R-:W-:Y:S02]  /*0810*/  IMAD R65, R98.reuse, c[0x0][0x1ac], R65 ;  /* 0x00006b0062417a24 */ /* 0x040fe400078e0241 */
[----:B------:R-:W-:-:S04]  /*0820*/  IMAD.WIDE.U32 R112, R98, c[0x0][0x1a8], R112 ;  /* 0x00006a0062707a25 */ /* 0x000fc800078e0070 */
[----:B------:R-:W-:-:S04]  /*0830*/  IMAD.WIDE.U32 R108, R98, c[0x0][0x1a8], R108 ;  /* 0x00006a00626c7a25 */ /* 0x000fc800078e006c */
[----:B------:R-:W-:-:S04]  /*0840*/  IMAD.WIDE.U32 R100, R98, c[0x0][0x1b8], R100 ;  /* 0x00006e0062647a25 */ /* 0x000fc800078e0064 */
[----:B------:R-:W-:-:S04]  /*0850*/  IMAD.WIDE.U32 R98, R98, c[0x0][0x1b8], R8 ;  /* 0x00006e0062627a25 */ /* 0x000fc800078e0008 */
[----:B------:R-:W-:Y:S02]  /*0860*/  IMAD.IADD R8, R4, 0x1, -R7 ;  /* 0x0000000104087824 */ /* 0x000fe400078e0a07 */
[----:B------:R-:W-:Y:S02]  /*0870*/  IMAD R67, R86, c[0x0][0x1ac], R67 ;  /* 0x00006b0056437a24 */ /* 0x000fe400078e0243 */
[----:B------:R-:W-:Y:S01]  /*0880*/  IMAD.IADD R46, R127, 0x1, R49 ;  /* 0x000000017f2e7824 */ /* 0x000fe200078e0231 */
[--C-:B------:R-:W-:Y:S01]  /*0890*/  SHF.R.S32.HI R9, RZ, 0x1f, R8.reuse ;  /* 0x0000001fff097819 */ /* 0x100fe20000011408 */
[C---:B------:R-:W-:Y:S01]  /*08a0*/  IMAD.IADD R47, R49.reuse, 0x1, R123 ;  /* 0x00000001312f7824 */ /* 0x040fe200078e027b */
[-C--:B------:R-:W-:Y:S01]  /*08b0*/  IADD3 R94, P2, R132, R8.reuse, RZ ;  /* 0x00000008845e7210 */ /* 0x080fe20007f5e0ff */
[----:B------:R-:W-:Y:S01]  /*08c0*/  IMAD.IADD R48, R49, 0x1, R119 ;  /* 0x0000000131307824 */ /* 0x000fe200078e0277 */
[----:B------:R-:W-:Y:S01]  /*08d0*/  IADD3 R90, P1, R128, R8, RZ ;  /* 0x00000008805a7210 */ /* 0x000fe20007f3e0ff */
[----:B------:R-:W-:-:S04]  /*08e0*/  IMAD.WIDE R88, R6, 0x20, R8 ;  /* 0x0000002006587825 */ /* 0x000fc800078e0208 */
[--C-:B------:R-:W-:Y:S02]  /*08f0*/  IMAD.X R95, R133, 0x1, R9.reuse, P2 ;  /* 0x00000001855f7824 */ /* 0x100fe400010e0609 */
[--C-:B------:R-:W-:Y:S02]  /*0900*/  IMAD.X R91, R129, 0x1, R9.reuse, P1 ;  /* 0x00000001815b7824 */ /* 0x100fe400008e0609 */
[----:B------:R-:W-:-:S04]  /*0910*/  IMAD.WIDE R8, R5, 0x20, R8 ;  /* 0x0000002005087825 */ /* 0x000fc800078e0208 */
[----:B------:R-:W-:-:S04]  /*0920*/  IMAD.WIDE.U32 R96, R86, c[0x0][0x1b8], R94 ;  /* 0x00006e0056607a25 */ /* 0x000fc800078e005e */
[----:B------:R-:W-:-:S04]  /*0930*/  IMAD.WIDE.U32 R92, R86, c[0x0][0x1b8], R90 ;  /* 0x00006e00565c7a25 */ /* 0x000fc800078e005a */
[----:B------:R-:W-:-:S04]  /*0940*/  IMAD.WIDE.U32 R94, R86, c[0x0][0x1a8], R94 ;  /* 0x00006a00565e7a25 */ /* 0x000fc800078e005e */
[----:B------:R-:W-:-:S04]  /*0950*/  IMAD.WIDE.U32 R90, R86, c[0x0][0x1a8], R90 ;  /* 0x00006a00565a7a25 */ /* 0x000fc800078e005a */
[----:B------:R-:W-:-:S04]  /*0960*/  IMAD.WIDE.U32 R88, R86, c[0x0][0x1b8], R88 ;  /* 0x00006e0056587a25 */ /* 0x000fc800078e0058 */
[----:B------:R-:W-:Y:S01]  /*0970*/  IMAD.WIDE.U32 R86, R86, c[0x0][0x1b8], R8 ;  /* 0x00006e0056567a25 */ /* 0x000fe200078e0008 */
[----:B------:R-:W-:Y:S02]  /*0980*/  LOP3.LUT R8, R70, 0xffffffe0, RZ, 0xc0, !PT ;  /* 0xffffffe046087812 */ /* 0x000fe400078ec0ff */
[----:B------:R-:W-:Y:S01]  /*0990*/  SHF.R.S32.HI R70, RZ, 0x5, R70 ;  /* 0x00000005ff467819 */ /* 0x000fe20000011446 */
[----:B------:R-:W-:Y:S01]  /*09a0*/  IMAD.IADD R50, R115, 0x1, R53 ;  /* 0x0000000173327824 */ /* 0x000fe200078e0235 */
[----:B------:R-:W-:Y:S01]  /*09b0*/  IADD3 R56, R57, R89, RZ ;  /* 0x0000005939387210 */ /* 0x000fe20007ffe0ff */
[----:B------:R-:W-:Y:S01]  /*09c0*/  IMAD.IADD R8, R3, 0x1, -R8 ;  /* 0x0000000103087824 */ /* 0x000fe200078e0a08 */
[----:B------:R-:W-:Y:S01]  /*09d0*/  SHF.R.S32.HI R69, RZ, 0x1f, R70 ;  /* 0x0000001fff457819 */ /* 0x000fe20000011446 */
[C---:B------:R-:W-:Y:S02]  /*09e0*/  IMAD.IADD R51, R53.reuse, 0x1, R111 ;  /* 0x0000000135337824 */ /* 0x040fe400078e026f */
[----:B------:R-:W-:Y:S01]  /*09f0*/  IMAD.IADD R52, R53, 0x1, R101 ;  /* 0x0000000135347824 */ /* 0x000fe200078e0265 */
[--C-:B------:R-:W-:Y:S01]  /*0a00*/  SHF.R.S32.HI R9, RZ, 0x1f, R8.reuse ;  /* 0x0000001fff097819 */ /* 0x100fe20000011408 */
[C---:B------:R-:W-:Y:S01]  /*0a10*/  IMAD R61, R69.reuse, c[0x0][0x1b8], RZ ;  /* 0x00006e00453d7a24 */ /* 0x040fe200078e02ff */
[-C--:B------:R-:W-:Y:S01]  /*0a20*/  IADD3 R74, P1, R128, R8.reuse, RZ ;  /* 0x00000008804a7210 */ /* 0x080fe20007f3e0ff */
[----:B------:R-:W-:Y:S01]  /*0a30*/  IMAD R69, R69, c[0x0][0x1a8], RZ ;  /* 0x00006a0045457a24 */ /* 0x000fe200078e02ff */
[----:B------:R-:W-:Y:S01]  /*0a40*/  IADD3 R80, P2, R132, R8, RZ ;  /* 0x0000000884507210 */ /* 0x000fe20007f5e0ff */
[----:B------:R-:W-:-:S03]  /*0a50*/  IMAD.WIDE R72, R6, 0x20, R8 ;  /* 0x0000002006487825 */ /* 0x000fc600078e0208 */
[----:B------:R-:W-:Y:S01]  /*0a60*/  IADD3.X R81, R133, R9, RZ, P2, !PT ;  /* 0x0000000985517210 */ /* 0x000fe200017fe4ff */
[----:B------:R-:W-:Y:S01]  /*0a70*/  IMAD.X R75, R129, 0x1, R9, P1 ;  /* 0x00000001814b7824 */ /* 0x000fe200008e0609 */
[----:B------:R-:W-:Y:S01]  /*0a80*/  ISETP.LT.AND P1, PT, R2, c[0x0][0x164], !P0 ;  /* 0x0000590002007a0c */ /* 0x000fe20004721270 */
[----:B------:R-:W-:Y:S01]  /*0a90*/  IMAD R69, R70, c[0x0][0x1ac], R69 ;  /* 0x00006b0046457a24 */ /* 0x000fe200078e0245 */
[----:B------:R-:W-:Y:S01]  /*0aa0*/  ISETP.LT.AND P2, PT, R2, c[0x0][0x164], !P3 ;  /* 0x0000590002007a0c */ /* 0x000fe20005f41270 */
[----:B------:R-:W-:Y:S01]  /*0ab0*/  IMAD.WIDE.U32 R84, R70, c[0x0][0x1b8], R80 ;  /* 0x00006e0046547a25 */ /* 0x000fe200078e0050 */
[----:B------:R-:W-:Y:S02]  /*0ac0*/  P2R R7, PR, RZ, 0x2 ;  /* 0x00000002ff077803 */ /* 0x000fe40000000000 */
[----:B------:R-:W-:Y:S01]  /*0ad0*/  ISETP.LT.AND P1, PT, R4, c[0x0][0x164], !P0 ;  /* 0x0000590004007a0c */ /* 0x000fe20004721270 */
[----:B------:R-:W-:Y:S01]  /*0ae0*/  IMAD.WIDE R8, R5, 0x20, R8 ;  /* 0x0000002005087825 */ /* 0x000fe200078e0208 */
[----:B------:R-:W-:-:S03]  /*0af0*/  ISETP.LT.AND P0, PT, R3, c[0x0][0x164], !P0 ;  /* 0x0000590003007a0c */ /* 0x000fc60004701270 */
[----:B------:R-:W-:-:S04]  /*0b00*/  IMAD.WIDE.U32 R80, R70, c[0x0][0x1a8], R80 ;  /* 0x00006a0046507a25 */ /* 0x000fc800078e0050 */
[----:B------:R-:W-:-:S03]  /*0b10*/  IMAD.WIDE.U32 R76, R70, c[0x0][0x1b8], R74 ;  /* 0x00006e00464c7a25 */ /* 0x000fc600078e004a */
[----:B------:R-:W-:Y:S01]  /*0b20*/  @P1 LOP3.LUT R41, R41, 0x4, RZ, 0xfc, !PT ;  /* 0x0000000429291812 */ /* 0x000fe200078efcff */
[C---:B------:R-:W-:Y:S01]  /*0b30*/  IMAD.WIDE.U32 R74, R70.reuse, c[0x0][0x1a8], R74 ;  /* 0x00006a00464a7a25 */ /* 0x040fe200078e004a */
[----:B------:R-:W-:Y:S02]  /*0b40*/  ISETP.LT.AND P1, PT, R3, c[0x0][0x164], !P3 ;  /* 0x0000590003007a0c */ /* 0x000fe40005f21270 */
[----:B------:R-:W-:Y:S01]  /*0b50*/  LOP3.LUT R41, R41, 0xffffffbf, RZ, 0xc0, !PT ;  /* 0xffffffbf29297812 */ /* 0x000fe200078ec0ff */
[C---:B------:R-:W-:Y:S02]  /*0b60*/  IMAD R61, R70.reuse, c[0x0][0x1bc], R61 ;  /* 0x00006f00463d7a24 */ /* 0x040fe400078e023d */
[----:B------:R-:W-:Y:S01]  /*0b70*/  IMAD.WIDE.U32 R72, R70, c[0x0][0x1b8], R72 ;  /* 0x00006e0046487a25 */ /* 0x000fe200078e0048 */
[----:B------:R-:W-:Y:S02]  /*0b80*/  @P0 LOP3.LUT R41, R41, 0x40, RZ, 0xfc, !PT ;  /* 0x0000004029290812 */ /* 0x000fe400078efcff */
[----:B------:R-:W-:Y:S01]  /*0b90*/  ISETP.GE.AND P0, PT, R6, c[0x0][0x160], PT ;  /* 0x0000580006007a0c */ /* 0x000fe20003f06270 */
[----:B------:R-:W-:Y:S01]  /*0ba0*/  IMAD.WIDE.U32 R70, R70, c[0x0][0x1b8], R8 ;  /* 0x00006e0046467a25 */ /* 0x000fe200078e0008 */
[----:B------:R-:W-:-:S02]  /*0bb0*/  LOP3.LUT R41, R41, 0xfffffff7, RZ, 0xc0, !PT ;  /* 0xfffffff729297812 */ /* 0x000fc400078ec0ff */
[----:B------:R-:W-:Y:S01]  /*0bc0*/  ISETP.LT.AND P3, PT, R2, c[0x0][0x164], !P0 ;  /* 0x0000590002007a0c */ /* 0x000fe20004761270 */
[----:B------:R-:W-:Y:S01]  /*0bd0*/  IMAD.IADD R54, R97, 0x1, R57 ;  /* 0x0000000161367824 */ /* 0x000fe200078e0239 */
[----:B------:R-:W-:Y:S01]  /*0be0*/  @P4 LOP3.LUT R41, R41, 0x8, RZ, 0xfc, !PT ;  /* 0x0000000829294812 */ /* 0x000fe200078efcff */
[----:B------:R-:W-:Y:S01]  /*0bf0*/  IMAD.IADD R55, R57, 0x1, R93 ;  /* 0x0000000139377824 */ /* 0x000fe200078e025d */
[----:B------:R-:W-:Y:S01]  /*0c00*/  ISETP.LT.AND P4, PT, R4, c[0x0][0x164], !P0 ;  /* 0x0000590004007a0c */ /* 0x000fe20004781270 */
[----:B------:R-:W-:Y:S01]  /*0c10*/  IMAD.IADD R58, R85, 0x1, R61 ;  /* 0x00000001553a7824 */ /* 0x000fe200078e023d */
[----:B------:R-:W-:Y:S01]  /*0c20*/  LOP3.LUT R41, R41, 0xffffff7f, RZ, 0xc0, !PT ;  /* 0xffffff7f29297812 */ /* 0x000fe200078ec0ff */
[C---:B------:R-:W-:Y:S02]  /*0c30*/  IMAD.IADD R59, R61.reuse, 0x1, R77 ;  /* 0x000000013d3b7824 */ /* 0x040fe400078e024d */
[----:B------:R-:W-:Y:S01]  /*0c40*/  IMAD.IADD R60, R61, 0x1, R73 ;  /* 0x000000013d3c7824 */ /* 0x000fe200078e0249 */
[----:B------:R-:W-:Y:S01]  /*0c50*/  @P1 LOP3.LUT R41, R41, 0x80, RZ, 0xfc, !PT ;  /* 0x0000008029291812 */ /* 0x000fe200078efcff */
[C---:B------:R-:W-:Y:S01]  /*0c60*/  IMAD.WIDE R134, R0.reuse, 0x20, RZ ;  /* 0x0000002000867825 */ /* 0x040fe200078e02ff */
[----:B------:R-:W-:-:S02]  /*0c70*/  ISETP.LT.AND P1, PT, R0, c[0x0][0x164], !P0 ;  /* 0x0000590000007a0c */ /* 0x000fc40004721270 */
[----:B------:R-:W-:Y:S01]  /*0c80*/  LOP3.LUT R41, R41, 0xfffffffe, RZ, 0xc0, !PT ;  /* 0xfffffffe29297812 */ /* 0x000fe200078ec0ff */
[----:B------:R-:W-:Y:S02]  /*0c90*/  IMAD.IADD R49, R49, 0x1, R117 ;  /* 0x0000000131317824 */ /* 0x000fe400078e0275 */
[----:B------:R-:W-:Y:S02]  /*0ca0*/  IMAD.IADD R53, R53, 0x1, R99 ;  /* 0x0000000135357824 */ /* 0x000fe400078e0263 */
[----:B------:R-:W-:Y:S02]  /*0cb0*/  IMAD.IADD R57, R57, 0x1, R87 ;  /* 0x0000000139397824 */ /* 0x000fe400078e0257 */
[----:B------:R-:W-:-:S03]  /*0cc0*/  IMAD.IADD R61, R61, 0x1, R71 ;  /* 0x000000013d3d7824 */ /* 0x000fc600078e0247 */
[----:B------:R-:W-:Y:S02]  /*0cd0*/  @P1 LOP3.LUT R41, R41, 0x1, RZ, 0xfc, !PT ;  /* 0x0000000129291812 */ /* 0x000fe400078efcff */
[----:B------:R-:W-:Y:S02]  /*0ce0*/  ISETP.LT.AND P1, PT, R3, c[0x0][0x164], !P0 ;  /* 0x0000590003007a0c */ /* 0x000fe40004721270 */
[----:B------:R-:W-:Y:S02]  /*0cf0*/  LOP3.LUT R41, R41, 0xffffffef, RZ, 0xc0, !PT ;  /* 0xffffffef29297812 */ /* 0x000fe400078ec0ff */
[----:B------:R-:W-:Y:S01]  /*0d00*/  ISETP.GE.AND P0, PT, R5, c[0x0][0x160], PT ;  /* 0x0000580005007a0c */ /* 0x000fe20003f06270 */
[----:B------:R-:W-:Y:S01]  /*0d10*/  IMAD.IADD R5, R95, 0x1, R67 ;  /* 0x000000015f057824 */ /* 0x000fe200078e0243 */
[----:B------:R-:W-:Y:S01]  /*0d20*/  @P4 LOP3.LUT R41, R41, 0x10, RZ, 0xfc, !PT ;  /* 0x0000001029294812 */ /* 0x000fe200078efcff */
[----:B------:R-:W-:Y:S01]  /*0d30*/  IMAD.IADD R67, R67, 0x1, R91 ;  /* 0x0000000143437824 */ /* 0x000fe200078e025b */
[----:B------:R-:W-:-:S02]  /*0d40*/  ISETP.LT.AND P4, PT, R2, c[0x0][0x164], !P0 ;  /* 0x0000590002007a0c */ /* 0x000fc40004781270 */
[----:B------:R-:W-:Y:S02]  /*0d50*/  LOP3.LUT R41, R41, 0xfffffeff, RZ, 0xc0, !PT ;  /* 0xfffffeff29297812 */ /* 0x000fe400078ec0ff */
[----:B------:R-:W-:Y:S02]  /*0d60*/  SHF.L.U64.HI R66, R94, 0x2, R5 ;  /* 0x000000025e427819 */ /* 0x000fe40000010205 */
[----:B------:R-:W-:Y:S02]  /*0d70*/  @P1 LOP3.LUT R41, R41, 0x100, RZ, 0xfc, !PT ;  /* 0x0000010029291812 */ /* 0x000fe400078efcff */
[----:B------:R-:W-:Y:S02]  /*0d80*/  ISETP.LT.AND P1, PT, R4, c[0x0][0x164], !P0 ;  /* 0x0000590004007a0c */ /* 0x000fe40004721270 */
[----:B------:R-:W-:Y:S02]  /*0d90*/  LOP3.LUT R41, R41, 0xffffffdf, RZ, 0xc0, !PT ;  /* 0xffffffdf29297812 */ /* 0x000fe400078ec0ff */
[----:B------:R-:W-:-:S08]  /*0da0*/  SHF.L.U64.HI R67, R90, 0x2, R67 ;  /* 0x000000025a437819 */ /* 0x000fd00000010243 */
[----:B------:R-:W-:Y:S02]  /*0db0*/  @P1 LOP3.LUT R41, R41, 0x20, RZ, 0xfc, !PT ;  /* 0x0000002029291812 */ /* 0x000fe400078efcff */
[----:B------:R-:W-:Y:S01]  /*0dc0*/  ISETP.LT.AND P1, PT, R3, c[0x0][0x164], !P0 ;  /* 0x0000590003007a0c */ /* 0x000fe20004721270 */
[----:B------:R-:W-:Y:S01]  /*0dd0*/  IMAD.IADD R3, R125, 0x1, R63 ;  /* 0x000000017d037824 */ /* 0x000fe200078e023f */
[----:B------:R-:W-:Y:S01]  /*0de0*/  LOP3.LUT R41, R41, 0xfffffdff, RZ, 0xc0, !PT ;  /* 0xfffffdff29297812 */ /* 0x000fe200078ec0ff */
[----:B------:R-:W-:Y:S01]  /*0df0*/  IMAD.IADD R63, R63, 0x1, R121 ;  /* 0x000000013f3f7824 */ /* 0x000fe200078e0279 */
[----:B------:R-:W-:Y:S02]  /*0e00*/  ISETP.LT.AND P0, PT, R0, c[0x0][0x164], !P0 ;  /* 0x0000590000007a0c */ /* 0x000fe40004701270 */
[----:B------:R-:W-:Y:S01]  /*0e10*/  SHF.L.U64.HI R62, R124, 0x2, R3 ;  /* 0x000000027c3e7819 */ /* 0x000fe20000010203 */
[----:B------:R-:W-:Y:S01]  /*0e20*/  IMAD.IADD R3, R81, 0x1, R69 ;  /* 0x0000000151037824 */ /* 0x000fe200078e0245 */
[----:B------:R-:W-:Y:S01]  /*0e30*/  SHF.L.U64.HI R63, R120, 0x2, R63 ;  /* 0x00000002783f7819 */ /* 0x000fe2000001023f */
[----:B------:R-:W-:-:S03]  /*0e40*/  IMAD.IADD R69, R69, 0x1, R75 ;  /* 0x0000000145457824 */ /* 0x000fc600078e024b */
[----:B------:R-:W-:Y:S02]  /*0e50*/  @P1 LOP3.LUT R41, R41, 0x200, RZ, 0xfc, !PT ;  /* 0x0000020029291812 */ /* 0x000fe400078efcff */
[----:B------:R-:W-:Y:S01]  /*0e60*/  ISETP.NE.AND P1, PT, R7, RZ, PT ;  /* 0x000000ff0700720c */ /* 0x000fe20003f25270 */
[----:B------:R-:W-:Y:S01]  /*0e70*/  IMAD.IADD R7, R113, 0x1, R65 ;  /* 0x0000000171077824 */ /* 0x000fe200078e0241 */
[----:B------:R-:W-:Y:S02]  /*0e80*/  LOP3.LUT R41, R41, 0xfffffffd, RZ, 0xc0, !PT ;  /* 0xfffffffd29297812 */ /* 0x000fe400078ec0ff */
[----:B------:R-:W-:Y:S02]  /*0e90*/  IADD3 R65, R65, R109, RZ ;  /* 0x0000006d41417210 */ /* 0x000fe40007ffe0ff */
[----:B------:R-:W-:Y:S02]  /*0ea0*/  @P0 LOP3.LUT R41, R41, 0x2, RZ, 0xfc, !PT ;  /* 0x0000000229290812 */ /* 0x000fe400078efcff */
[----:B------:R-:W-:-:S02]  /*0eb0*/  SHF.L.U64.HI R64, R112, 0x2, R7 ;  /* 0x0000000270407819 */ /* 0x000fc40000010207 */
[----:B------:R-:W-:Y:S02]  /*0ec0*/  SHF.L.U64.HI R65, R108, 0x2, R65 ;  /* 0x000000026c417819 */ /* 0x000fe40000010241 */
[----:B------:R-:W-:Y:S02]  /*0ed0*/  SHF.L.U64.HI R68, R80, 0x2, R3 ;  /* 0x0000000250447819 */ /* 0x000fe40000010203 */
[----:B------:R-:W-:Y:S02]  /*0ee0*/  SHF.L.U64.HI R69, R74, 0x2, R69 ;  /* 0x000000024a457819 */ /* 0x000fe40000010245 */
.L_x_278:
        /* <DEDUP_REMOVED lines=36> */
.L_x_272:
[----:B------:R-:W-:Y:S01]  /*1130*/  USHF.R.U32.HI UR11, URZ, 0x5, UR10 ;  /* 0x000000053f0b7899 */ /* 0x000fe2000801160a */
[----:B------:R-:W-:Y:S01]  /*1140*/  P2R R78, PR, RZ, 0x40 ;  /* 0x00000040ff4e7803 */ /* 0x000fe20000000000 */
[----:B------:R-:W-:Y:S01]  /*1150*/  ULDC.64 UR8, c[0x0][0x178] ;  /* 0x00005e0000087ab9 */ /* 0x000fe20000000a00 */
[----:B------:R-:W-:Y:S01]  /*1160*/  P2R R82, PR, RZ, 0x10 ;  /* 0x00000010ff527803 */ /* 0x000fe20000000000 */
[----:B------:R-:W-:Y:S01]  /*1170*/  UIMAD.WIDE.U32 UR26, UR11, UR8, URZ ;  /* 0x000000080b1a72a5 */ /* 0x000fe2000f8e003f */
[----:B------:R-:W-:Y:S01]  /*1180*/  P2R R83, PR, RZ, 0x4 ;  /* 0x00000004ff537803 */ /* 0x000fe20000000000 */
        /* <DEDUP_REMOVED lines=14> */
[----:B------:R0:W2:Y:S01]  /*1270*/  @P1 LDG.E.S8.SYS R18, [R32.64+UR4] ;  /* 0x0000000420121981 */ /* 0x0000a2000c1ee300 */
[----:B------:R-:W-:Y:S02]  /*1280*/  IADD3.X R27, R131, UR9, RZ, P6, P0 ;  /* 0x00000009831b7c10 */ /* 0x000fe4000b7e04ff */
[----:B------:R-:W-:Y:S01]  /*1290*/  IADD3 R44, P6, P0, R79, UR24, R128 ;  /* 0x000000184f2c7c10 */ /* 0x000fe2000f8de080 */
[----:B------:R0:W3:Y:S01]  /*12a0*/  @P5 LDG.E.S8.SYS R25, [R32.64+UR4] ;  /* 0x0000000420195981 */ /* 0x0000e2000c1ee300 */
[----:B------:R-:W-:Y:S02]  /*12b0*/  IMAD.U32 R79, RZ, RZ, UR28 ;  /* 0x0000001cff4f7e24 */ /* 0x000fe4000f8e00ff */
[----:B------:R-:W-:Y:S02]  /*12c0*/  IADD3.X R45, R129, UR25, RZ, P6, P0 ;  /* 0x00000019812d7c10 */ /* 0x000fe4000b7e04ff */
[----:B------:R1:W2:Y:S01]  /*12d0*/  @P1 LDG.E.S8.SYS R17, [R26.64+UR6] ;  /* 0x000000061a111981 */ /* 0x0002a2000c1ee300 */
[----:B------:R-:W-:Y:S02]  /*12e0*/  IADD3 R42, P6, P0, R79, UR24, R134 ;  /* 0x000000184f2a7c10 */ /* 0x000fe4000f8de086 */
[----:B------:R-:W-:Y:S01]  /*12f0*/  P2R R79, PR, RZ, 0x8 ;  /* 0x00000008ff4f7803 */ /* 0x000fe20000000000 */
[----:B------:R1:W4:Y:S01]  /*1300*/  @P2 LDG.E.S8.SYS R20, [R26.64+UR6] ;  /* 0x000000061a142981 */ /* 0x000322000c1ee300 */
[----:B------:R-:W-:Y:S02]  /*1310*/  IADD3.X R43, R135, UR9, RZ, P6, P0 ;  /* 0x00000009872b7c10 */ /* 0x000fe4000b7e04ff */
[----:B------:R-:W-:Y:S01]  /*1320*/  ISETP.NE.AND P6, PT, R78, RZ, PT ;  /* 0x000000ff4e00720c */ /* 0x000fe20003fc5270 */
[----:B------:R-:W4:Y:S01]  /*1330*/  @P2 LDG.E.S8.SYS R19, [R44.64+UR4] ;  /* 0x000000042c132981 */ /* 0x000f22000c1ee300 */
[C---:B------:R-:W-:Y:S02]  /*1340*/  LOP3.LUT P0, RZ, R41.reuse, 0x200, RZ, 0xc0, !PT ;  /* 0x0000020029ff7812 */ /* 0x040fe4000780c0ff */
[----:B------:R-:W-:Y:S01]  /*1350*/  P2R R78, PR, RZ, 0x2 ;  /* 0x00000002ff4e7803 */ /* 0x000fe20000000000 */
[----:B------:R1:W5:Y:S01]  /*1360*/  @P3 LDG.E.S8.SYS R22, [R26.64+UR6] ;  /* 0x000000061a163981 */ /* 0x000362000c1ee300 */
[----:B------:R-:W-:Y:S02]  /*1370*/  P2R R102, PR, RZ, 0x1 ;  /* 0x00000001ff667803 */ /* 0x000fe40000000000 */
[C---:B------:R-:W-:Y:S01]  /*1380*/  LOP3.LUT P0, RZ, R41.reuse, 0x40, RZ, 0xc0, !PT ;  /* 0x0000004029ff7812 */ /* 0x040fe2000780c0ff */
[----:B------:R-:W5:Y:S01]  /*1390*/  @P3 LDG.E.S8.SYS R21, [R44.64+UR4+0x20] ;  /* 0x000020042c153981 */ /* 0x000f62000c1ee300 */
[C---:B------:R-:W-:Y:S03]  /*13a0*/  LOP3.LUT P3, RZ, R41.reuse, 0x4, RZ, 0xc0, !PT ;  /* 0x0000000429ff7812 */ /* 0x040fe6000786c0ff */
[----:B------:R1:W3:Y:S04]  /*13b0*/  @P4 LDG.E.S8.SYS R24, [R26.64+UR6] ;  /* 0x000000061a184981 */ /* 0x0002e8000c1ee300 */
[----:B------:R-:W3:Y:S01]  /*13c0*/  @P4 LDG.E.S8.SYS R23, [R44.64+UR4+0x40] ;  /* 0x000040042c174981 */ /* 0x000ee2000c1ee300 */
[C---:B------:R-:W-:Y:S03]  /*13d0*/  LOP3.LUT P4, RZ, R41.reuse, 0x10, RZ, 0xc0, !PT ;  /* 0x0000001029ff7812 */ /* 0x040fe6000788c0ff */
[----:B------:R0:W3:Y:S01]  /*13e0*/  @P0 LDG.E.S8.SYS R35, [R32.64+UR4] ;  /* 0x0000000420230981 */ /* 0x0000e2000c1ee300 */
[C---:B------:R-:W-:Y:S03]  /*13f0*/  LOP3.LUT P0, RZ, R41.reuse, 0x20, RZ, 0xc0, !PT ;  /* 0x0000002029ff7812 */ /* 0x040fe6000780c0ff */
[----:B------:R0:W3:Y:S01]  /*1400*/  @P3 LDG.E.S8.SYS R30, [R32.64+UR4] ;  /* 0x00000004201e3981 */ /* 0x0000e2000c1ee300 */
[----:B------:R-:W-:Y:S02]  /*1410*/  P2R R103, PR, RZ, 0x1 ;  /* 0x00000001ff677803 */ /* 0x000fe40000000000 */
[C---:B------:R-:W-:Y:S02]  /*1420*/  LOP3.LUT P0, RZ, R41.reuse, 0x4, RZ, 0xc0, !PT ;  /* 0x0000000429ff7812 */ /* 0x040fe4000780c0ff */
[C---:B------:R-:W-:Y:S02]  /*1430*/  LOP3.LUT P3, RZ, R41.reuse, 0x8, RZ, 0xc0, !PT ;  /* 0x0000000829ff7812 */ /* 0x040fe4000786c0ff */
[----:B------:R-:W-:Y:S01]  /*1440*/  P2R R104, PR, RZ, 0x1 ;  /* 0x00000001ff687803 */ /* 0x000fe20000000000 */
[----:B0-----:R-:W3:Y:S01]  /*1450*/  @P4 LDG.E.S8.SYS R33, [R44.64+UR4+0x20] ;  /* 0x000020042c214981 */ /* 0x001ee2000c1ee300 */
[C---:B------:R-:W-:Y:S04]  /*1460*/  LOP3.LUT P0, RZ, R41.reuse, 0x2, RZ, 0xc0, !PT ;  /* 0x0000000229ff7812 */ /* 0x040fe8000780c0ff */
[----:B------:R-:W-:Y:S02]  /*1470*/  P2R R105, PR, RZ, 0x1 ;  /* 0x00000001ff697803 */ /* 0x000fe40000000000 */
[----:B------:R-:W-:Y:S02]  /*1480*/  LOP3.LUT P0, RZ, R41, 0x1, RZ, 0xc0, !PT ;  /* 0x0000000129ff7812 */ /* 0x000fe4000780c0ff */
[----:B------:R-:W3:Y:S04]  /*1490*/  @P3 LDG.E.S8.SYS R31, [R44.64+UR4] ;  /* 0x000000042c1f3981 */ /* 0x000ee8000c1ee300 */
[----:B------:R-:W3:Y:S01]  /*14a0*/  @P3 LDG.E.S8.SYS R32, [R42.64+UR6+0x20] ;  /* 0x000020062a203981 */ /* 0x000ee2000c1ee300 */
[----:B------:R-:W-:Y:S04]  /*14b0*/  ISETP.NE.AND P3, PT, R79, RZ, PT ;  /* 0x000000ff4f00720c */ /* 0x000fe80003f65270 */
[----:B------:R-:W-:Y:S01]  /*14c0*/  P2R R79, PR, RZ, 0x8 ;  /* 0x00000008ff4f7803 */ /* 0x000fe20000000000 */
[----:B-1----:R-:W3:Y:S01]  /*14d0*/  @P0 LDG.E.S8.SYS R27, [R42.64+UR6] ;  /* 0x000000062a1b0981 */ /* 0x002ee2000c1ee300 */
[----:B--2---:R-:W-:Y:S01]  /*14e0*/  @P1 IMAD R0, R17, R18, R0 ;  /* 0x0000001211001224 */ /* 0x004fe200078e0200 */
[C---:B------:R-:W-:Y:S02]  /*14f0*/  LOP3.LUT P1, RZ, R41.reuse, 0x100, RZ, 0xc0, !PT ;  /* 0x0000010029ff7812 */ /* 0x040fe4000782c0ff */
[----:B------:R-:W2:Y:S04]  /*1500*/  @P5 LDG.E.S8.SYS R17, [R42.64+UR6] ;  /* 0x000000062a115981 */ /* 0x000ea8000c1ee300 */
[----:B------:R-:W2:Y:S01]  /*1510*/  @P6 LDG.E.S8.SYS R18, [R44.64+UR4] ;  /* 0x000000042c126981 */ /* 0x000ea2000c1ee300 */
[----:B----4-:R-:W-:Y:S01]  /*1520*/  @P2 IMAD R5, R20, R19, R5 ;  /* 0x0000001314052224 */ /* 0x010fe200078e0205 */
[----:B------:R-:W-:Y:S02]  /*1530*/  LOP3.LUT P2, RZ, R41, 0x80, RZ, 0xc0, !PT ;  /* 0x0000008029ff7812 */ /* 0x000fe4000784c0ff */
[----:B------:R-:W4:Y:S04]  /*1540*/  @P6 LDG.E.S8.SYS R19, [R42.64+UR6] ;  /* 0x000000062a136981 */ /* 0x000f28000c1ee300 */
[----:B------:R-:W4:Y:S01]  /*1550*/  @P0 LDG.E.S8.SYS R20, [R44.64+UR4+0x20] ;  /* 0x000020042c140981 */ /* 0x000f22000c1ee300 */
[----:B------:R-:W-:Y:S01]  /*1560*/  ISETP.NE.AND P0, PT, R105, RZ, PT ;  /* 0x000000ff6900720c */ /* 0x000fe20003f05270 */
[----:B-----5:R-:W-:Y:S01]  /*1570*/  @P3 IMAD R9, R22, R21, R9 ;  /* 0x0000001516093224 */ /* 0x020fe200078e0209 */
[C---:B------:R-:W-:Y:S01]  /*1580*/  LOP3.LUT P3, RZ, R41.reuse, 0x40, RZ, 0xc0, !PT ;  /* 0x0000004029ff7812 */ /* 0x040fe2000786c0ff */
[----:B------:R-:W5:Y:S01]  /*1590*/  @P4 LDG.E.S8.SYS R22, [R42.64+UR6+0x20] ;  /* 0x000020062a164981 */ /* 0x000f62000c1ee300 */
[----:B------:R-:W-:Y:S03]  /*15a0*/  ISETP.NE.AND P4, PT, R82, RZ, PT ;  /* 0x000000ff5200720c */ /* 0x000fe60003f85270 */
[----:B------:R-:W5:Y:S01]  /*15b0*/  @P2 LDG.E.S8.SYS R36, [R44.64+UR4] ;  /* 0x000000042c242981 */ /* 0x000f62000c1ee300 */
[----:B------:R-:W-:Y:S03]  /*15c0*/  P2R R82, PR, RZ, 0x10 ;  /* 0x00000010ff527803 */ /* 0x000fe60000000000 */
[----:B------:R-:W5:Y:S04]  /*15d0*/  @P1 LDG.E.S8.SYS R38, [R44.64+UR4+0x20] ;  /* 0x000020042c261981 */ /* 0x000f68000c1ee300 */
[----:B------:R-:W5:Y:S01]  /*15e0*/  @P0 LDG.E.S8.SYS R26, [R44.64+UR4+0x40] ;  /* 0x000040042c1a0981 */ /* 0x000f62000c1ee300 */
[----:B---3--:R-:W-:Y:S01]  /*15f0*/  @P4 IMAD R13, R24, R23, R13 ;  /* 0x00000017180d4224 */ /* 0x008fe200078e020d */
[----:B------:R-:W-:Y:S02]  /*1600*/  LOP3.LUT P4, RZ, R41, 0x20, RZ, 0xc0, !PT ;  /* 0x0000002029ff7812 */ /* 0x000fe4000788c0ff */
[----:B------:R-:W5:Y:S01]  /*1610*/  @P0 LDG.E.S8.SYS R29, [R42.64+UR6] ;  /* 0x000000062a1d0981 */ /* 0x000f62000c1ee300 */
[----:B------:R-:W-:Y:S03]  /*1620*/  ISETP.NE.AND P0, PT, R104, RZ, PT ;  /* 0x000000ff6800720c */ /* 0x000fe60003f05270 */
[----:B------:R-:W3:Y:S04]  /*1630*/  @P3 LDG.E.S8.SYS R21, [R42.64+UR6+0x40] ;  /* 0x000040062a153981 */ /* 0x000ee8000c1ee300 */
[----:B------:R-:W3:Y:S04]  /*1640*/  @P2 LDG.E.S8.SYS R23, [R42.64+UR6+0x40] ;  /* 0x000040062a172981 */ /* 0x000ee8000c1ee300 */
[----:B------:R-:W3:Y:S04]  /*1650*/  @P4 LDG.E.S8.SYS R24, [R42.64+UR6+0x20] ;  /* 0x000020062a184981 */ /* 0x000ee8000c1ee300 */
[----:B------:R-:W3:Y:S01]  /*1660*/  @P0 LDG.E.S8.SYS R28, [R42.64+UR6+0x20] ;  /* 0x000020062a1c0981 */ /* 0x000ee2000c1ee300 */
[----:B------:R-:W-:Y:S03]  /*1670*/  ISETP.NE.AND P0, PT, R103, RZ, PT ;  /* 0x000000ff6700720c */ /* 0x000fe60003f05270 */
[----:B------:R-:W3:Y:S09]  /*1680*/  @P1 LDG.E.S8.SYS R37, [R42.64+UR6+0x40] ;  /* 0x000040062a251981 */ /* 0x000ef2000c1ee300 */
[----:B------:R-:W3:Y:S01]  /*1690*/  @P0 LDG.E.S8.SYS R34, [R44.64+UR4+0x40] ;  /* 0x000040042c220981 */ /* 0x000ee2000c1ee300 */
[----:B------:R-:W-:Y:S02]  /*16a0*/  ISETP.NE.AND P0, PT, R102, RZ, PT ;  /* 0x000000ff6600720c */ /* 0x000fe40003f05270 */
[----:B------:R-:W-:Y:S02]  /*16b0*/  P2R R102, PR, RZ, 0x10 ;  /* 0x00000010ff667803 */ /* 0x000fe40000000000 */
[C---:B------:R-:W-:Y:S04]  /*16c0*/  LOP3.LUT P4, RZ, R41.reuse, 0x10, RZ, 0xc0, !PT ;  /* 0x0000001029ff7812 */ /* 0x040fe8000788c0ff */
[----:B------:R-:W-:Y:S02]  /*16d0*/  P2R R103, PR, RZ, 0x10 ;  /* 0x00000010ff677803 */ /* 0x000fe40000000000 */
[C---:B------:R-:W-:Y:S02]  /*16e0*/  LOP3.LUT P4, RZ, R41.reuse, 0x8, RZ, 0xc0, !PT ;  /* 0x0000000829ff7812 */ /* 0x040fe4000788c0ff */
[----:B------:R-:W3:Y:S02]  /*16f0*/  @P0 LDG.E.S8.SYS R40, [R44.64+UR4+0x40] ;  /* 0x000040042c280981 */ /* 0x000ee4000c1ee300 */
[----:B------:R-:W-:Y:S02]  /*1700*/  P2R R104, PR, RZ, 0x10 ;  /* 0x00000010ff687803 */ /* 0x000fe40000000000 */
[C---:B------:R-:W-:Y:S01]  /*1710*/  LOP3.LUT P4, RZ, R41.reuse, 0x4, RZ, 0xc0, !PT ;  /* 0x0000000429ff7812 */ /* 0x040fe2000788c0ff */
[----:B------:R-:W3:Y:S03]  /*1720*/  @P0 LDG.E.S8.SYS R39, [R42.64+UR6+0x40] ;  /* 0x000040062a270981 */ /* 0x000ee6000c1ee300 */
[----:B------:R-:W-:Y:S02]  /*1730*/  P2R R105, PR, RZ, 0x10 ;  /* 0x00000010ff697803 */ /* 0x000fe40000000000 */
[C---:B------:R-:W-:Y:S04]  /*1740*/  LOP3.LUT P4, RZ, R41.reuse, 0x2, RZ, 0xc0, !PT ;  /* 0x0000000229ff7812 */ /* 0x040fe8000788c0ff */
[----:B------:R-:W-:Y:S02]  /*1750*/  P2R R106, PR, RZ, 0x10 ;  /* 0x00000010ff6a7803 */ /* 0x000fe40000000000 */
[----:B------:R-:W-:Y:S01]  /*1760*/  LOP3.LUT P4, RZ, R41, 0x1, RZ, 0xc0, !PT ;  /* 0x0000000129ff7812 */ /* 0x000fe2000788c0ff */
[----:B--2---:R-:W-:Y:S02]  /*1770*/  @P5 IMAD R2, R17, R25, R2 ;  /* 0x0000001911025224 */ /* 0x004fe400078e0202 */
[----:B----4-:R-:W-:Y:S09]  /*1780*/  @P6 IMAD R6, R19, R18, R6 ;  /* 0x0000001213066224 */ /* 0x010ff200078e0206 */
[----:B------:R-:W-:Y:S01]  /*1790*/  @P4 IMAD R10, R27, R20, R10 ;  /* 0x000000141b0a4224 */ /* 0x000fe200078e020a */
[----:B------:R-:W-:-:S12]  /*17a0*/  ISETP.NE.AND P4, PT, R106, RZ, PT ;  /* 0x000000ff6a00720c */ /* 0x000fd80003f85270 */
[----:B-----5:R-:W-:Y:S01]  /*17b0*/  @P4 IMAD R14, R29, R26, R14 ;  /* 0x0000001a1d0e4224 */ /* 0x020fe200078e020e */
[----:B------:R-:W-:-:S12]  /*17c0*/  ISETP.NE.AND P4, PT, R105, RZ, PT ;  /* 0x000000ff6900720c */ /* 0x000fd80003f85270 */
[----:B---3--:R-:W-:Y:S01]  /*17d0*/  @P4 IMAD R3, R28, R30, R3 ;  /* 0x0000001e1c034224 */ /* 0x008fe200078e0203 */
[----:B------:R-:W-:-:S12]  /*17e0*/  ISETP.NE.AND P4, PT, R104, RZ, PT ;  /* 0x000000ff6800720c */ /* 0x000fd80003f85270 */
[----:B------:R-:W-:Y:S01]  /*17f0*/  @P4 IMAD R7, R32, R31, R7 ;  /* 0x0000001f20074224 */ /* 0x000fe200078e0207 */
[----:B------:R-:W-:-:S12]  /*1800*/  ISETP.NE.AND P4, PT, R103, RZ, PT ;  /* 0x000000ff6700720c */ /* 0x000fd80003f85270 */
[----:B------:R-:W-:Y:S01]  /*1810*/  @P4 IMAD R11, R22, R33, R11 ;  /* 0x00000021160b4224 */ /* 0x000fe200078e020b */
[----:B------:R-:W-:-:S12]  /*1820*/  ISETP.NE.AND P4, PT, R102, RZ, PT ;  /* 0x000000ff6600720c */ /* 0x000fd80003f85270 */
[----:B------:R-:W-:Y:S01]  /*1830*/  @P4 IMAD R15, R24, R34, R15 ;  /* 0x00000022180f4224 */ /* 0x000fe200078e020f */
        /* <DEDUP_REMOVED lines=10> */
.L_x_271:
[----:B------:R-:W-:Y:S01]  /*18e0*/  UISETP.NE.U32.AND UP0, UPT, UR18, URZ, UPT ;  /* 0x0000003f1200728c */ /* 0x000fe2000bf05070 */
[----:B------:R-:W-:Y:S01]  /*18f0*/  BMOV.32.CLEAR RZ, B1 ;  /* 0x0000000001ff7355 */ /* 0x000fe20000100000 */
[----:B------:R-:W-:Y:S02]  /*1900*/  BSSY B1, `(.L_x_273) ;  /* 0x000011a000017945 */ /* 0x000fe40003800000 */
[----:B------:R-:W-:-:S06]  /*1910*/  UISETP.NE.AND.EX UP0, UPT, UR17, URZ, UPT, UP0 ;  /* 0x0000003f1100728c */ /* 0x000fcc000bf05300 */
[----:B------:R-:W-:-:S12]  /*1920*/  PLOP3.LUT P0, PT, PT, PT, UP0, 0x40, 0x0 ;  /* 0x000000000000781c */ /* 0x000fd80003f0e808 */
[----:B------:R-:W-:Y:S05]  /*1930*/  @P0 BRA `(.L_x_274) ;  /* 0x00000a2000000947 */ /* 0x000fea0003800000 */
[----:B------:R-:W-:Y:S02]  /*1940*/  @P1 LEA R78, P0, R124, UR20, 0x2 ;  /* 0x000000147c4e1c11 */ /* 0x000fe4000f8010ff */
[----:B------:R-:W-:Y:S02]  /*1950*/  P2R R20, PR, RZ, 0x2 ;  /* 0x00000002ff147803 */ /* 0x000fe40000000000 */
[----:B------:R-:W-:Y:S02]  /*1960*/  @P1 IADD3.X R79, R62, UR19, RZ, P0, !PT ;  /* 0x000000133e4f1c10 */ /* 0x000fe400087fe4ff */
[C---:B------:R-:W-:Y:S02]  /*1970*/  @P1 LEA R106, P0, R126.reuse, UR13, 0x2 ;  /* 0x0000000d7e6a1c11 */ /* 0x040fe4000f8010ff */
[----:B------:R-:W-:Y:S02]  /*1980*/  P2R R19, PR, RZ, 0x4 ;  /* 0x00000004ff137803 */ /* 0x000fe40000000000 */
[----:B------:R-:W-:-:S02]  /*1990*/  @P1 LEA.HI.X R107, R126, UR12, R46, 0x2, P0 ;  /* 0x0000000c7e6b1c11 */ /* 0x000fc400080f142e */
[C---:B------:R-:W-:Y:S02]  /*19a0*/  LOP3.LUT P1, RZ, R41.reuse, 0x2, RZ, 0xc0, !PT ;  /* 0x0000000229ff7812 */ /* 0x040fe4000782c0ff */
[----:B------:R-:W-:Y:S02]  /*19b0*/  P2R R18, PR, RZ, 0x8 ;  /* 0x00000008ff127803 */ /* 0x000fe40000000000 */
[----:B------:R-:W-:Y:S02]  /*19c0*/  P2R R22, PR, RZ, 0x2 ;  /* 0x00000002ff167803 */ /* 0x000fe40000000000 */
[----:B------:R-:W-:Y:S02]  /*19d0*/  LEA R104, P0, R120, UR20, 0x2 ;  /* 0x0000001478687c11 */ /* 0x000fe4000f8010ff */
[----:B------:R-:W-:Y:S02]  /*19e0*/  LOP3.LUT P1, RZ, R41, 0x1, RZ, 0xc0, !PT ;  /* 0x0000000129ff7812 */ /* 0x000fe4000782c0ff */
[----:B------:R-:W-:-:S02]  /*19f0*/  IADD3.X R105, R63, UR19, RZ, P0, !PT ;  /* 0x000000133f697c10 */ /* 0x000fc400087fe4ff */
[C---:B------:R-:W-:Y:S02]  /*1a00*/  @P2 LEA R24, P0, R122.reuse, UR13, 0x2 ;  /* 0x0000000d7a182c11 */ /* 0x040fe4000f8010ff */
[----:B------:R-:W-:Y:S02]  /*1a10*/  P2R R17, PR, RZ, 0x10 ;  /* 0x00000010ff117803 */ /* 0x000fe40000000000 */
[----:B------:R-:W-:Y:S02]  /*1a20*/  @P2 LEA.HI.X R25, R122, UR12, R47, 0x2, P0 ;  /* 0x0000000c7a192c11 */ /* 0x000fe400080f142f */
[----:B------:R-:W-:-:S04]  /*1a30*/  LOP3.LUT P2, RZ, R41, 0x8, RZ, 0xc0, !PT ;  /* 0x0000000829ff7812 */ /* 0x000fc8000784c0ff */
[----:B------:R-:W-:Y:S02]  /*1a40*/  P2R R21, PR, RZ, 0x4 ;  /* 0x00000004ff157803 */ /* 0x000fe40000000000 */
[C---:B------:R-:W-:Y:S02]  /*1a50*/  @P3 LEA R142, P0, R118.reuse, UR13, 0x2 ;  /* 0x0000000d768e3c11 */ /* 0x040fe4000f8010ff */
[C---:B------:R-:W-:Y:S02]  /*1a60*/  LOP3.LUT P2, RZ, R41.reuse, 0x4, RZ, 0xc0, !PT ;  /* 0x0000000429ff7812 */ /* 0x040fe4000784c0ff */
[----:B------:R-:W-:Y:S02]  /*1a70*/  @P3 LEA.HI.X R143, R118, UR12, R48, 0x2, P0 ;  /* 0x0000000c768f3c11 */ /* 0x000fe400080f1430 */
[----:B------:R-:W-:-:S06]  /*1a80*/  LOP3.LUT P3, RZ, R41, 0x10, RZ, 0xc0, !PT ;  /* 0x0000001029ff7812 */ /* 0x000fcc000786c0ff */
[----:B------:R-:W-:-:S04]  /*1a90*/  @P4 LEA R102, P0, R116, UR13, 0x2 ;  /* 0x0000000d74664c11 */ /* 0x000fc8000f8010ff */
[----:B------:R-:W-:Y:S02]  /*1aa0*/  @P4 LEA.HI.X R103, R116, UR12, R49, 0x2, P0 ;  /* 0x0000000c74674c11 */ /* 0x000fe400080f1431 */
[----:B------:R-:W-:-:S06]  /*1ab0*/  LOP3.LUT P4, RZ, R41, 0x20, RZ, 0xc0, !PT ;  /* 0x0000002029ff7812 */ /* 0x000fcc000788c0ff */
[----:B------:R-:W-:-:S04]  /*1ac0*/  @P5 LEA R82, P0, R112, UR20, 0x2 ;  /* 0x0000001470525c11 */ /* 0x000fc8000f8010ff */
[----:B------:R-:W-:Y:S02]  /*1ad0*/  @P5 IADD3.X R83, R64, UR19, RZ, P0, !PT ;  /* 0x0000001340535c10 */ /* 0x000fe400087fe4ff */
[----:B------:R-:W-:-:S04]  /*1ae0*/  @P5 LEA R44, P0, R114, UR13, 0x2 ;  /* 0x0000000d722c5c11 */ /* 0x000fc8000f8010ff */
[----:B------:R-:W-:-:S08]  /*1af0*/  @P5 LEA.HI.X R45, R114, UR12, R50, 0x2, P0 ;  /* 0x0000000c722d5c11 */ /* 0x000fd000080f1432 */
[----:B------:R-:W-:-:S04]  /*1b00*/  LEA R26, P0, R108, UR20, 0x2 ;  /* 0x000000146c1a7c11 */ /* 0x000fc8000f8010ff */
[----:B------:R-:W-:Y:S02]  /*1b10*/  IADD3.X R27, R65, UR19, RZ, P0, !PT ;  /* 0x00000013411b7c10 */ /* 0x000fe400087fe4ff */
[----:B------:R-:W-:-:S04]  /*1b20*/  @P6 LEA R36, P0, R110, UR13, 0x2 ;  /* 0x0000000d6e246c11 */ /* 0x000fc8000f8010ff */
[----:B------:R-:W-:-:S08]  /*1b30*/  @P6 LEA.HI.X R37, R110, UR12, R51, 0x2, P0 ;  /* 0x0000000c6e256c11 */ /* 0x000fd000080f1433 */
[----:B------:R-:W-:-:S04]  /*1b40*/  @P1 LEA R30, P0, R100, UR13, 0x2 ;  /* 0x0000000d641e1c11 */ /* 0x000fc8000f8010ff */
[----:B------:R-:W-:Y:S02]  /*1b50*/  @P1 LEA.HI.X R31, R100, UR12, R52, 0x2, P0 ;  /* 0x0000000c641f1c11 */ /* 0x000fe400080f1434 */
[----:B------:R-:W-:-:S12]  /*1b60*/  ISETP.NE.AND P1, PT, R22, RZ, PT ;  /* 0x000000ff1600720c */ /* 0x000fd80003f25270 */
[----:B------:R-:W-:-:S04]  /*1b70*/  @P1 LEA R28, P0, R98, UR13, 0x2 ;  /* 0x0000000d621c1c11 */ /* 0x000fc8000f8010ff */
[----:B------:R-:W-:Y:S02]  /*1b80*/  @P1 LEA.HI.X R29, R98, UR12, R53, 0x2, P0 ;  /* 0x0000000c621d1c11 */ /* 0x000fe400080f1435 */
[----:B------:R-:W-:-:S12]  /*1b90*/  ISETP.NE.AND P1, PT, R20, RZ, PT ;  /* 0x000000ff1400720c */ /* 0x000fd80003f25270 */
[----:B------:R-:W2:Y:S01]  /*1ba0*/  @P1 LDG.E.SYS R20, [R78] ;  /* 0x000000004e141381 */ /* 0x000ea200001ee900 */
[----:B------:R-:W-:-:S04]  /*1bb0*/  @P2 LEA R34, P0, R94, UR20, 0x2 ;  /* 0x000000145e222c11 */ /* 0x000fc8000f8010ff */
[----:B------:R-:W-:Y:S02]  /*1bc0*/  @P2 IADD3.X R35, R66, UR19, RZ, P0, !PT ;  /* 0x0000001342232c10 */ /* 0x000fe400087fe4ff */
[----:B------:R-:W-:-:S04]  /*1bd0*/  @P2 LEA R32, P0, R96, UR13, 0x2 ;  /* 0x0000000d60202c11 */ /* 0x000fc8000f8010ff */
[----:B------:R-:W-:Y:S02]  /*1be0*/  @P2 LEA.HI.X R33, R96, UR12, R54, 0x2, P0 ;  /* 0x0000000c60212c11 */ /* 0x000fe400080f1436 */
[----:B------:R-:W-:Y:S01]  /*1bf0*/  ISETP.NE.AND P2, PT, R21, RZ, PT ;  /* 0x000000ff1500720c */ /* 0x000fe20003f45270 */
[----:B------:R-:W-:Y:S01]  /*1c00*/  @P1 IMAD R21, R0, c[0x0][0x16c], RZ ;  /* 0x00005b0000151a24 */ /* 0x000fe200078e02ff */
[----:B------:R-:W-:-:S04]  /*1c10*/  P2R R0, PR, RZ, 0x2 ;  /* 0x00000002ff007803 */ /* 0x000fc80000000000 */
[----:B------:R-:W-:-:S04]  /*1c20*/  LEA R38, P0, R90, UR20, 0x2 ;  /* 0x000000145a267c11 */ /* 0x000fc8000f8010ff */
[----:B------:R-:W-:Y:S02]  /*1c30*/  IADD3.X R39, R67, UR19, RZ, P0, !PT ;  /* 0x0000001343277c10 */ /* 0x000fe400087fe4ff */
[----:B------:R-:W-:-:S04]  /*1c40*/  @P2 LEA R42, P0, R92, UR13, 0x2 ;  /* 0x0000000d5c2a2c11 */ /* 0x000fc8000f8010ff */
[----:B------:R-:W-:Y:S02]  /*1c50*/  @P2 LEA.HI.X R43, R92, UR12, R55, 0x2, P0 ;  /* 0x0000000c5c2b2c11 */ /* 0x000fe400080f1437 */
[----:B------:R-:W-:Y:S01]  /*1c60*/  ISETP.NE.AND P2, PT, R19, RZ, PT ;  /* 0x000000ff1300720c */ /* 0x000fe20003f45270 */
[----:B--2---:R-:W-:-:S08]  /*1c70*/  @P1 IMAD R21, R20, c[0x0][0x19c], R21 ;  /* 0x0000670014151a24 */ /* 0x004fd000078e0215 */
[----:B------:R0:W-:Y:S01]  /*1c80*/  @P1 STG.E.SYS [R106], R21 ;  /* 0x000000156a001386 */ /* 0x0001e2000010e900 */
[C---:B------:R-:W-:Y:S02]  /*1c90*/  @P3 LEA R78, P0, R88.reuse, UR13, 0x2 ;  /* 0x0000000d584e3c11 */ /* 0x040fe4000f8010ff */
[----:B------:R-:W-:Y:S01]  /*1ca0*/  @P2 IMAD R20, R5, c[0x0][0x16c], RZ ;  /* 0x00005b0005142a24 */ /* 0x000fe200078e02ff */
[----:B------:R-:W-:Y:S01]  /*1cb0*/  LOP3.LUT P1, RZ, R41, 0x80, RZ, 0xc0, !PT ;  /* 0x0000008029ff7812 */ /* 0x000fe2000782c0ff */
[----:B------:R-:W2:Y:S01]  /*1cc0*/  @P2 LDG.E.SYS R19, [R104] ;  /* 0x0000000068132381 */ /* 0x000ea200001ee900 */
[----:B------:R-:W-:Y:S02]  /*1cd0*/  @P3 LEA.HI.X R79, R88, UR12, R56, 0x2, P0 ;  /* 0x0000000c584f3c11 */ /* 0x000fe400080f1438 */
[----:B------:R-:W-:Y:S01]  /*1ce0*/  ISETP.NE.AND P3, PT, R18, RZ, PT ;  /* 0x000000ff1200720c */ /* 0x000fe20003f65270 */
[----:B------:R-:W-:Y:S01]  /*1cf0*/  @P5 IMAD R2, R2, c[0x0][0x16c], RZ ;  /* 0x00005b0002025a24 */ /* 0x000fe200078e02ff */
[----:B------:R-:W-:Y:S01]  /*1d00*/  P2R R5, PR, RZ, 0x4 ;  /* 0x00000004ff057803 */ /* 0x000fe20000000000 */
[----:B--2---:R-:W-:-:S08]  /*1d10*/  @P2 IMAD R19, R19, c[0x0][0x19c], R20 ;  /* 0x0000670013132a24 */ /* 0x004fd000078e0214 */
[----:B------:R1:W-:Y:S01]  /*1d20*/  @P2 STG.E.SYS [R24], R19 ;  /* 0x0000001318002386 */ /* 0x0003e2000010e900 */
[C---:B0-----:R-:W-:Y:S01]  /*1d30*/  @P4 LEA R106, P0, R86.reuse, UR13, 0x2 ;  /* 0x0000000d566a4c11 */ /* 0x041fe2000f8010ff */
[----:B------:R-:W-:Y:S01]  /*1d40*/  @P3 IMAD R9, R9, c[0x0][0x16c], RZ ;  /* 0x00005b0009093a24 */ /* 0x000fe200078e02ff */
[----:B------:R-:W-:Y:S01]  /*1d50*/  LOP3.LUT P2, RZ, R41, 0x40, RZ, 0xc0, !PT ;  /* 0x0000004029ff7812 */ /* 0x000fe2000784c0ff */
[----:B------:R-:W2:Y:S01]  /*1d60*/  @P3 LDG.E.SYS R18, [R104+0x80] ;  /* 0x0000800068123381 */ /* 0x000ea200001ee900 */
[----:B------:R-:W-:Y:S02]  /*1d70*/  @P4 LEA.HI.X R107, R86, UR12, R57, 0x2, P0 ;  /* 0x0000000c566b4c11 */ /* 0x000fe400080f1439 */
[----:B------:R-:W-:Y:S02]  /*1d80*/  ISETP.NE.AND P4, PT, R17, RZ, PT ;  /* 0x000000ff1100720c */ /* 0x000fe40003f85270 */
[----:B------:R-:W-:-:S06]  /*1d90*/  P2R R17, PR, RZ, 0x8 ;  /* 0x00000008ff117803 */ /* 0x000fcc0000000000 */
[----:B------:R-:W-:Y:S01]  /*1da0*/  @P2 LEA R136, P0, R80, UR20, 0x2 ;  /* 0x0000001450882c11 */ /* 0x000fe2000f8010ff */
[----:B--2---:R-:W-:-:S03]  /*1db0*/  @P3 IMAD R18, R18, c[0x0][0x19c], R9 ;  /* 0x0000670012123a24 */ /* 0x004fc600078e0209 */
[----:B------:R-:W-:-:S05]  /*1dc0*/  @P2 IADD3.X R137, R68, UR19, RZ, P0, !PT ;  /* 0x0000001344892c10 */ /* 0x000fca00087fe4ff */
[----:B------:R0:W-:Y:S01]  /*1dd0*/  @P3 STG.E.SYS [R142], R18 ;  /* 0x000000128e003386 */ /* 0x0001e2000010e900 */
[----:B-1----:R-:W-:Y:S01]  /*1de0*/  @P4 IMAD R24, R13, c[0x0][0x16c], RZ ;  /* 0x00005b000d184a24 */ /* 0x002fe200078e02ff */
[C---:B------:R-:W-:Y:S02]  /*1df0*/  LOP3.LUT P3, RZ, R41.reuse, 0x20, RZ, 0xc0, !PT ;  /* 0x0000002029ff7812 */ /* 0x040fe4000786c0ff */
[----:B------:R-:W2:Y:S02]  /*1e00*/  @P4 LDG.E.SYS R9, [R104+0x100] ;  /* 0x0001000068094381 */ /* 0x000ea400001ee900 */
[----:B0-----:R-:W-:Y:S02]  /*1e10*/  P2R R18, PR, RZ, 0x8 ;  /* 0x00000008ff127803 */ /* 0x001fe40000000000 */
[----:B------:R-:W-:-:S04]  /*1e20*/  LOP3.LUT P3, RZ, R41, 0x10, RZ, 0xc0, !PT ;  /* 0x0000001029ff7812 */ /* 0x000fc8000786c0ff */
[----:B------:R-:W-:Y:S02]  /*1e30*/  P2R R19, PR, RZ, 0x8 ;  /* 0x00000008ff137803 */ /* 0x000fe40000000000 */
[----:B------:R-:W-:-:S04]  /*1e40*/  LOP3.LUT P3, RZ, R41, 0x8, RZ, 0xc0, !PT ;  /* 0x0000000829ff7812 */ /* 0x000fc8000786c0ff */
[----:B------:R-:W-:Y:S02]  /*1e50*/  P2R R20, PR, RZ, 0x8 ;  /* 0x00000008ff147803 */ /* 0x000fe40000000000 */
[----:B------:R-:W-:-:S04]  /*1e60*/  LOP3.LUT P3, RZ, R41, 0x4, RZ, 0xc0, !PT ;  /* 0x0000000429ff7812 */ /* 0x000fc8000786c0ff */
[----:B------:R-:W-:Y:S02]  /*1e70*/  P2R R21, PR, RZ, 0x8 ;  /* 0x00000008ff157803 */ /* 0x000fe40000000000 */
[----:B------:R-:W-:-:S04]  /*1e80*/  LOP3.LUT P3, RZ, R41, 0x2, RZ, 0xc0, !PT ;  /* 0x0000000229ff7812 */ /* 0x000fc8000786c0ff */
[----:B------:R-:W-:Y:S02]  /*1e90*/  P2R R22, PR, RZ, 0x8 ;  /* 0x00000008ff167803 */ /* 0x000fe40000000000 */
[----:B------:R-:W-:Y:S01]  /*1ea0*/  LOP3.LUT P3, RZ, R41, 0x1, RZ, 0xc0, !PT ;  /* 0x0000000129ff7812 */ /* 0x000fe2000786c0ff */
[----:B--2---:R-:W-:-:S08]  /*1eb0*/  @P4 IMAD R24, R9, c[0x0][0x19c], R24 ;  /* 0x0000670009184a24 */ /* 0x004fd000078e0218 */
[----:B------:R-:W-:Y:S04]  /*1ec0*/  @P4 STG.E.SYS [R102], R24 ;  /* 0x0000001866004386 */ /* 0x000fe8000010e900 */
[----:B------:R-:W2:Y:S02]  /*1ed0*/  @P5 LDG.E.SYS R9, [R82] ;  /* 0x0000000052095381 */ /* 0x000ea400001ee900 */
[----:B--2---:R-:W-:-:S08]  /*1ee0*/  @P5 IMAD R13, R9, c[0x0][0x19c], R2 ;  /* 0x00006700090d5a24 */ /* 0x004fd000078e0202 */
[----:B------:R-:W-:Y:S04]  /*1ef0*/  @P5 STG.E.SYS [R44], R13 ;  /* 0x0000000d2c005386 */ /* 0x000fe8000010e900 */
[----:B------:R-:W2:Y:S01]  /*1f00*/  @P6 LDG.E.SYS R2, [R26] ;  /* 0x000000001a026381 */ /* 0x000ea200001ee900 */
[----:B------:R-:W-:-:S04]  /*1f10*/  @P6 IMAD R9, R6, c[0x0][0x16c], RZ ;  /* 0x00005b0006096a24 */ /* 0x000fc800078e02ff */
[----:B--2---:R-:W-:-:S08]  /*1f20*/  @P6 IMAD R6, R2, c[0x0][0x19c], R9 ;  /* 0x0000670002066a24 */ /* 0x004fd000078e0209 */
[----:B------:R0:W-:Y:S04]  /*1f30*/  @P6 STG.E.SYS [R36], R6 ;  /* 0x0000000624006386 */ /* 0x0001e8000010e900 */
[----:B------:R-:W2:Y:S01]  /*1f40*/  @P3 LDG.E.SYS R2, [R26+0x80] ;  /* 0x000080001a023381 */ /* 0x000ea200001ee900 */
[----:B------:R-:W-:-:S04]  /*1f50*/  @P3 IMAD R9, R10, c[0x0][0x16c], RZ ;  /* 0x00005b000a093a24 */ /* 0x000fc800078e02ff */
[----:B--2---:R-:W-:-:S08]  /*1f60*/  @P3 IMAD R2, R2, c[0x0][0x19c], R9 ;  /* 0x0000670002023a24 */ /* 0x004fd000078e0209 */
[----:B------:R1:W-:Y:S01]  /*1f70*/  @P3 STG.E.SYS [R30], R2 ;  /* 0x000000021e003386 */ /* 0x0003e2000010e900 */
[----:B------:R-:W-:-:S12]  /*1f80*/  ISETP.NE.AND P3, PT, R22, RZ, PT ;  /* 0x000000ff1600720c */ /* 0x000fd80003f65270 */
[----:B------:R-:W2:Y:S01]  /*1f90*/  @P3 LDG.E.SYS R9, [R26+0x100] ;  /* 0x000100001a093381 */ /* 0x000ea200001ee900 */
[----:B------:R-:W-:-:S04]  /*1fa0*/  @P3 IMAD R14, R14, c[0x0][0x16c], RZ ;  /* 0x00005b000e0e3a24 */ /* 0x000fc800078e02ff */
[----:B--2---:R-:W-:-:S08]  /*1fb0*/  @P3 IMAD R9, R9, c[0x0][0x19c], R14 ;  /* 0x0000670009093a24 */ /* 0x004fd000078e020e */
[----:B------:R-:W-:Y:S01]  /*1fc0*/  @P3 STG.E.SYS [R28], R9 ;  /* 0x000000091c003386 */ /* 0x000fe2000010e900 */
[----:B------:R-:W-:-:S12]  /*1fd0*/  ISETP.NE.AND P3, PT, R21, RZ, PT ;  /* 0x000000ff1500720c */ /* 0x000fd80003f65270 */
[----:B------:R-:W2:Y:S01]  /*1fe0*/  @P3 LDG.E.SYS R34, [R34] ;  /* 0x0000000022223381 */ /* 0x000ea200001ee900 */
[----:B------:R-:W-:-:S04]  /*1ff0*/  @P3 IMAD R3, R3, c[0x0][0x16c], RZ ;  /* 0x00005b0003033a24 */ /* 0x000fc800078e02ff */
[----:B--2---:R-:W-:-:S08]  /*2000*/  @P3 IMAD R3, R34, c[0x0][0x19c], R3 ;  /* 0x0000670022033a24 */ /* 0x004fd000078e0203 */
[----:B------:R2:W-:Y:S01]  /*2010*/  @P3 STG.E.SYS [R32], R3 ;  /* 0x0000000320003386 */ /* 0x0005e2000010e900 */
[----:B------:R-:W-:-:S12]  /*2020*/  ISETP.NE.AND P3, PT, R20, RZ, PT ;  /* 0x000000ff1400720c */ /* 0x000fd80003f65270 */
[----:B0-----:R-:W3:Y:S01]  /*2030*/  @P3 LDG.E.SYS R6, [R38] ;  /* 0x0000000026063381 */ /* 0x001ee200001ee900 */
[----:B------:R-:W-:-:S04]  /*2040*/  @P3 IMAD R7, R7, c[0x0][0x16c], RZ ;  /* 0x00005b0007073a24 */ /* 0x000fc800078e02ff */
[----:B---3--:R-:W-:-:S08]  /*2050*/  @P3 IMAD R7, R6, c[0x0][0x19c], R7 ;  /* 0x0000670006073a24 */ /* 0x008fd000078e0207 */
[----:B------:R0:W-:Y:S01]  /*2060*/  @P3 STG.E.SYS [R42], R7 ;  /* 0x000000072a003386 */ /* 0x0001e2000010e900 */
[----:B------:R-:W-:-:S12]  /*2070*/  ISETP.NE.AND P3, PT, R19, RZ, PT ;  /* 0x000000ff1300720c */ /* 0x000fd80003f65270 */
[----:B-1----:R-:W3:Y:S01]  /*2080*/  @P3 LDG.E.SYS R2, [R38+0x80] ;  /* 0x0000800026023381 */ /* 0x002ee200001ee900 */
[----:B------:R-:W-:-:S04]  /*2090*/  @P3 IMAD R11, R11, c[0x0][0x16c], RZ ;  /* 0x00005b000b0b3a24 */ /* 0x000fc800078e02ff */
[----:B---3--:R-:W-:-:S08]  /*20a0*/  @P3 IMAD R11, R2, c[0x0][0x19c], R11 ;  /* 0x00006700020b3a24 */ /* 0x008fd000078e020b */
[----:B------:R0:W-:Y:S01]  /*20b0*/  @P3 STG.E.SYS [R78], R11 ;  /* 0x0000000b4e003386 */ /* 0x0001e2000010e900 */
[----:B------:R-:W-:-:S12]  /*20c0*/  ISETP.NE.AND P3, PT, R18, RZ, PT ;  /* 0x000000ff1200720c */ /* 0x000fd80003f65270 */
[----:B------:R-:W3:Y:S01]  /*20d0*/  @P3 LDG.E.SYS R2, [R38+0x100] ;  /* 0x0001000026023381 */ /* 0x000ee200001ee900 */
[----:B------:R-:W-:Y:S01]  /*20e0*/  @P3 IMAD R15, R15, c[0x0][0x16c], RZ ;  /* 0x00005b000f0f3a24 */ /* 0x000fe200078e02ff */
[----:B------:R-:W-:-:S03]  /*20f0*/  @P2 LEA R138, P0, R84, UR13, 0x2 ;  /* 0x0000000d548a2c11 */ /* 0x000fc6000f8010ff */
[----:B---3--:R-:W-:-:S08]  /*2100*/  @P3 IMAD R15, R2, c[0x0][0x19c], R15 ;  /* 0x00006700020f3a24 */ /* 0x008fd000078e020f */
[----:B------:R0:W-:Y:S04]  /*2110*/  @P3 STG.E.SYS [R106], R15 ;  /* 0x0000000f6a003386 */ /* 0x0001e8000010e900 */
[----:B------:R-:W3:Y:S01]  /*2120*/  @P2 LDG.E.SYS R136, [R136] ;  /* 0x0000000088882381 */ /* 0x000ee200001ee900 */
[----:B------:R-:W-:Y:S01]  /*2130*/  @P2 LEA.HI.X R139, R84, UR12, R58, 0x2, P0 ;  /* 0x0000000c548b2c11 */ /* 0x000fe200080f143a */
[----:B--2---:R-:W-:Y:S01]  /*2140*/  @P2 IMAD R3, R4, c[0x0][0x16c], RZ ;  /* 0x00005b0004032a24 */ /* 0x004fe200078e02ff */
[----:B------:R-:W-:-:S04]  /*2150*/  LEA R140, P0, R74, UR20, 0x2 ;  /* 0x000000144a8c7c11 */ /* 0x000fc8000f8010ff */
[----:B------:R-:W-:Y:S01]  /*2160*/  IADD3.X R141, R69, UR19, RZ, P0, !PT ;  /* 0x00000013458d7c10 */ /* 0x000fe200087fe4ff */
[----:B---3--:R-:W-:-:S08]  /*2170*/  @P2 IMAD R3, R136, c[0x0][0x19c], R3 ;  /* 0x0000670088032a24 */ /* 0x008fd000078e0203 */
[----:B------:R0:W-:Y:S04]  /*2180*/  @P2 STG.E.SYS [R138], R3 ;  /* 0x000000038a002386 */ /* 0x0001e8000010e900 */
[----:B------:R-:W2:Y:S01]  /*2190*/  @P1 LDG.E.SYS R2, [R140] ;  /* 0x000000008c021381 */ /* 0x000ea200001ee900 */
[C---:B------:R-:W-:Y:S02]  /*21a0*/  @P1 LEA R142, P0, R76.reuse, UR13, 0x2 ;  /* 0x0000000d4c8e1c11 */ /* 0x040fe4000f8010ff */
[----:B------:R-:W-:Y:S02]  /*21b0*/  ISETP.NE.AND P2, PT, R5, RZ, PT ;  /* 0x000000ff0500720c */ /* 0x000fe40003f45270 */
[----:B------:R-:W-:Y:S01]  /*21c0*/  @P1 LEA.HI.X R143, R76, UR12, R59, 0x2, P0 ;  /* 0x0000000c4c8f1c11 */ /* 0x000fe200080f143b */
[----:B------:R-:W-:-:S07]  /*21d0*/  @P1 IMAD R5, R8, c[0x0][0x16c], RZ ;  /* 0x00005b0008051a24 */ /* 0x000fce00078e02ff */
[----:B------:R-:W-:Y:S01]  /*21e0*/  LOP3.LUT P0, RZ, R41, 0x100, RZ, 0xc0, !PT ;  /* 0x0000010029ff7812 */ /* 0x000fe2000780c0ff */
[----:B------:R-:W-:Y:S01]  /*21f0*/  BMOV.32.CLEAR RZ, B0 ;  /* 0x0000000000ff7355 */ /* 0x000fe20000100000 */
[----:B------:R-:W-:Y:S01]  /*2200*/  BSSY B0, `(.L_x_275) ;  /* 0x000000c000007945 */ /* 0x000fe20003800000 */
[----:B------:R-:W-:Y:S01]  /*2210*/  ISETP.NE.AND P3, PT, R17, RZ, PT ;  /* 0x000000ff1100720c */ /* 0x000fe20003f65270 */
[----:B--2---:R-:W-:-:S08]  /*2220*/  @P1 IMAD R5, R2, c[0x0][0x19c], R5 ;  /* 0x0000670002051a24 */ /* 0x004fd000078e0205 */
[----:B------:R0:W-:Y:S01]  /*2230*/  @P1 STG.E.SYS [R142], R5 ;  /* 0x000000058e001386 */ /* 0x0001e2000010e900 */
[----:B------:R-:W-:Y:S01]  /*2240*/  ISETP.NE.AND P1, PT, R0, RZ, PT ;  /* 0x000000ff0000720c */ /* 0x000fe20003f25270 */
[----:B------:R-:W-:Y:S06]  /*2250*/  @!P0 BRA `(.L_x_276) ;  /* 0x0000006000008947 */ /* 0x000fec0003800000 */
[----:B------:R-:W2:Y:S01]  /*2260*/  LDG.E.SYS R0, [R140+0x80] ;  /* 0x000080008c007381 */ /* 0x000ea200001ee900 */
[----:B------:R-:W-:Y:S01]  /*2270*/  LEA R4, P0, R72, UR13, 0x2 ;  /* 0x0000000d48047c11 */ /* 0x000fe2000f8010ff */
[----:B0-----:R-:W-:-:S03]  /*2280*/  IMAD R3, R12, c[0x0][0x16c], RZ ;  /* 0x00005b000c037a24 */ /* 0x001fc600078e02ff */
[----:B------:R-:W-:Y:S01]  /*2290*/  LEA.HI.X R5, R72, UR12, R60, 0x2, P0 ;  /* 0x0000000c48057c11 */ /* 0x000fe200080f143c */
[----:B--2---:R-:W-:-:S08]  /*22a0*/  IMAD R0, R0, c[0x0][0x19c], R3 ;  /* 0x0000670000007a24 */ /* 0x004fd000078e0203 */
[----:B------:R0:W-:Y:S02]  /*22b0*/  STG.E.SYS [R4], R0 ;  /* 0x0000000004007386 */ /* 0x0001e4000010e900 */
.L_x_276:
[----:B------:R-:W-:Y:S05]  /*22c0*/  BSYNC B0 ;  /* 0x0000000000007941 */ /* 0x000fea0003800000 */
.L_x_275:
[----:B------:R-:W-:-:S12]  /*22d0*/  LOP3.LUT P0, RZ, R41, 0x200, RZ, 0xc0, !PT ;  /* 0x0000020029ff7812 */ /* 0x000fd8000780c0ff */
[----:B------:R-:W-:Y:S05]  /*22e0*/  @!P0 BRA `(.L_x_277) ;  /* 0x000007b000008947 */ /* 0x000fea0003800000 */
[----:B------:R-:W2:Y:S01]  /*22f0*/  LDG.E.SYS R140, [R140+0x100] ;  /* 0x000100008c8c7381 */ /* 0x000ea200001ee900 */
[----:B0-----:R-:W-:Y:S01]  /*2300*/  LEA R4, P0, R70, UR13, 0x2 ;  /* 0x0000000d46047c11 */ /* 0x001fe2000f8010ff */
[----:B------:R-:W-:-:S03]  /*2310*/  IMAD R3, R16, c[0x0][0x16c], RZ ;  /* 0x00005b0010037a24 */ /* 0x000fc600078e02ff */
[----:B------:R-:W-:Y:S01]  /*2320*/  LEA.HI.X R5, R70, UR12, R61, 0x2, P0 ;  /* 0x0000000c46057c11 */ /* 0x000fe200080f143d */
[----:B--2---:R-:W-:-:S08]  /*2330*/  IMAD R3, R140, c[0x0][0x19c], R3 ;  /* 0x000067008c037a24 */ /* 0x004fd000078e0203 */
[----:B------:R0:W-:Y:S01]  /*2340*/  STG.E.SYS [R4], R3 ;  /* 0x0000000304007386 */ /* 0x0001e2000010e900 */
[----:B------:R-:W-:Y:S05]  /*2350*/  BRA `(.L_x_277) ;  /* 0x0000074000007947 */ /* 0x000fea0003800000 */
.L_x_274:
[C---:B------:R-:W-:Y:S01]  /*2360*/  @P1 LEA R102, P0, R126.reuse, UR13, 0x2 ;  /* 0x0000000d7e661c11 */ /* 0x040fe2000f8010ff */
[----:B------:R-:W-:Y:S01]  /*2370*/  @P3 IMAD R9, R9, c[0x0][0x16c], RZ ;  /* 0x00005b0009093a24 */ /* 0x000fe200078e02ff */
[----:B------:R-:W-:Y:S01]  /*2380*/  P2R R19, PR, RZ, 0x2 ;  /* 0x00000002ff137803 */ /* 0x000fe20000000000 */
[----:B------:R-:W-:Y:S01]  /*2390*/  @P4 IMAD R13, R13, c[0x0][0x16c], RZ ;  /* 0x00005b000d0d4a24 */ /* 0x000fe200078e02ff */
[----:B------:R-:W-:Y:S01]  /*23a0*/  @P1 LEA.HI.X R103, R126, UR12, R46, 0x2, P0 ;  /* 0x0000000c7e671c11 */ /* 0x000fe200080f142e */
[----:B------:R-:W-:Y:S01]  /*23b0*/  @P5 IMAD R2, R2, c[0x0][0x16c], RZ ;  /* 0x00005b0002025a24 */ /* 0x000fe200078e02ff */
[----:B------:R-:W-:Y:S01]  /*23c0*/  LOP3.LUT P1, RZ, R41, 0x20, RZ, 0xc0, !PT ;  /* 0x0000002029ff7812 */ /* 0x000fe2000782c0ff */
[----:B------:R-:W-:Y:S01]  /*23d0*/  @P6 IMAD R6, R6, c[0x0][0x16c], RZ ;  /* 0x00005b0006066a24 */ /* 0x000fe200078e02ff */
[----:B------:R-:W-:Y:S02]  /*23e0*/  P2R R17, PR, RZ, 0x4 ;  /* 0x00000004ff117803 */ /* 0x000fe40000000000 */
[----:B------:R-:W-:-:S02]  /*23f0*/  P2R R20, PR, RZ, 0x2 ;  /* 0x00000002ff147803 */ /* 0x000fc40000000000 */
[C---:B------:R-:W-:Y:S02]  /*2400*/  @P2 LEA R106, P0, R122.reuse, UR13, 0x2 ;  /* 0x0000000d7a6a2c11 */ /* 0x040fe4000f8010ff */
[C---:B------:R-:W-:Y:S02]  /*2410*/  LOP3.LUT P1, RZ, R41.reuse, 0x10, RZ, 0xc0, !PT ;  /* 0x0000001029ff7812 */ /* 0x040fe4000782c0ff */
[----:B------:R-:W-:Y:S02]  /*2420*/  @P2 LEA.HI.X R107, R122, UR12, R47, 0x2, P0 ;  /* 0x0000000c7a6b2c11 */ /* 0x000fe400080f142f */
[----:B------:R-:W-:Y:S02]  /*2430*/  P2R R21, PR, RZ, 0x2 ;  /* 0x00000002ff157803 */ /* 0x000fe40000000000 */
[C---:B------:R-:W-:Y:S02]  /*2440*/  LOP3.LUT P1, RZ, R41.reuse, 0x8, RZ, 0xc0, !PT ;  /* 0x0000000829ff7812 */ /* 0x040fe4000782c0ff */
[----:B------:R-:W-:-:S02]  /*2450*/  LOP3.LUT P2, RZ, R41, 0x80, RZ, 0xc0, !PT ;  /* 0x0000008029ff7812 */ /* 0x000fc4000784c0ff */
[C---:B------:R-:W-:Y:S02]  /*2460*/  @P3 LEA R104, P0, R118.reuse, UR13, 0x2 ;  /* 0x0000000d76683c11 */ /* 0x040fe4000f8010ff */
[----:B------:R-:W-:Y:S02]  /*2470*/  P2R R22, PR, RZ, 0x2 ;  /* 0x00000002ff167803 */ /* 0x000fe40000000000 */
[----:B------:R-:W-:Y:S02]  /*2480*/  @P3 LEA.HI.X R105, R118, UR12, R48, 0x2, P0 ;  /* 0x0000000c76693c11 */ /* 0x000fe400080f1430 */
[----:B------:R-:W-:Y:S02]  /*2490*/  LOP3.LUT P1, RZ, R41, 0x4, RZ, 0xc0, !PT ;  /* 0x0000000429ff7812 */ /* 0x000fe4000782c0ff */
        /* <DEDUP_REMOVED lines=8> */
[----:B------:R-:W-:-:S04]  /*2520*/  @P5 LEA R38, P0, R114, UR13, 0x2 ;  /* 0x0000000d72265c11 */ /* 0x000fc8000f8010ff */
[----:B------:R-:W-:-:S08]  /*2530*/  @P5 LEA.HI.X R39, R114, UR12, R50, 0x2, P0 ;  /* 0x0000000c72275c11 */ /* 0x000fd000080f1432 */
        /* <DEDUP_REMOVED lines=19> */
[----:B------:R-:W-:-:S06]  /*2670*/  ISETP.NE.AND P1, PT, R19, RZ, PT ;  /* 0x000000ff1300720c */ /* 0x000fcc0003f25270 */
[----:B------:R-:W-:-:S04]  /*2680*/  @P2 LEA R42, P0, R84, UR13, 0x2 ;  /* 0x0000000d542a2c11 */ /* 0x000fc8000f8010ff */
[----:B------:R-:W-:Y:S02]  /*2690*/  @P2 LEA.HI.X R43, R84, UR12, R58, 0x2, P0 ;  /* 0x0000000c542b2c11 */ /* 0x000fe400080f143a */
[----:B------:R-:W-:Y:S01]  /*26a0*/  ISETP.NE.AND P2, PT, R18, RZ, PT ;  /* 0x000000ff1200720c */ /* 0x000fe20003f45270 */
[----:B------:R-:W-:-:S08]  /*26b0*/  @P1 IMAD R0, R0, c[0x0][0x16c], RZ ;  /* 0x00005b0000001a24 */ /* 0x000fd000078e02ff */
[----:B------:R0:W-:Y:S03]  /*26c0*/  @P1 STG.E.SYS [R102], R0 ;  /* 0x0000000066001386 */ /* 0x0001e6000010e900 */
[----:B------:R-:W-:-:S04]  /*26d0*/  @P2 LEA R78, P0, R76, UR13, 0x2 ;  /* 0x0000000d4c4e2c11 */ /* 0x000fc8000f8010ff */
[----:B------:R-:W-:Y:S02]  /*26e0*/  @P2 LEA.HI.X R79, R76, UR12, R59, 0x2, P0 ;  /* 0x0000000c4c4f2c11 */ /* 0x000fe400080f143b */
[----:B------:R-:W-:Y:S02]  /*26f0*/  ISETP.NE.AND P2, PT, R17, RZ, PT ;  /* 0x000000ff1100720c */ /* 0x000fe40003f45270 */
[----:B0-----:R-:W-:Y:S02]  /*2700*/  P2R R0, PR, RZ, 0x2 ;  /* 0x00000002ff007803 */ /* 0x001fe40000000000 */
[----:B------:R-:W-:-:S04]  /*2710*/  LOP3.LUT P1, RZ, R41, 0x200, RZ, 0xc0, !PT ;  /* 0x0000020029ff7812 */ /* 0x000fc8000782c0ff */
[----:B------:R-:W-:-:S04]  /*2720*/  P2R R19, PR, RZ, 0x2 ;  /* 0x00000002ff137803 */ /* 0x000fc80000000000 */
[----:B------:R-:W-:-:S08]  /*2730*/  @P2 IMAD R5, R5, c[0x0][0x16c], RZ ;  /* 0x00005b0005052a24 */ /* 0x000fd000078e02ff */
[----:B------:R0:W-:Y:S04]  /*2740*/  @P2 STG.E.SYS [R106], R5 ;  /* 0x000000056a002386 */ /* 0x0001e8000010e900 */
[----:B------:R1:W-:Y:S04]  /*2750*/  @P3 STG.E.SYS [R104], R9 ;  /* 0x0000000968003386 */ /* 0x0003e8000010e900 */
[----:B------:R2:W-:Y:S01]  /*2760*/  @P4 STG.E.SYS [R44], R13 ;  /* 0x0000000d2c004386 */ /* 0x0005e2000010e900 */
[----:B0-----:R-:W-:-:S03]  /*2770*/  P2R R5, PR, RZ, 0x4 ;  /* 0x00000004ff057803 */ /* 0x001fc60000000000 */
[----:B------:R0:W-:Y:S01]  /*2780*/  @P5 STG.E.SYS [R38], R2 ;  /* 0x0000000226005386 */ /* 0x0001e2000010e900 */
[C---:B------:R-:W-:Y:S02]  /*2790*/  LOP3.LUT P2, RZ, R41.reuse, 0x100, RZ, 0xc0, !PT ;  /* 0x0000010029ff7812 */ /* 0x040fe4000784c0ff */
[----:B-1----:R-:W-:Y:S01]  /*27a0*/  P2R R9, PR, RZ, 0x8 ;  /* 0x00000008ff097803 */ /* 0x002fe20000000000 */
[----:B------:R0:W-:Y:S01]  /*27b0*/  @P6 STG.E.SYS [R32], R6 ;  /* 0x0000000620006386 */ /* 0x0001e2000010e900 */
[C---:B------:R-:W-:Y:S02]  /*27c0*/  LOP3.LUT P3, RZ, R41.reuse, 0x40, RZ, 0xc0, !PT ;  /* 0x0000004029ff7812 */ /* 0x040fe4000786c0ff */
[----:B------:R-:W-:Y:S02]  /*27d0*/  P2R R17, PR, RZ, 0x4 ;  /* 0x00000004ff117803 */ /* 0x000fe40000000000 */
[----:B------:R-:W-:Y:S02]  /*27e0*/  P2R R20, PR, RZ, 0x8 ;  /* 0x00000008ff147803 */ /* 0x000fe40000000000 */
[----:B------:R-:W-:-:S02]  /*27f0*/  LOP3.LUT P3, RZ, R41, 0x8, RZ, 0xc0, !PT ;  /* 0x0000000829ff7812 */ /* 0x000fc4000786c0ff */
[C---:B------:R-:W-:Y:S02]  /*2800*/  @P2 LEA R82, P0, R72.reuse, UR13, 0x2 ;  /* 0x0000000d48522c11 */ /* 0x040fe4000f8010ff */
[----:B------:R-:W-:Y:S02]  /*2810*/  P2R R22, PR, RZ, 0x8 ;  /* 0x00000008ff167803 */ /* 0x000fe40000000000 */
[----:B------:R-:W-:Y:S02]  /*2820*/  @P2 LEA.HI.X R83, R72, UR12, R60, 0x2, P0 ;  /* 0x0000000c48532c11 */ /* 0x000fe400080f143c */
[C---:B------:R-:W-:Y:S02]  /*2830*/  LOP3.LUT P2, RZ, R41.reuse, 0x20, RZ, 0xc0, !PT ;  /* 0x0000002029ff7812 */ /* 0x040fe4000784c0ff */
[----:B------:R-:W-:Y:S02]  /*2840*/  LOP3.LUT P3, RZ, R41, 0x1, RZ, 0xc0, !PT ;  /* 0x0000000129ff7812 */ /* 0x000fe4000786c0ff */
[----:B------:R-:W-:-:S02]  /*2850*/  P2R R18, PR, RZ, 0x4 ;  /* 0x00000004ff127803 */ /* 0x000fc40000000000 */
[C---:B------:R-:W-:Y:S02]  /*2860*/  @P1 LEA R102, P0, R70.reuse, UR13, 0x2 ;  /* 0x0000000d46661c11 */ /* 0x040fe4000f8010ff */
[C---:B------:R-:W-:Y:S02]  /*2870*/  LOP3.LUT P2, RZ, R41.reuse, 0x4, RZ, 0xc0, !PT ;  /* 0x0000000429ff7812 */ /* 0x040fe4000784c0ff */
[----:B------:R-:W-:Y:S02]  /*2880*/  @P1 LEA.HI.X R103, R70, UR12, R61, 0x2, P0 ;  /* 0x0000000c46671c11 */ /* 0x000fe400080f143d */
[----:B------:R-:W-:Y:S02]  /*2890*/  LOP3.LUT P1, RZ, R41, 0x10, RZ, 0xc0, !PT ;  /* 0x0000001029ff7812 */ /* 0x000fe4000782c0ff */
[----:B------:R-:W-:Y:S02]  /*28a0*/  @P3 IMAD R10, R10, c[0x0][0x16c], RZ ;  /* 0x00005b000a0a3a24 */ /* 0x000fe400078e02ff */
[----:B------:R-:W-:-:S02]  /*28b0*/  P2R R21, PR, RZ, 0x2 ;  /* 0x00000002ff157803 */ /* 0x000fc40000000000 */
[----:B------:R-:W-:Y:S02]  /*28c0*/  LOP3.LUT P1, RZ, R41, 0x2, RZ, 0xc0, !PT ;  /* 0x0000000229ff7812 */ /* 0x000fe4000782c0ff */
[----:B------:R-:W-:Y:S01]  /*28d0*/  @P2 IMAD R3, R3, c[0x0][0x16c], RZ ;  /* 0x00005b0003032a24 */ /* 0x000fe200078e02ff */
[----:B------:R-:W-:Y:S01]  /*28e0*/  LOP3.LUT P0, RZ, R41, 0x80, RZ, 0xc0, !PT ;  /* 0x0000008029ff7812 */ /* 0x000fe2000780c0ff */
[----:B------:R0:W-:Y:S01]  /*28f0*/  @P3 STG.E.SYS [R28], R10 ;  /* 0x0000000a1c003386 */ /* 0x0001e2000010e900 */
[----:B------:R-:W-:-:S07]  /*2900*/  ISETP.NE.AND P3, PT, R22, RZ, PT ;  /* 0x000000ff1600720c */ /* 0x000fce0003f65270 */
[----:B------:R-:W-:-:S05]  /*2910*/  @P1 IMAD R14, R14, c[0x0][0x16c], RZ ;  /* 0x00005b000e0e1a24 */ /* 0x000fca00078e02ff */
[----:B------:R-:W-:-:S03]  /*2920*/  @P3 IMAD R7, R7, c[0x0][0x16c], RZ ;  /* 0x00005b0007073a24 */ /* 0x000fc600078e02ff */
[----:B------:R0:W-:Y:S01]  /*2930*/  @P1 STG.E.SYS [R26], R14 ;  /* 0x0000000e1a001386 */ /* 0x0001e2000010e900 */
[----:B------:R-:W-:-:S03]  /*2940*/  ISETP.NE.AND P1, PT, R21, RZ, PT ;  /* 0x000000ff1500720c */ /* 0x000fc60003f25270 */
[----:B------:R0:W-:Y:S01]  /*2950*/  @P2 STG.E.SYS [R24], R3 ;  /* 0x0000000318002386 */ /* 0x0001e2000010e900 */
[----:B------:R-:W-:-:S03]  /*2960*/  ISETP.NE.AND P2, PT, R18, RZ, PT ;  /* 0x000000ff1200720c */ /* 0x000fc60003f45270 */
[----:B------:R0:W-:Y:S01]  /*2970*/  @P3 STG.E.SYS [R30], R7 ;  /* 0x000000071e003386 */ /* 0x0001e2000010e900 */
[----:B------:R-:W-:-:S04]  /*2980*/  ISETP.NE.AND P3, PT, R20, RZ, PT ;  /* 0x000000ff1400720c */ /* 0x000fc80003f65270 */
[----:B------:R-:W-:-:S04]  /*2990*/  @P1 IMAD R11, R11, c[0x0][0x16c], RZ ;  /* 0x00005b000b0b1a24 */ /* 0x000fc800078e02ff */
[----:B------:R-:W-:-:S04]  /*29a0*/  @P2 IMAD R15, R15, c[0x0][0x16c], RZ ;  /* 0x00005b000f0f2a24 */ /* 0x000fc800078e02ff */
[----:B------:R0:W-:Y:S01]  /*29b0*/  @P1 STG.E.SYS [R34], R11 ;  /* 0x0000000b22001386 */ /* 0x0001e2000010e900 */
[----:B------:R-:W-:Y:S01]  /*29c0*/  ISETP.NE.AND P1, PT, R19, RZ, PT ;  /* 0x000000ff1300720c */ /* 0x000fe20003f25270 */
[----:B--2---:R-:W-:Y:S02]  /*29d0*/  @P3 IMAD R13, R4, c[0x0][0x16c], RZ ;  /* 0x00005b00040d3a24 */ /* 0x004fe400078e02ff */
[----:B------:R0:W-:Y:S01]  /*29e0*/  @P2 STG.E.SYS [R36], R15 ;  /* 0x0000000f24002386 */ /* 0x0001e2000010e900 */
[----:B------:R-:W-:Y:S01]  /*29f0*/  ISETP.NE.AND P2, PT, R17, RZ, PT ;  /* 0x000000ff1100720c */ /* 0x000fe20003f45270 */
[----:B------:R-:W-:-:S04]  /*2a00*/  @P0 IMAD R19, R8, c[0x0][0x16c], RZ ;  /* 0x00005b0008130a24 */ /* 0x000fc800078e02ff */
[----:B------:R0:W-:Y:S01]  /*2a10*/  @P3 STG.E.SYS [R42], R13 ;  /* 0x0000000d2a003386 */ /* 0x0001e2000010e900 */
[----:B------:R-:W-:Y:S02]  /*2a20*/  ISETP.NE.AND P3, PT, R9, RZ, PT ;  /* 0x000000ff0900720c */ /* 0x000fe40003f65270 */
[----:B------:R-:W-:Y:S01]  /*2a30*/  @P1 IMAD R21, R16, c[0x0][0x16c], RZ ;  /* 0x00005b0010151a24 */ /* 0x000fe200078e02ff */
[----:B------:R0:W-:Y:S03]  /*2a40*/  @P0 STG.E.SYS [R78], R19 ;  /* 0x000000134e000386 */ /* 0x0001e6000010e900 */
[----:B------:R-:W-:-:S08]  /*2a50*/  @P2 IMAD R17, R12, c[0x0][0x16c], RZ ;  /* 0x00005b000c112a24 */ /* 0x000fd000078e02ff */
[----:B------:R0:W-:Y:S01]  /*2a60*/  @P2 STG.E.SYS [R82], R17 ;  /* 0x0000001152002386 */ /* 0x0001e2000010e900 */
[----:B------:R-:W-:-:S03]  /*2a70*/  ISETP.NE.AND P2, PT, R5, RZ, PT ;  /* 0x000000ff0500720c */ /* 0x000fc60003f45270 */
[----:B------:R0:W-:Y:S01]  /*2a80*/  @P1 STG.E.SYS [R102], R21 ;  /* 0x0000001566001386 */ /* 0x0001e2000010e900 */
[----:B------:R-:W-:-:S07]  /*2a90*/  ISETP.NE.AND P1, PT, R0, RZ, PT ;  /* 0x000000ff0000720c */ /* 0x000fce0003f25270 */
.L_x_277:
[----:B------:R-:W-:Y:S05]  /*2aa0*/  BSYNC B1 ;  /* 0x0000000000017941 */ /* 0x000fea0003800000 */
.L_x_273:
[----:B------:R-:W-:Y:S02]  /*2ab0*/  ULDC UR24, c[0x0][0x14] ;  /* 0x0000050000187ab9 */ /* 0x000fe40000000800 */
[----:B------:R-:W-:Y:S02]  /*2ac0*/  ULDC.64 UR10, c[0x0][0x1c8] ;  /* 0x00007200000a7ab9 */ /* 0x000fe40000000a00 */
[----:B------:R-:W-:Y:S02]  /*2ad0*/  UIMAD.WIDE.U32 UR4, UR24, UR10, UR4 ;  /* 0x0000000a180472a5 */ /* 0x000fe4000f8e0004 */
[----:B------:R-:W-:Y:S02]  /*2ae0*/  ULDC.64 UR8, c[0x0][0x1d0] ;  /* 0x0000740000087ab9 */ /* 0x000fe40000000a00 */
[----:B------:R-:W-:Y:S02]  /*2af0*/  ULDC UR10, c[0x0][0x14] ;  /* 0x00000500000a7ab9 */ /* 0x000fe40000000800 */
[----:B------:R-:W-:-:S02]  /*2b00*/  ULEA UR13, UP1, UR22, UR13, 0x2 ;  /* 0x0000000d160d7291 */ /* 0x000fc4000f82103f */
[----:B------:R-:W-:Y:S02]  /*2b10*/  UIADD3 UR21, UR21, UR10, URZ ;  /* 0x0000000a15157290 */ /* 0x000fe4000fffe03f */
[----:B------:R-:W-:Y:S02]  /*2b20*/  UIMAD.WIDE.U32 UR26, UR24, UR8, UR6 ;  /* 0x00000008181a72a5 */ /* 0x000fe4000f8e0006 */
[----:B------:R-:W-:Y:S02]  /*2b30*/  UIADD3.X UR12, UR12, UR16, URZ, UP1, !UPT ;  /* 0x000000100c0c7290 */ /* 0x000fe40008ffe43f */
[----:B------:R-:W-:Y:S02]  /*2b40*/  ULDC UR8, c[0x0][0x1c4] ;  /* 0x0000710000087ab9 */ /* 0x000fe40000000800 */
[----:B------:R-:W-:Y:S02]  /*2b50*/  UISETP.GE.AND UP1, UPT, UR21, UR8, UPT ;  /* 0x000000081500728c */ /* 0x000fe4000bf26270 */
[----:B------:R-:W-:-:S02]  /*2b60*/  UIADD3 UR6, UP3, UR20, UR15, URZ ;  /* 0x0000000f14067290 */ /* 0x000fc4000ff7e03f */
[----:B------:R-:W-:Y:S02]  /*2b70*/  UIADD3 UR18, UP2, UR18, UR15, URZ ;  /* 0x0000000f12127290 */ /* 0x000fe4000ff5e03f */
[----:B------:R-:W-:Y:S01]  /*2b80*/  PLOP3.LUT P0, PT, PT, PT, UP1, 0x40, 0x0 ;  /* 0x000000000000781c */ /* 0x000fe20003f0e818 */
[----:B------:R-:W-:Y:S02]  /*2b90*/  UIMAD UR7, UR24, UR9, UR27 ;  /* 0x00000009180772a4 */ /* 0x000fe4000f8e021b */
[----:B------:R-:W-:Y:S02]  /*2ba0*/  UIADD3.X UR9, UR19, UR14, URZ, UP3, !UPT ;  /* 0x0000000e13097290 */ /* 0x000fe40009ffe43f */
[----:B------:R-:W-:Y:S02]  /*2bb0*/  UIADD3.X UR17, UR17, UR14, URZ, UP2, !UPT ;  /* 0x0000000e11117290 */ /* 0x000fe400097fe43f */
[----:B------:R-:W-:Y:S02]  /*2bc0*/  USEL UR20, UR20, UR6, !UP0 ;  /* 0x0000000614147287 */ /* 0x000fe4000c000000 */
[----:B------:R-:W-:-:S02]  /*2bd0*/  UIMAD UR5, UR24, UR11, UR5 ;  /* 0x0000000b180572a4 */ /* 0x000fc4000f8e0205 */
[----:B------:R-:W-:Y:S02]  /*2be0*/  USEL UR18, UR18, URZ, UP0 ;  /* 0x0000003f12127287 */ /* 0x000fe40008000000 */
[----:B------:R-:W-:Y:S02]  /*2bf0*/  USEL UR19, UR19, UR9, !UP0 ;  /* 0x0000000913137287 */ /* 0x000fe4000c000000 */
[----:B------:R-:W-:Y:S02]  /*2c00*/  USEL UR17, UR17, URZ, UP0 ;  /* 0x0000003f11117287 */ /* 0x000fe40008000000 */
[----:B------:R-:W-:Y:S01]  /*2c10*/  UMOV UR6, UR26 ;  /* 0x0000001a00067c82 */ /* 0x000fe20008000000 */
[----:B------:R-:W-:Y:S05]  /*2c20*/  @P0 BRA `(.L_x_278) ;  /* 0xffffe2c000000947 */ /* 0x000fea000383ffff */
[----:B------:R-:W-:Y:S05]  /*2c30*/  EXIT ;  /* 0x000000000000794d */ /* 0x000fea0003800000 */
.L_x_279:
[----:B------:R-:W-:-:S00]  /*2c40*/  BRA `(.L_x_279) ;  /* 0xfffffff000007947 */ /* 0x000fc0000383ffff */
[----:B------:R-:W-:-:S00]  /*2c50*/  NOP ;  /* 0x0000000000007918 */ /* 0x000fc00000000000 */
[----:B------:R-:W-:-:S00]  /*2c60*/  NOP ;  /* 0x0000000000007918 */ /* 0x000fc00000000000 */
[----:B------:R-:W-:-:S00]  /*2c70*/  NOP ;  /* 0x0000000000007918 */ /* 0x000fc00000000000 */
.L_x_380:


//--------------------- .text._ZN7cutlass9reference6device6kernel13TensorForEachINS1_6detail14TensorReLuFuncIaNS_6layout22ColumnMajorInterleavedILi32EEEEELi2ENS9_6ParamsEEEvNS_5CoordIXT0_EilEET1_ --------------------------
	.section	.text._ZN7cutlass9reference6device6kernel13TensorForEachINS1_6detail14TensorReLuFuncIaNS_6layout22ColumnMajorInterleavedILi32EEEEELi2ENS9_6ParamsEEEvNS_5CoordIXT0_EilEET1_,"ax",@progbits
	.sectioninfo	@"SHI_REGISTERS=17"
	.align	128
        .global         _ZN7cutlass9reference6device6kernel13TensorForEachINS1_6detail14TensorReLuFuncIaNS_6layout22ColumnMajorInterleavedILi32EEEEELi2ENS9_6ParamsEEEvNS_5CoordIXT0_EilEET1_
        .type           _ZN7cutlass9reference6device6kernel13TensorForEachINS1_6detail14TensorReLuFuncIaNS_6layout22ColumnMajorInterleavedILi32EEEEELi2ENS9_6ParamsEEEvNS_5CoordIXT0_EilEET1_,@function
        .size           _ZN7cutlass9reference6device6kernel13TensorForEachINS1_6detail14TensorReLuFuncIaNS_6layout22ColumnMajorInterleavedILi32EEEEELi2ENS9_6ParamsEEEvNS_5CoordIXT0_EilEET1_,(.L_x_372 - _ZN7cutlass9reference6device6kernel13TensorForEachINS1_6detail14TensorReLuFuncIaNS_6layout22ColumnMajorInterleavedILi32EEEEELi2ENS9_6ParamsEEEvNS_5CoordIXT0_EilEET1_)
        .other          _ZN7cutlass9reference6device6kernel13TensorForEachINS1_6detail14TensorReLuFuncIaNS_6layout22ColumnMajorInterleavedILi32EEEEELi2ENS9_6ParamsEEEvNS_5CoordIXT0_EilEET1_,@"STO_CUDA_ENTRY STV_DEFAULT"
_ZN7cutlass9reference6device6kernel13TensorForEachINS1_6detail14TensorReLuFuncIaNS_6layout22ColumnMajorInterleavedILi32EEEEELi2ENS9_6ParamsEEEvNS_5CoordIXT0_EilEET1_:
.text._ZN7cutlass9reference6device6kernel13TensorForEachINS1_6detail14TensorReLuFuncIaNS_6layout22ColumnMajorInterleavedILi32EEEEELi2ENS9_6ParamsEEEvNS_5CoordIXT0_EilEET1_:
[----:B------:R-:W-:Y:S02]  /*0000*/  IMAD.MOV.U32 R1, RZ, RZ, c[0x0][0x28] ;  /* 0x00000a00ff017624 */ /* 0x000fe400078e00ff */
[----:B------:R-:W0:Y:S01]  /*0010*/  S2R R0, SR_CTAID.X ;  /* 0x0000000000007919 */ /* 0x000e220000002500 */
[----:B------:R-:W-:Y:S02]  /*0020*/  ULDC.64 UR6, c[0x0][0x160] ;  /* 0x0000580000067ab9 */ /* 0x000fe40000000a00 */
[----:B------:R-:W-:Y:S01]  /*0030*/  UIMAD.WIDE UR4, UR7, UR6, URZ ;  /* 0x00000006070472a5 */ /* 0x000fe2000f8e023f */
[----:B------:R-:W0:Y:S05]  /*0040*/  S2R R3, SR_TID.X ;  /* 0x0000000000037919 */ /* 0x000e2a0000002100 */
[----:B------:R-:W-:Y:S02]  /*0050*/  IMAD.U32 R2, RZ, RZ, UR5 ;  /* 0x00000005ff027e24 */ /* 0x000fe4000f8e00ff */
[----:B0-----:R-:W-:-:S05]  /*0060*/  IMAD R0, R0, c[0x0][0x0], R3 ;  /* 0x0000000000007a24 */ /* 0x001fca00078e0203 */
[----:B------:R-:W-:-:S04]  /*0070*/  ISETP.LT.U32.AND P0, PT, R0, UR4, PT ;  /* 0x0000000400007c0c */ /* 0x000fc8000bf01070 */
[----:B------:R-:W-:-:S12]  /*0080*/  ISETP.GT.AND.EX P0, PT, R2, RZ, PT, P0 ;  /* 0x000000ff0200720c */ /* 0x000fd80003f04300 */
[----:B------:R-:W-:Y:S05]  /*0090*/  @!P0 EXIT ;  /* 0x000000000000894d */ /* 0x000fea0003800000 */
[----:B------:R-:W-:Y:S01]  /*00a0*/  IMAD.MOV.U32 R2, RZ, RZ, RZ ;  /* 0x000000ffff027224 */ /* 0x000fe200078e00ff */
[----:B------:R-:W-:Y:S01]  /*00b0*/  USHF.R.S32.HI UR8, URZ, 0x1f, UR7 ;  /* 0x0000001f3f087899 */ /* 0x000fe20008011407 */
[----:B------:R-:W-:Y:S01]  /*00c0*/  IMAD.MOV.U32 R10, RZ, RZ, c[0x0][0x0] ;  /* 0x00000000ff0a7624 */ /* 0x000fe200078e00ff */
[----:B------:R-:W-:-:S04]  /*00d0*/  ULDC.U8 UR10, c[0x0][0x180] ;  /* 0x00006000000a7ab9 */ /* 0x000fc80000000000 */
.L_x_285:
[----:B------:R-:W-:Y:S01]  /*00e0*/  LOP3.LUT R3, R2, UR8, RZ, 0xfc, !PT ;  /* 0x0000000802037c12 */ /* 0x000fe2000f8efcff */
[----:B------:R-:W-:Y:S01]  /*00f0*/  BMOV.32.CLEAR RZ, B0 ;  /* 0x0000000000ff7355 */ /* 0x000fe20000100000 */
[----:B------:R-:W-:Y:S02]  /*0100*/  BSSY B0, `(.L_x_280) ;  /* 0x000001c000007945 */ /* 0x000fe40003800000 */
[----:B------:R-:W-:-:S12]  /*0110*/  ISETP.NE.U32.AND P0, PT, R3, RZ, PT ;  /* 0x000000ff0300720c */ /* 0x000fd80003f05070 */
[----:B------:R-:W-:Y:S05]  /*0120*/  @!P0 BRA `(.L_x_281) ;  /* 0x0000005000008947 */ /* 0x000fea0003800000 */
[----:B------:R-:W-:-:S03]  /*0130*/  MOV R4, 0x150 ;  /* 0x0000015000047802 */ /* 0x000fc60000000f00 */
[----:B------:R-:W-:Y:S05]  /*0140*/  CALL.REL.NOINC `($__internal_0_$__cuda_sm20_div_s64) ;  /* 0x0000038000007944 */ /* 0x000fea0003c00000 */
[----:B------:R-:W-:-:S04]  /*0150*/  IMAD.MOV R7, RZ, RZ, -R3 ;  /* 0x000000ffff077224 */ /* 0x000fc800078e0a03 */
[----:B------:R-:W-:Y:S01]  /*0160*/  IMAD R7, R7, c[0x0][0x164], R0 ;  /* 0x0000590007077a24 */ /* 0x000fe200078e0200 */
[----:B------:R-:W-:Y:S05]  /*0170*/  BRA `(.L_x_282) ;  /* 0x0000014000007947 */ /* 0x000fea0003800000 */
.L_x_281:
[----:B------:R-:W0:Y:S01]  /*0180*/  I2F.U32.RP R3, c[0x0][0x164] ;  /* 0x0000590000037b06 */ /* 0x000e220000209000 */
[----:B------:R-:W-:-:S07]  /*0190*/  ISETP.NE.U32.AND P2, PT, RZ, c[0x0][0x164], PT ;  /* 0x00005900ff007a0c */ /* 0x000fce0003f45070 */
[----:B0-----:R-:W0:Y:S02]  /*01a0*/  MUFU.RCP R3, R3 ;  /* 0x0000000300037308 */ /* 0x001e240000001000 */
[----:B0-----:R-:W-:-:S06]  /*01b0*/  IADD3 R4, R3, 0xffffffe, RZ ;  /* 0x0ffffffe03047810 */ /* 0x001fcc0007ffe0ff */
[----:B------:R0:W1:Y:S02]  /*01c0*/  F2I.FTZ.U32.TRUNC.NTZ R5, R4 ;  /* 0x0000000400057305 */ /* 0x000064000021f000 */
[----:B0-----:R-:W-:Y:S02]  /*01d0*/  IMAD.MOV.U32 R4, RZ, RZ, RZ ;  /* 0x000000ffff047224 */ /* 0x001fe400078e00ff */
[----:B-1----:R-:W-:-:S04]  /*01e0*/  IMAD.MOV R7, RZ, RZ, -R5 ;  /* 0x000000ffff077224 */ /* 0x002fc800078e0a05 */
[----:B------:R-:W-:-:S04]  /*01f0*/  IMAD R7, R7, c[0x0][0x164], RZ ;  /* 0x0000590007077a24 */ /* 0x000fc800078e02ff */
[----:B------:R-:W-:-:S06]  /*0200*/  IMAD.HI.U32 R5, R5, R7, R4 ;  /* 0x0000000705057227 */ /* 0x000fcc00078e0004 */
[----:B------:R-:W-:-:S04]  /*0210*/  IMAD.HI.U32 R3, R5, R0, RZ ;  /* 0x0000000005037227 */ /* 0x000fc800078e00ff */
[----:B------:R-:W-:-:S04]  /*0220*/  IMAD.MOV R5, RZ, RZ, -R3 ;  /* 0x000000ffff057224 */ /* 0x000fc800078e0a03 */
[----:B------:R-:W-:-:S05]  /*0230*/  IMAD R5, R5, c[0x0][0x164], R0 ;  /* 0x0000590005057a24 */ /* 0x000fca00078e0200 */
[----:B------:R-:W-:-:S12]  /*0240*/  ISETP.GE.U32.AND P0, PT, R5, c[0x0][0x164], PT ;  /* 0x0000590005007a0c */ /* 0x000fd80003f06070 */
[----:B------:R-:W-:Y:S02]  /*0250*/  @P0 IADD3 R5, R5, -c[0x0][0x164], RZ ;  /* 0x8000590005050a10 */ /* 0x000fe40007ffe0ff */
[----:B------:R-:W-:Y:S02]  /*0260*/  @P0 IADD3 R3, R3, 0x1, RZ ;  /* 0x0000000103030810 */ /* 0x000fe40007ffe0ff */
[----:B------:R-:W-:-:S12]  /*0270*/  ISETP.GE.U32.AND P1, PT, R5, c[0x0][0x164], PT ;  /* 0x0000590005007a0c */ /* 0x000fd80003f26070 */
[----:B------:R-:W-:-:S04]  /*0280*/  @P1 IADD3 R3, R3, 0x1, RZ ;  /* 0x0000000103031810 */ /* 0x000fc80007ffe0ff */
[----:B------:R-:W-:-:S05]  /*0290*/  @!P2 LOP3.LUT R3, RZ, c[0x0][0x164], RZ, 0x33, !PT ;  /* 0x00005900ff03aa12 */ /* 0x000fca00078e33ff */
[----:B------:R-:W-:-:S04]  /*02a0*/  IMAD.MOV R7, RZ, RZ, -R3 ;  /* 0x000000ffff077224 */ /* 0x000fc800078e0a03 */
[----:B------:R-:W-:-:S03]  /*02b0*/  IMAD R7, R7, c[0x0][0x164], R0 ;  /* 0x0000590007077a24 */ /* 0x000fc600078e0200 */
.L_x_282:
[----:B------:R-:W-:Y:S05]  /*02c0*/  BSYNC B0 ;  /* 0x0000000000007941 */ /* 0x000fea0003800000 */
.L_x_280:
[----:B------:R-:W-:Y:S01]  /*02d0*/  ISETP.LT.AND P0, PT, R7, c[0x0][0x164], PT ;  /* 0x0000590007007a0c */ /* 0x000fe20003f01270 */
[----:B------:R-:W-:Y:S01]  /*02e0*/  BMOV.32.CLEAR RZ, B0 ;  /* 0x0000000000ff7355 */ /* 0x000fe20000100000 */
[----:B------:R-:W-:Y:S02]  /*02f0*/  BSSY B0, `(.L_x_283) ;  /* 0x0000016000007945 */ /* 0x000fe40003800000 */
[----:B------:R-:W-:-:S12]  /*0300*/  ISETP.GE.OR P0, PT, R3, c[0x0][0x160], !P0 ;  /* 0x0000580003007a0c */ /* 0x000fd80004706670 */
[----:B------:R-:W-:Y:S05]  /*0310*/  @P0 BRA `(.L_x_284) ;  /* 0x0000013000000947 */ /* 0x000fea0003800000 */
[----:B------:R-:W-:Y:S02]  /*0320*/  SHF.R.S32.HI R4, RZ, 0x1f, R7 ;  /* 0x0000001fff047819 */ /* 0x000fe40000011407 */
[--C-:B------:R-:W-:Y:S02]  /*0330*/  SHF.R.S64 R6, RZ, 0x1b, R3.reuse ;  /* 0x0000001bff067819 */ /* 0x100fe40000001003 */
[----:B------:R-:W-:Y:S02]  /*0340*/  LEA.HI R4, R4, R7, RZ, 0x5 ;  /* 0x0000000704047211 */ /* 0x000fe400078f28ff */
[----:B------:R-:W-:Y:S02]  /*0350*/  SHF.R.S32.HI R8, RZ, 0x1b, R3 ;  /* 0x0000001bff087819 */ /* 0x000fe40000011403 */
[----:B------:R-:W-:Y:S02]  /*0360*/  LOP3.LUT R5, R4, 0xffffffe0, RZ, 0xc0, !PT ;  /* 0xffffffe004057812 */ /* 0x000fe400078ec0ff */
[----:B------:R-:W-:-:S03]  /*0370*/  SHF.R.S32.HI R3, RZ, 0x5, R4 ;  /* 0x00000005ff037819 */ /* 0x000fc60000011404 */
[----:B------:R-:W-:-:S05]  /*0380*/  IMAD.IADD R5, R7, 0x1, -R5 ;  /* 0x0000000107057824 */ /* 0x000fca00078e0a05 */
[C---:B------:R-:W-:Y:S02]  /*0390*/  IADD3 R4, P0, R5.reuse, R6, RZ ;  /* 0x0000000605047210 */ /* 0x040fe40007f1e0ff */
[----:B------:R-:W-:Y:S02]  /*03a0*/  SHF.R.S32.HI R6, RZ, 0x1f, R3 ;  /* 0x0000001fff067819 */ /* 0x000fe40000011403 */
[----:B------:R-:W-:-:S03]  /*03b0*/  LEA.HI.X.SX32 R5, R5, R8, 0x1, P0 ;  /* 0x0000000805057211 */ /* 0x000fc600000f0eff */
[----:B------:R-:W-:Y:S02]  /*03c0*/  IMAD R6, R6, c[0x0][0x170], RZ ;  /* 0x00005c0006067a24 */ /* 0x000fe400078e02ff */
[----:B------:R-:W-:-:S04]  /*03d0*/  IMAD.WIDE.U32 R4, R3, c[0x0][0x170], R4 ;  /* 0x00005c0003047a25 */ /* 0x000fc800078e0004 */
[----:B------:R-:W-:Y:S01]  /*03e0*/  IMAD R3, R3, c[0x0][0x174], R6 ;  /* 0x00005d0003037a24 */ /* 0x000fe200078e0206 */
[----:B------:R-:W-:-:S04]  /*03f0*/  IADD3 R4, P0, R4, c[0x0][0x168], RZ ;  /* 0x00005a0004047a10 */ /* 0x000fc80007f1e0ff */
[----:B------:R-:W-:-:S08]  /*0400*/  IADD3.X R5, R5, c[0x0][0x16c], R3, P0, !PT ;  /* 0x00005b0005057a10 */ /* 0x000fd000007fe403 */
[----:B------:R-:W2:Y:S01]  /*0410*/  LDG.E.S8.SYS R3, [R4] ;  /* 0x0000000004037381 */ /* 0x000ea200001ee300 */
[----:B------:R-:W-:-:S06]  /*0420*/  UPRMT UR6, UR10, 0x8880, URZ ;  /* 0x000088800a067896 */ /* 0x000fcc000800003f */
[----:B--2---:R-:W-:-:S08]  /*0430*/  IMNMX R3, R3, UR6, !PT ;  /* 0x0000000603037c17 */ /* 0x004fd0000f800200 */
[----:B------:R0:W-:Y:S02]  /*0440*/  STG.E.U8.SYS [R4], R3 ;  /* 0x0000000304007386 */ /* 0x0001e4000010e100 */
.L_x_284:
[----:B------:R-:W-:Y:S05]  /*0450*/  BSYNC B0 ;  /* 0x0000000000007941 */ /* 0x000fea0003800000 */
.L_x_283:
[----:B0-----:R-:W-:-:S05]  /*0460*/  IMAD R3, R10, c[0x0][0xc], RZ ;  /* 0x000003000a037a24 */ /* 0x001fca00078e02ff */
[----:B------:R-:W-:-:S05]  /*0470*/  IADD3 R0, P0, R3, R0, RZ ;  /* 0x0000000003007210 */ /* 0x000fca0007f1e0ff */
[----:B------:R-:W-:Y:S01]  /*0480*/  IMAD.X R2, RZ, RZ, R2, P0 ;  /* 0x000000ffff027224 */ /* 0x000fe200000e0602 */
[----:B------:R-:W-:-:S04]  /*0490*/  ISETP.GE.U32.AND P0, PT, R0, UR4, PT ;  /* 0x0000000400007c0c */ /* 0x000fc8000bf06070 */
[----:B------:R-:W-:-:S12]  /*04a0*/  ISETP.GE.AND.EX P0, PT, R2, UR5, PT, P0 ;  /* 0x0000000502007c0c */ /* 0x000fd8000bf06300 */
[----:B------:R-:W-:Y:S05]  /*04b0*/  @!P0 BRA `(.L_x_285) ;  /* 0xfffffc2000008947 */ /* 0x000fea000383ffff */
[----:B------:R-:W-:Y:S05]  /*04c0*/  EXIT ;  /* 0x000000000000794d */ /* 0x000fea0003800000 */
        .weak           $__internal_0_$__cuda_sm20_div_s64
        .type           $__internal_0_$__cuda_sm20_div_s64,@function
        .size           $__internal_0_$__cuda_sm20_div_s64,(.L_x_372 - $__internal_0_$__cuda_sm20_div_s64)
$__internal_0_$__cuda_sm20_div_s64:
[----:B------:R-:W-:Y:S01]  /*04d0*/  ULDC UR7, c[0x0][0x164] ;  /* 0x0000590000077ab9 */ /* 0x000fe20000000800 */
[----:B------:R-:W-:Y:S01]  /*04e0*/  ISETP.GE.AND P3, PT, R2, RZ, PT ;  /* 0x000000ff0200720c */ /* 0x000fe20003f66270 */
[----:B------:R-:W-:Y:S02]  /*04f0*/  UIADD3 UR6, UP1, URZ, -UR7, URZ ;  /* 0x800000073f067290 */ /* 0x000fe4000ff3e03f */
[----:B------:R-:W-:Y:S02]  /*0500*/  UISETP.GE.AND UP0, UPT, UR8, URZ, UPT ;  /* 0x0000003f0800728c */ /* 0x000fe4000bf06270 */
[----:B------:R-:W-:Y:S02]  /*0510*/  UIADD3.X UR9, URZ, ~UR8, URZ, UP1, !UPT ;  /* 0x800000083f097290 */ /* 0x000fe40008ffe43f */
[----:B------:R-:W-:Y:S02]  /*0520*/  USEL UR6, UR6, UR7, !UP0 ;  /* 0x0000000706067287 */ /* 0x000fe4000c000000 */
[----:B------:R-:W-:-:S09]  /*0530*/  USEL UR7, UR9, UR8, !UP0 ;  /* 0x0000000809077287 */ /* 0x000fd2000c000000 */
[----:B------:R-:W0:Y:S08]  /*0540*/  I2F.U64.RP R3, UR6 ;  /* 0x0000000600037d12 */ /* 0x000e300008309000 */
[----:B0-----:R-:W0:Y:S02]  /*0550*/  MUFU.RCP R3, R3 ;  /* 0x0000000300037308 */ /* 0x001e240000001000 */
[----:B0-----:R-:W-:-:S06]  /*0560*/  IADD3 R6, R3, 0x1ffffffe, RZ ;  /* 0x1ffffffe03067810 */ /* 0x001fcc0007ffe0ff */
[----:B------:R-:W0:Y:S02]  /*0570*/  F2I.U64.TRUNC R6, R6 ;  /* 0x0000000600067311 */ /* 0x000e24000020d800 */
[----:B0-----:R-:W-:-:S04]  /*0580*/  IMAD.WIDE.U32 R8, R6, UR6, RZ ;  /* 0x0000000606087c25 */ /* 0x001fc8000f8e00ff */
[C---:B------:R-:W-:Y:S01]  /*0590*/  IMAD R5, R6.reuse, UR7, R9 ;  /* 0x0000000706057c24 */ /* 0x040fe2000f8e0209 */
[----:B------:R-:W-:Y:S01]  /*05a0*/  IADD3 R11, P0, RZ, -R8, RZ ;  /* 0x80000008ff0b7210 */ /* 0x000fe20007f1e0ff */
[----:B------:R-:W-:Y:S02]  /*05b0*/  IMAD.MOV.U32 R9, RZ, RZ, R6 ;  /* 0x000000ffff097224 */ /* 0x000fe400078e0006 */
[----:B------:R-:W-:Y:S02]  /*05c0*/  IMAD R5, R7, UR6, R5 ;  /* 0x0000000607057c24 */ /* 0x000fe4000f8e0205 */
[----:B------:R-:W-:-:S04]  /*05d0*/  IMAD.HI.U32 R8, R6, R11, RZ ;  /* 0x0000000b06087227 */ /* 0x000fc800078e00ff */
[----:B------:R-:W-:-:S04]  /*05e0*/  IMAD.X R5, RZ, RZ, ~R5, P0 ;  /* 0x000000ffff057224 */ /* 0x000fc800000e0e05 */
[----:B------:R-:W-:-:S04]  /*05f0*/  IMAD.WIDE.U32 R8, P0, R6, R5, R8 ;  /* 0x0000000506087225 */ /* 0x000fc80007800008 */
[C---:B------:R-:W-:Y:S02]  /*0600*/  IMAD R13, R7.reuse, R5, RZ ;  /* 0x00000005070d7224 */ /* 0x040fe400078e02ff */
[----:B------:R-:W-:-:S04]  /*0610*/  IMAD.HI.U32 R8, P1, R7, R11, R8 ;  /* 0x0000000b07087227 */ /* 0x000fc80007820008 */
[----:B------:R-:W-:Y:S01]  /*0620*/  IMAD.HI.U32 R3, R7, R5, RZ ;  /* 0x0000000507037227 */ /* 0x000fe200078e00ff */
[----:B------:R-:W-:-:S03]  /*0630*/  IADD3 R9, P2, R13, R8, RZ ;  /* 0x000000080d097210 */ /* 0x000fc60007f5e0ff */
[----:B------:R-:W-:Y:S02]  /*0640*/  IMAD.X R3, R3, 0x1, R7, P0 ;  /* 0x0000000103037824 */ /* 0x000fe400000e0607 */
[----:B------:R-:W-:-:S03]  /*0650*/  IMAD.WIDE.U32 R6, R9, UR6, RZ ;  /* 0x0000000609067c25 */ /* 0x000fc6000f8e00ff */
[----:B------:R-:W-:Y:S01]  /*0660*/  IADD3.X R3, RZ, RZ, R3, P2, P1 ;  /* 0x000000ffff037210 */ /* 0x000fe200017e2403 */
[----:B------:R-:W-:Y:S01]  /*0670*/  IMAD R8, R9, UR7, R7 ;  /* 0x0000000709087c24 */ /* 0x000fe2000f8e0207 */
[----:B------:R-:W-:Y:S02]  /*0680*/  IADD3 R11, P0, RZ, -R6, RZ ;  /* 0x80000006ff0b7210 */ /* 0x000fe40007f1e0ff */
[-C--:B------:R-:W-:Y:S01]  /*0690*/  IADD3 R7, P4, RZ, -R0.reuse, RZ ;  /* 0x80000000ff077210 */ /* 0x080fe20007f9e0ff */
[----:B------:R-:W-:Y:S02]  /*06a0*/  IMAD R5, R3, UR6, R8 ;  /* 0x0000000603057c24 */ /* 0x000fe4000f8e0208 */
[----:B------:R-:W-:Y:S01]  /*06b0*/  IMAD.HI.U32 R8, R9, R11, RZ ;  /* 0x0000000b09087227 */ /* 0x000fe200078e00ff */
[----:B------:R-:W-:-:S03]  /*06c0*/  SEL R12, R7, R0, !P3 ;  /* 0x00000000070c7207 */ /* 0x000fc60005800000 */
[----:B------:R-:W-:Y:S02]  /*06d0*/  IMAD.X R6, RZ, RZ, ~R5, P0 ;  /* 0x000000ffff067224 */ /* 0x000fe400000e0e05 */
[----:B------:R-:W-:Y:S02]  /*06e0*/  IMAD.X R7, RZ, RZ, ~R2, P4 ;  /* 0x000000ffff077224 */ /* 0x000fe400020e0e02 */
[----:B------:R-:W-:-:S03]  /*06f0*/  IMAD.WIDE.U32 R8, P0, R9, R6, R8 ;  /* 0x0000000609087225 */ /* 0x000fc60007800008 */
[----:B------:R-:W-:Y:S01]  /*0700*/  SEL R14, R7, R2, !P3 ;  /* 0x00000002070e7207 */ /* 0x000fe20005800000 */
[----:B------:R-:W-:Y:S02]  /*0710*/  IMAD.MOV.U32 R7, RZ, RZ, RZ ;  /* 0x000000ffff077224 */ /* 0x000fe400078e00ff */
[----:B------:R-:W-:-:S04]  /*0720*/  IMAD.HI.U32 R5, P1, R3, R11, R8 ;  /* 0x0000000b03057227 */ /* 0x000fc80007820008 */
[CC--:B------:R-:W-:Y:S02]  /*0730*/  IMAD R8, R3.reuse, R6.reuse, RZ ;  /* 0x0000000603087224 */ /* 0x0c0fe400078e02ff */
[----:B------:R-:W-:-:S03]  /*0740*/  IMAD.HI.U32 R6, R3, R6, RZ ;  /* 0x0000000603067227 */ /* 0x000fc600078e00ff */
[----:B------:R-:W-:Y:S01]  /*0750*/  IADD3 R5, P2, R8, R5, RZ ;  /* 0x0000000508057210 */ /* 0x000fe20007f5e0ff */
[----:B------:R-:W-:-:S04]  /*0760*/  IMAD.X R3, R6, 0x1, R3, P0 ;  /* 0x0000000106037824 */ /* 0x000fc800000e0603 */
[----:B------:R-:W-:Y:S01]  /*0770*/  IMAD.HI.U32 R6, R5, R12, RZ ;  /* 0x0000000c05067227 */ /* 0x000fe200078e00ff */
[----:B------:R-:W-:-:S05]  /*0780*/  IADD3.X R3, RZ, RZ, R3, P2, P1 ;  /* 0x000000ffff037210 */ /* 0x000fca00017e2403 */
[----:B------:R-:W-:-:S04]  /*0790*/  IMAD.WIDE.U32 R6, R5, R14, R6 ;  /* 0x0000000e05067225 */ /* 0x000fc800078e0006 */
[C---:B------:R-:W-:Y:S02]  /*07a0*/  IMAD R8, R3.reuse, R14, RZ ;  /* 0x0000000e03087224 */ /* 0x040fe400078e02ff */
[----:B------:R-:W-:-:S04]  /*07b0*/  IMAD.HI.U32 R5, P0, R3, R12, R6 ;  /* 0x0000000c03057227 */ /* 0x000fc80007800006 */
[----:B------:R-:W-:Y:S01]  /*07c0*/  IMAD.HI.U32 R3, R3, R14, RZ ;  /* 0x0000000e03037227 */ /* 0x000fe200078e00ff */
[----:B------:R-:W-:-:S03]  /*07d0*/  IADD3 R5, P1, R8, R5, RZ ;  /* 0x0000000508057210 */ /* 0x000fc60007f3e0ff */
[----:B------:R-:W-:Y:S02]  /*07e0*/  IMAD.X R3, RZ, RZ, R3, P0 ;  /* 0x000000ffff037224 */ /* 0x000fe400000e0603 */
[----:B------:R-:W-:-:S04]  /*07f0*/  IMAD.WIDE.U32 R6, R5, UR6, RZ ;  /* 0x0000000605067c25 */ /* 0x000fc8000f8e00ff */
[----:B------:R-:W-:Y:S01]  /*0800*/  IMAD.X R3, RZ, RZ, R3, P1 ;  /* 0x000000ffff037224 */ /* 0x000fe200008e0603 */
[----:B------:R-:W-:Y:S01]  /*0810*/  IADD3 R12, P1, -R6, R12, RZ ;  /* 0x0000000c060c7210 */ /* 0x000fe20007f3e1ff */
[C---:B------:R-:W-:Y:S01]  /*0820*/  IMAD R8, R5.reuse, UR7, R7 ;  /* 0x0000000705087c24 */ /* 0x040fe2000f8e0207 */
[----:B------:R-:W-:Y:S02]  /*0830*/  IADD3 R6, R5, 0x1, RZ ;  /* 0x0000000105067810 */ /* 0x000fe40007ffe0ff */
[----:B------:R-:W-:Y:S01]  /*0840*/  ISETP.GE.U32.AND P0, PT, R12, UR6, PT ;  /* 0x000000060c007c0c */ /* 0x000fe2000bf06070 */
[----:B------:R-:W-:-:S04]  /*0850*/  IMAD R3, R3, UR6, R8 ;  /* 0x0000000603037c24 */ /* 0x000fc8000f8e0208 */
[----:B------:R-:W-:Y:S01]  /*0860*/  IMAD.X R8, R14, 0x1, ~R3, P1 ;  /* 0x000000010e087824 */ /* 0x000fe200008e0e03 */
[----:B------:R-:W-:-:S04]  /*0870*/  IADD3 R3, P1, R12, -UR6, RZ ;  /* 0x800000060c037c10 */ /* 0x000fc8000ff3e0ff */
[C---:B------:R-:W-:Y:S02]  /*0880*/  ISETP.GE.U32.AND.EX P0, PT, R8.reuse, UR7, PT, P0 ;  /* 0x0000000708007c0c */ /* 0x040fe4000bf06100 */
[----:B------:R-:W-:Y:S02]  /*0890*/  IADD3.X R7, R8, ~UR7, RZ, P1, !PT ;  /* 0x8000000708077c10 */ /* 0x000fe40008ffe4ff */
[----:B------:R-:W-:Y:S02]  /*08a0*/  SEL R3, R3, R12, P0 ;  /* 0x0000000c03037207 */ /* 0x000fe40000000000 */
[----:B------:R-:W-:Y:S02]  /*08b0*/  SEL R7, R7, R8, P0 ;  /* 0x0000000807077207 */ /* 0x000fe40000000000 */
[----:B------:R-:W-:Y:S02]  /*08c0*/  SEL R6, R6, R5, P0 ;  /* 0x0000000506067207 */ /* 0x000fe40000000000 */
[----:B------:R-:W-:-:S02]  /*08d0*/  ISETP.GE.U32.AND P0, PT, R3, UR6, PT ;  /* 0x0000000603007c0c */ /* 0x000fc4000bf06070 */
[----:B------:R-:W-:Y:S02]  /*08e0*/  IADD3 R3, R6, 0x1, RZ ;  /* 0x0000000106037810 */ /* 0x000fe40007ffe0ff */
[----:B------:R-:W-:Y:S02]  /*08f0*/  ISETP.GE.U32.AND.EX P0, PT, R7, UR7, PT, P0 ;  /* 0x0000000707007c0c */ /* 0x000fe4000bf06100 */
[----:B------:R-:W-:Y:S02]  /*0900*/  LOP3.LUT R5, R2, UR8, RZ, 0x3c, !PT ;  /* 0x0000000802057c12 */ /* 0x000fe4000f8e3cff */
[----:B------:R-:W-:Y:S02]  /*0910*/  SEL R3, R3, R6, P0 ;  /* 0x0000000603037207 */ /* 0x000fe40000000000 */
[----:B------:R-:W-:Y:S01]  /*0920*/  ISETP.GE.AND P1, PT, R5, RZ, PT ;  /* 0x000000ff0500720c */ /* 0x000fe20003f26270 */
[----:B------:R-:W-:Y:S01]  /*0930*/  IMAD.MOV.U32 R5, RZ, RZ, 0x0 ;  /* 0x00000000ff057424 */ /* 0x000fe200078e00ff */
[----:B------:R-:W-:Y:S01]  /*0940*/  ISETP.NE.U32.AND P0, PT, RZ, c[0x0][0x164], PT ;  /* 0x00005900ff007a0c */ /* 0x000fe20003f05070 */
[----:B------:R-:W-:-:S03]  /*0950*/  IMAD.MOV R6, RZ, RZ, -R3 ;  /* 0x000000ffff067224 */ /* 0x000fc600078e0a03 */
[----:B------:R-:W-:Y:S02]  /*0960*/  ISETP.NE.AND.EX P0, PT, RZ, UR8, PT, P0 ;  /* 0x00000008ff007c0c */ /* 0x000fe4000bf05300 */
[----:B------:R-:W-:-:S04]  /*0970*/  SEL R3, R6, R3, !P1 ;  /* 0x0000000306037207 */ /* 0x000fc80004800000 */
[----:B------:R-:W-:Y:S01]  /*0980*/  SEL R3, R3, 0xffffffff, P0 ;  /* 0xffffffff03037807 */ /* 0x000fe20000000000 */
[----:B------:R-:W-:Y:S07]  /*0990*/  RET.REL.NODEC R4 `(_ZN7cutlass9reference6device6kernel13TensorForEachINS1_6detail14TensorReLuFuncIaNS_6layout22ColumnMajorInterleavedILi32EEEEELi2ENS9_6ParamsEEEvNS_5CoordIXT0_EilEET1_) ;  /* 0xfffff66004007950 */ /* 0x000fee0003c3ffff */
.L_x_286:
[----:B------:R-:W-:-:S00]  /*09a0*/  BRA `(.L_x_286) ;  /* 0xfffffff000007947 */ /* 0x000fc0000383ffff */
[----:B------:R-:W-:-:S00]  /*09b0*/  NOP ;  /* 0x0000000000007918 */ /* 0x000fc00000000000 */
[----:B------:R-:W-:-:S00]  /*09c0*/  NOP ;  /* 0x0000000000007918 */ /* 0x000fc00000000000 */
[----:B------:R-:W-:-:S00]  /*09d0*/  NOP ;  /* 0x0000000000007918 */ /* 0x000fc00000000000 */
[----:B------:R-:W-:-:S00]  /*09e0*/  NOP ;  /* 0x0000000000007918 */ /* 0x000fc00000000000 */
[----:B------:R-:W-:-:S00]  /*09f0*/  NOP ;  /* 0x0000000000007918 */ /* 0x000fc00000000000 */
.L_x_372:


//--------------------- .text._ZN7cutlass9reference6device6kernel4GemmINS_9TensorRefIaNS_6layout22ColumnMajorInterleavedILi32EEEEENS4_IaNS5_19RowMajorInterleavedILi32EEEEES8_fiNS_11MatrixShapeILi4ELi4EEENS_12multiply_addIiiiEENS_21NumericConverterClampIafEEEEvNS_4gemm9GemmCoordET2_T_T0_SK_T1_SN_T3_ --------------------------
	.section	.text._ZN7cutlass9reference6device6kernel4GemmINS_9TensorRefIaNS_6layout22ColumnMajorInterleavedILi32EEEEENS4_IaNS5_19RowMajorInterleavedILi32EEEEES8_fiNS_11MatrixShapeILi4ELi4EEENS_12multiply_addIiiiEENS_21NumericConverterClampIafEEEEvNS_4gemm9GemmCoordET2_T_T0_SK_T1_SN_T3_,"ax",@progbits
	.sectioninfo	@"SHI_REGISTERS=62"
	.align	128
        .global         _ZN7cutlass9reference6device6kernel4GemmINS_9TensorRefIaNS_6layout22ColumnMajorInterleavedILi32EEEEENS4_IaNS5_19RowMajorInterleavedILi32EEEEES8_fiNS_11MatrixShapeILi4ELi4EEENS_12multiply_addIiiiEENS_21NumericConverterClampIafEEEEvNS_4gemm9GemmCoordET2_T_T0_SK_T1_SN_T3_
        .type           _ZN7cutlass9reference6device6kernel4GemmINS_9TensorRefIaNS_6layout22ColumnMajorInterleavedILi32EEEEENS4_IaNS5_19RowMajorInterleavedILi32EEEEES8_fiNS_11MatrixShapeILi4ELi4EEENS_12multiply_addIiiiEENS_21NumericConverterClampIafEEEEvNS_4gemm9GemmCoordET2_T_T0_SK_T1_SN_T3_,@function
        .size           _ZN7cutlass9reference6device6kernel4GemmINS_9TensorRefIaNS_6layout22ColumnMajorInterleavedILi32EEEEENS4_IaNS5_19RowMajorInterleavedILi32EEEEES8_fiNS_11MatrixShapeILi4ELi4EEENS_12multiply_addIiiiEENS_21NumericConverterClampIafEEEEvNS_4gemm9GemmCoordET2_T_T0_SK_T1_SN_T3_,(.L_x_382 - _ZN7cutlass9reference6device6kernel4GemmINS_9TensorRefIaNS_6layout22ColumnMajorInterleavedILi32EEEEENS4_IaNS5_19RowMajorInterleavedILi32EEEEES8_fiNS_11MatrixShapeILi4ELi4EEENS_12multiply_addIiiiEENS_21NumericConverterClampIafEEEEvNS_4gemm9GemmCoordET2_T_T0_SK_T1_SN_T3_)
        .other          _ZN7cutlass9reference6device6kernel4GemmINS_9TensorRefIaNS_6layout22ColumnMajorInterleavedILi32EEEEENS4_IaNS5_19RowMajorInterleavedILi32EEEEES8_fiNS_11MatrixShapeILi4ELi4EEENS_12multiply_addIiiiEENS_21NumericConverterClampIafEEEEvNS_4gemm9GemmCoordET2_T_T0_SK_T1_SN_T3_,@"STO_CUDA_ENTRY STV_DEFAULT"
_ZN7cutlass9reference6device6kernel4GemmINS_9TensorRefIaNS_6layout22ColumnMajorInterleavedILi32EEEEENS4_IaNS5_19RowMajorInterleavedILi32EEEEES8_fiNS_11MatrixShapeILi4ELi4EEENS_12multiply_addIiiiEENS_21NumericConverterClampIafEEEEvNS_4gemm9GemmCoordET2_T_T0_SK_T1_SN_T3_:
.text._ZN7cutlass9reference6device6kernel4GemmINS_9TensorRefIaNS_6layout22ColumnMajorInterleavedILi32EEEEENS4_IaNS5_19RowMajorInterleavedILi32EEEEES8_fiNS_11MatrixShapeILi4ELi4EEENS_12multiply_addIiiiEENS_21NumericConverterClampIafEEEEvNS_4gemm9GemmCoordET2_T_T0_SK_T1_SN_T3_:
[----:B------:R-:W-:Y:S02]  /*0000*/  MOV R1, c[0x0][0x28] ;  /* 0x00000a0000017a02 */ /* 0x000fe40000000f00 */
[----:B------:R-:W0:Y:S01]  /*0010*/  S2R R2, SR_TID.X ;  /* 0x0000000000027919 */ /* 0x000e220000002100 */
[----:B------:R-:W-:Y:S01]  /*0020*/  MOV R0, c[0x0][0x168] ;  /* 0x00005a0000007a02 */ /* 0x000fe20000000f00 */
[----:B------:R-:W-:Y:S01]  /*0030*/  IMAD.MOV.U32 R15, RZ, RZ, c[0x0][0x1b8] ;  /* 0x00006e00ff0f7624 */ /* 0x000fe200078e00ff */
[----:B------:R-:W-:Y:S01]  /*0040*/  MOV R16, c[0x0][0x1b8] ;  /* 0x00006e0000107a02 */ /* 0x000fe20000000f00 */
[----:B------:R-:W0:Y:S01]  /*0050*/  S2R R37, SR_CTAID.X ;  /* 0x0000000000257919 */ /* 0x000e220000002500 */
[----:B------:R-:W-:Y:S01]  /*0060*/  ISETP.GE.AND P0, PT, R0, 0x1, PT ;  /* 0x000000010000780c */ /* 0x000fe20003f06270 */
[----:B------:R-:W-:Y:S01]  /*0070*/  IMAD.MOV.U32 R13, RZ, RZ, c[0x0][0x1b8] ;  /* 0x00006e00ff0d7624 */ /* 0x000fe200078e00ff */
[----:B------:R-:W-:Y:S01]  /*0080*/  MOV R14, c[0x0][0x1b8] ;  /* 0x00006e00000e7a02 */ /* 0x000fe20000000f00 */
[----:B------:R-:W1:Y:S01]  /*0090*/  S2R R3, SR_CTAID.Y ;  /* 0x0000000000037919 */ /* 0x000e620000002600 */
[----:B------:R-:W-:Y:S01]  /*00a0*/  MOV R12, c[0x0][0x1b8] ;  /* 0x00006e00000c7a02 */ /* 0x000fe20000000f00 */
[----:B------:R-:W-:Y:S01]  /*00b0*/  IMAD.MOV.U32 R11, RZ, RZ, c[0x0][0x1b8] ;  /* 0x00006e00ff0b7624 */ /* 0x000fe200078e00ff */
[----:B------:R-:W-:Y:S01]  /*00c0*/  MOV R10, c[0x0][0x1b8] ;  /* 0x00006e00000a7a02 */ /* 0x000fe20000000f00 */
[----:B------:R-:W1:Y:S01]  /*00d0*/  S2R R36, SR_TID.Y ;  /* 0x0000000000247919 */ /* 0x000e620000002200 */
[----:B------:R-:W-:Y:S01]  /*00e0*/  IMAD.MOV.U32 R9, RZ, RZ, c[0x0][0x1b8] ;  /* 0x00006e00ff097624 */ /* 0x000fe200078e00ff */
[----:B------:R-:W-:Y:S01]  /*00f0*/  MOV R8, c[0x0][0x1b8] ;  /* 0x00006e0000087a02 */ /* 0x000fe20000000f00 */
[----:B------:R-:W-:Y:S01]  /*0100*/  IMAD.MOV.U32 R7, RZ, RZ, c[0x0][0x1b8] ;  /* 0x00006e00ff077624 */ /* 0x000fe200078e00ff */
[----:B------:R-:W-:Y:S01]  /*0110*/  MOV R6, c[0x0][0x1b8] ;  /* 0x00006e0000067a02 */ /* 0x000fe20000000f00 */
[----:B------:R-:W-:Y:S01]  /*0120*/  IMAD.MOV.U32 R5, RZ, RZ, c[0x0][0x1b8] ;  /* 0x00006e00ff057624 */ /* 0x000fe200078e00ff */
[----:B------:R-:W-:Y:S01]  /*0130*/  MOV R4, c[0x0][0x1b8] ;  /* 0x00006e0000047a02 */ /* 0x000fe20000000f00 */
[----:B------:R-:W-:-:S02]  /*0140*/  IMAD.MOV.U32 R0, RZ, RZ, c[0x0][0x1b8] ;  /* 0x00006e00ff007624 */ /* 0x000fc400078e00ff */
[----:B0-----:R-:W-:Y:S01]  /*0150*/  IMAD R37, R37, c[0x0][0x0], R2 ;  /* 0x0000000025257a24 */ /* 0x001fe200078e0202 */
[----:B------:R-:W-:-:S04]  /*0160*/  MOV R2, c[0x0][0x1b8] ;  /* 0x00006e0000027a02 */ /* 0x000fc80000000f00 */
[----:B------:R-:W-:Y:S01]  /*0170*/  SHF.L.U32 R37, R37, 0x2, RZ ;  /* 0x0000000225257819 */ /* 0x000fe200000006ff */
[----:B-1----:R-:W-:Y:S02]  /*0180*/  IMAD R36, R3, c[0x0][0x4], R36 ;  /* 0x0000010003247a24 */ /* 0x002fe400078e0224 */
[----:B------:R-:W-:Y:S02]  /*0190*/  IMAD.MOV.U32 R3, RZ, RZ, c[0x0][0x1b8] ;  /* 0x00006e00ff037624 */ /* 0x000fe400078e00ff */
[----:B------:R-:W-:Y:S01]  /*01a0*/  IMAD.SHL.U32 R36, R36, 0x4, RZ ;  /* 0x0000000424247824 */ /* 0x000fe200078e00ff */
[----:B------:R-:W-:Y:S05]  /*01b0*/  @!P0 BRA `(.L_x_287) ;  /* 0x0000071000008947 */ /* 0x000fea0003800000 */
[C---:B------:R-:W-:Y:S01]  /*01c0*/  IADD3 R4, R37.reuse, 0x2, RZ ;  /* 0x0000000225047810 */ /* 0x040fe20007ffe0ff */
[----:B------:R-:W-:Y:S01]  /*01d0*/  IMAD.MOV.U32 R33, RZ, RZ, RZ ;  /* 0x000000ffff217224 */ /* 0x000fe200078e00ff */
[C---:B------:R-:W-:Y:S01]  /*01e0*/  IADD3 R3, R37.reuse, 0x3, RZ ;  /* 0x0000000325037810 */ /* 0x040fe20007ffe0ff */
[----:B------:R-:W-:Y:S01]  /*01f0*/  IMAD.MOV.U32 R15, RZ, RZ, c[0x0][0x1b8] ;  /* 0x00006e00ff0f7624 */ /* 0x000fe200078e00ff */
[C---:B------:R-:W-:Y:S01]  /*0200*/  IADD3 R2, R36.reuse, 0x2, RZ ;  /* 0x0000000224027810 */ /* 0x040fe20007ffe0ff */
[----:B------:R-:W-:Y:S01]  /*0210*/  IMAD.MOV.U32 R14, RZ, RZ, c[0x0][0x1b8] ;  /* 0x00006e00ff0e7624 */ /* 0x000fe200078e00ff */
[C---:B------:R-:W-:Y:S01]  /*0220*/  IADD3 R0, R36.reuse, 0x3, RZ ;  /* 0x0000000324007810 */ /* 0x040fe20007ffe0ff */
[----:B------:R-:W-:Y:S01]  /*0230*/  IMAD.MOV.U32 R13, RZ, RZ, c[0x0][0x1b8] ;  /* 0x00006e00ff0d7624 */ /* 0x000fe200078e00ff */
[----:B------:R-:W-:Y:S01]  /*0240*/  IADD3 R35, R37, 0x1, RZ ;  /* 0x0000000125237810 */ /* 0x000fe20007ffe0ff */
[----:B------:R-:W-:Y:S01]  /*0250*/  IMAD.MOV.U32 R12, RZ, RZ, c[0x0][0x1b8] ;  /* 0x00006e00ff0c7624 */ /* 0x000fe200078e00ff */
[----:B------:R-:W-:Y:S01]  /*0260*/  IADD3 R34, R36, 0x1, RZ ;  /* 0x0000000124227810 */ /* 0x000fe20007ffe0ff */
[----:B------:R-:W-:Y:S01]  /*0270*/  IMAD.MOV.U32 R11, RZ, RZ, c[0x0][0x1b8] ;  /* 0x00006e00ff0b7624 */ /* 0x000fe200078e00ff */
[----:B------:R-:W-:Y:S01]  /*0280*/  ISETP.GE.AND P6, PT, R4, c[0x0][0x160], PT ;  /* 0x0000580004007a0c */ /* 0x000fe20003fc6270 */
[----:B------:R-:W-:Y:S01]  /*0290*/  IMAD.MOV.U32 R10, RZ, RZ, c[0x0][0x1b8] ;  /* 0x00006e00ff0a7624 */ /* 0x000fe200078e00ff */
[----:B------:R-:W-:Y:S01]  /*02a0*/  ISETP.GE.AND P5, PT, R3, c[0x0][0x160], PT ;  /* 0x0000580003007a0c */ /* 0x000fe20003fa6270 */
[----:B------:R-:W-:Y:S01]  /*02b0*/  IMAD.MOV.U32 R9, RZ, RZ, c[0x0][0x1b8] ;  /* 0x00006e00ff097624 */ /* 0x000fe200078e00ff */
[----:B------:R-:W-:Y:S01]  /*02c0*/  ISETP.GE.AND P3, PT, R2, c[0x0][0x164], PT ;  /* 0x0000590002007a0c */ /* 0x000fe20003f66270 */
[----:B------:R-:W-:Y:S01]  /*02d0*/  IMAD.MOV.U32 R7, RZ, RZ, c[0x0][0x1b8] ;  /* 0x00006e00ff077624 */ /* 0x000fe200078e00ff */
[----:B------:R-:W-:Y:S01]  /*02e0*/  ISETP.GE.AND P2, PT, R0, c[0x0][0x164], PT ;  /* 0x0000590000007a0c */ /* 0x000fe20003f46270 */
[----:B------:R-:W-:Y:S01]  /*02f0*/  IMAD.MOV.U32 R6, RZ, RZ, c[0x0][0x1b8] ;  /* 0x00006e00ff067624 */ /* 0x000fe200078e00ff */
[----:B------:R-:W-:Y:S01]  /*0300*/  PRMT R30, RZ, 0x7610, R30 ;  /* 0x00007610ff1e7816 */ /* 0x000fe2000000001e */
[----:B------:R-:W-:Y:S01]  /*0310*/  IMAD.MOV.U32 R5, RZ, RZ, c[0x0][0x1b8] ;  /* 0x00006e00ff057624 */ /* 0x000fe200078e00ff */
[----:B------:R-:W-:Y:S01]  /*0320*/  MOV R8, c[0x0][0x1b8] ;  /* 0x00006e0000087a02 */ /* 0x000fe20000000f00 */
[----:B------:R-:W-:Y:S01]  /*0330*/  IMAD.MOV.U32 R4, RZ, RZ, c[0x0][0x1b8] ;  /* 0x00006e00ff047624 */ /* 0x000fe200078e00ff */
[----:B------:R-:W-:Y:S01]  /*0340*/  MOV R3, c[0x0][0x1b8] ;  /* 0x00006e0000037a02 */ /* 0x000fe20000000f00 */
[----:B------:R-:W-:Y:S01]  /*0350*/  IMAD.MOV.U32 R2, RZ, RZ, c[0x0][0x1b8] ;  /* 0x00006e00ff027624 */ /* 0x000fe200078e00ff */
[----:B------:R-:W-:Y:S01]  /*0360*/  PRMT R29, RZ, 0x7610, R29 ;  /* 0x00007610ff1d7816 */ /* 0x000fe2000000001d */
[----:B------:R-:W-:Y:S01]  /*0370*/  IMAD.MOV.U32 R0, RZ, RZ, c[0x0][0x1b8] ;  /* 0x00006e00ff007624 */ /* 0x000fe200078e00ff */
[----:B------:R-:W-:Y:S01]  /*0380*/  PRMT R28, RZ, 0x7610, R28 ;  /* 0x00007610ff1c7816 */ /* 0x000fe2000000001c */
[----:B------:R-:W-:Y:S01]  /*0390*/  IMAD.WIDE R44, R37, 0x20, RZ ;  /* 0x00000020252c7825 */ /* 0x000fe200078e02ff */
[----:B------:R-:W-:-:S02]  /*03a0*/  PRMT R27, RZ, 0x7610, R27 ;  /* 0x00007610ff1b7816 */ /* 0x000fc4000000001b */
[----:B------:R-:W-:Y:S01]  /*03b0*/  PRMT R26, RZ, 0x7610, R26 ;  /* 0x00007610ff1a7816 */ /* 0x000fe2000000001a */
[----:B------:R-:W-:Y:S01]  /*03c0*/  IMAD.WIDE R40, R36, 0x20, RZ ;  /* 0x0000002024287825 */ /* 0x000fe200078e02ff */
[----:B------:R-:W-:Y:S02]  /*03d0*/  PRMT R25, RZ, 0x7610, R25 ;  /* 0x00007610ff197816 */ /* 0x000fe40000000019 */
[----:B------:R-:W-:Y:S01]  /*03e0*/  PRMT R24, RZ, 0x7610, R24 ;  /* 0x00007610ff187816 */ /* 0x000fe20000000018 */
[----:B------:R-:W-:Y:S01]  /*03f0*/  IMAD.WIDE R42, R35, 0x20, RZ ;  /* 0x00000020232a7825 */ /* 0x000fe200078e02ff */
[----:B------:R-:W-:-:S03]  /*0400*/  PRMT R23, RZ, 0x7610, R23 ;  /* 0x00007610ff177816 */ /* 0x000fc60000000017 */
[----:B------:R-:W-:-:S04]  /*0410*/  IMAD.WIDE R38, R34, 0x20, RZ ;  /* 0x0000002022267825 */ /* 0x000fc800078e02ff */
.L_x_288:
[----:B------:R-:W-:Y:S01]  /*0420*/  ISETP.GE.AND P0, PT, R37, c[0x0][0x160], PT ;  /* 0x0000580025007a0c */ /* 0x000fe20003f06270 */
[----:B------:R-:W-:Y:S01]  /*0430*/  ULDC.64 UR6, c[0x0][0x170] ;  /* 0x00005c0000067ab9 */ /* 0x000fe20000000a00 */
[C---:B------:R-:W-:Y:S01]  /*0440*/  LOP3.LUT R53, R33.reuse, 0x1f, RZ, 0xc0, !PT ;  /* 0x0000001f21357812 */ /* 0x040fe200078ec0ff */
[----:B------:R-:W-:Y:S01]  /*0450*/  ULDC.64 UR4, c[0x0][0x180] ;  /* 0x0000600000047ab9 */ /* 0x000fe20000000a00 */
[----:B------:R-:W-:Y:S02]  /*0460*/  ISETP.GE.AND P4, PT, R36, c[0x0][0x164], PT ;  /* 0x0000590024007a0c */ /* 0x000fe40003f86270 */
[----:B------:R-:W-:Y:S02]  /*0470*/  SHF.R.U32.HI R49, RZ, 0x5, R33 ;  /* 0x00000005ff317819 */ /* 0x000fe40000011621 */
[----:B------:R-:W-:Y:S04]  /*0480*/  IADD3 R33, R33, 0x1, RZ ;  /* 0x0000000121217810 */ /* 0x000fe80007ffe0ff */
[-C--:B------:R-:W-:Y:S05]  /*0490*/  @!P0 IADD3 R46, P1, R44, R53.reuse, RZ ;  /* 0x000000352c2e8210 */ /* 0x080fea0007f3e0ff */
[----:B------:R-:W-:Y:S04]  /*04a0*/  @!P0 IMAD.X R47, RZ, RZ, R45, P1 ;  /* 0x000000ffff2f8224 */ /* 0x000fe800008e062d */
[C---:B------:R-:W-:Y:S03]  /*04b0*/  @!P0 IMAD.WIDE.U32 R46, R49.reuse, c[0x0][0x178], R46 ;  /* 0x00005e00312e8a25 */ /* 0x040fe600078e002e */
[-C--:B------:R-:W-:Y:S01]  /*04c0*/  IADD3 R56, P1, R42, R53.reuse, RZ ;  /* 0x000000352a387210 */ /* 0x080fe20007f3e0ff */
[----:B------:R-:W-:Y:S04]  /*04d0*/  @!P0 IMAD R47, R49, c[0x0][0x17c], R47 ;  /* 0x00005f00312f8a24 */ /* 0x000fe800078e022f */
[----:B------:R-:W-:Y:S01]  /*04e0*/  IMAD.X R57, RZ, RZ, R43, P1 ;  /* 0x000000ffff397224 */ /* 0x000fe200008e062b */
[----:B------:R-:W-:Y:S03]  /*04f0*/  @!P4 IADD3 R50, P1, R40, R53, RZ ;  /* 0x000000352832c210 */ /* 0x000fe60007f3e0ff */
[----:B------:R-:W2:Y:S01]  /*0500*/  @!P0 LDG.E.U8.SYS R23, [R46.64+UR6] ;  /* 0x000000062e178981 */ /* 0x000ea2000c1ee100 */
[----:B------:R-:W-:Y:S02]  /*0510*/  @!P4 IADD3.X R51, RZ, R41, RZ, P1, !PT ;  /* 0x00000029ff33c210 */ /* 0x000fe40000ffe4ff */
[----:B------:R-:W-:Y:S03]  /*0520*/  ISETP.GE.AND P0, PT, R33, c[0x0][0x168], PT ;  /* 0x00005a0021007a0c */ /* 0x000fe60003f06270 */
[C---:B------:R-:W-:Y:S03]  /*0530*/  @!P4 IMAD.WIDE.U32 R50, R49.reuse, c[0x0][0x188], R50 ;  /* 0x000062003132ca25 */ /* 0x040fe600078e0032 */
[----:B------:R-:W-:Y:S01]  /*0540*/  IADD3 R54, P1, R38, R53, RZ ;  /* 0x0000003526367210 */ /* 0x000fe20007f3e0ff */
[----:B------:R-:W-:Y:S04]  /*0550*/  IMAD.WIDE.U32 R52, R49, c[0x0][0x178], R56 ;  /* 0x00005e0031347a25 */ /* 0x000fe800078e0038 */
[----:B------:R-:W-:Y:S01]  /*0560*/  IMAD.X R55, RZ, RZ, R39, P1 ;  /* 0x000000ffff377224 */ /* 0x000fe200008e0627 */
[----:B------:R-:W-:Y:S01]  /*0570*/  ISETP.GE.AND P1, PT, R35, c[0x0][0x160], PT ;  /* 0x0000580023007a0c */ /* 0x000fe20003f26270 */
[C---:B------:R-:W-:Y:S02]  /*0580*/  IMAD R53, R49.reuse, c[0x0][0x17c], R53 ;  /* 0x00005f0031357a24 */ /* 0x040fe400078e0235 */
[C---:B------:R-:W-:Y:S02]  /*0590*/  @!P4 IMAD R51, R49.reuse, c[0x0][0x18c], R51 ;  /* 0x000063003133ca24 */ /* 0x040fe400078e0233 */
[C---:B------:R-:W-:Y:S04]  /*05a0*/  IMAD.WIDE.U32 R54, R49.reuse, c[0x0][0x188], R54 ;  /* 0x0000620031367a25 */ /* 0x040fe800078e0036 */
[----:B------:R-:W3:Y:S01]  /*05b0*/  @!P6 LDG.E.U8.SYS R25, [R52.64+UR6+0x20] ;  /* 0x000020063419e981 */ /* 0x000ee2000c1ee100 */
[----:B------:R-:W-:Y:S01]  /*05c0*/  IMAD R55, R49, c[0x0][0x18c], R55 ;  /* 0x0000630031377a24 */ /* 0x000fe200078e0237 */
[----:B------:R-:W-:Y:S01]  /*05d0*/  MOV R49, R53 ;  /* 0x0000003500317202 */ /* 0x000fe20000000f00 */
[----:B------:R-:W-:Y:S02]  /*05e0*/  IMAD.MOV.U32 R48, RZ, RZ, R52 ;  /* 0x000000ffff307224 */ /* 0x000fe400078e0034 */
[--C-:B------:R-:W-:Y:S01]  /*05f0*/  IMAD.MOV.U32 R58, RZ, RZ, R54.reuse ;  /* 0x000000ffff3a7224 */ /* 0x100fe200078e0036 */
[-C--:B------:R-:W-:Y:S01]  /*0600*/  MOV R59, R55.reuse ;  /* 0x00000037003b7202 */ /* 0x080fe20000000f00 */
[----:B------:R-:W4:Y:S01]  /*0610*/  @!P1 LDG.E.U8.SYS R24, [R52.64+UR6] ;  /* 0x0000000634189981 */ /* 0x000f22000c1ee100 */
[----:B------:R-:W-:Y:S01]  /*0620*/  ISETP.GE.AND P1, PT, R34, c[0x0][0x164], PT ;  /* 0x0000590022007a0c */ /* 0x000fe20003f26270 */
[----:B------:R-:W-:Y:S01]  /*0630*/  IMAD.MOV.U32 R56, RZ, RZ, R54 ;  /* 0x000000ffff387224 */ /* 0x000fe200078e0036 */
[----:B------:R-:W-:Y:S04]  /*0640*/  MOV R57, R55 ;  /* 0x0000003700397202 */ /* 0x000fe80000000f00 */
[----:B------:R-:W5:Y:S07]  /*0650*/  @!P4 LDG.E.U8.SYS R27, [R50.64+UR4] ;  /* 0x00000004321bc981 */ /* 0x000f6e000c1ee100 */
[----:B------:R-:W5:Y:S07]  /*0660*/  @!P5 LDG.E.U8.SYS R26, [R48.64+UR6+0x40] ;  /* 0x00004006301ad981 */ /* 0x000f6e000c1ee100 */
[----:B------:R-:W5:Y:S07]  /*0670*/  @!P1 LDG.E.U8.SYS R28, [R54.64+UR4] ;  /* 0x00000004361c9981 */ /* 0x000f6e000c1ee100 */
[----:B------:R-:W5:Y:S07]  /*0680*/  @!P3 LDG.E.U8.SYS R29, [R58.64+UR4+0x20] ;  /* 0x000020043a1db981 */ /* 0x000f6e000c1ee100 */
[----:B------:R-:W5:Y:S01]  /*0690*/  @!P2 LDG.E.U8.SYS R30, [R56.64+UR4+0x40] ;  /* 0x00004004381ea981 */ /* 0x000f62000c1ee100 */
[----:B--2---:R-:W-:Y:S04]  /*06a0*/  LOP3.LUT R18, R23, 0xffff, RZ, 0xc0, !PT ;  /* 0x0000ffff17127812 */ /* 0x004fe800078ec0ff */
[----:B------:R-:W-:Y:S02]  /*06b0*/  PRMT R18, R18, 0x8880, RZ ;  /* 0x0000888012127816 */ /* 0x000fe400000000ff */
[----:B---3--:R-:W-:Y:S04]  /*06c0*/  LOP3.LUT R20, R25, 0xffff, RZ, 0xc0, !PT ;  /* 0x0000ffff19147812 */ /* 0x008fe800078ec0ff */
[----:B------:R-:W-:Y:S02]  /*06d0*/  PRMT R20, R20, 0x8880, RZ ;  /* 0x0000888014147816 */ /* 0x000fe400000000ff */
[----:B----4-:R-:W-:Y:S04]  /*06e0*/  LOP3.LUT R19, R24, 0xffff, RZ, 0xc0, !PT ;  /* 0x0000ffff18137812 */ /* 0x010fe800078ec0ff */
[----:B------:R-:W-:Y:S02]  /*06f0*/  PRMT R19, R19, 0x8880, RZ ;  /* 0x0000888013137816 */ /* 0x000fe400000000ff */
[----:B-----5:R-:W-:Y:S04]  /*0700*/  LOP3.LUT R17, R27, 0xffff, RZ, 0xc0, !PT ;  /* 0x0000ffff1b117812 */ /* 0x020fe800078ec0ff */
[----:B------:R-:W-:Y:S02]  /*0710*/  PRMT R17, R17, 0x8880, RZ ;  /* 0x0000888011117816 */ /* 0x000fe400000000ff */
[----:B------:R-:W-:Y:S03]  /*0720*/  LOP3.LUT R21, R26, 0xffff, RZ, 0xc0, !PT ;  /* 0x0000ffff1a157812 */ /* 0x000fe600078ec0ff */
[C---:B------:R-:W-:Y:S02]  /*0730*/  IMAD R0, R17.reuse, R18, R0 ;  /* 0x0000001211007224 */ /* 0x040fe400078e0200 */
[----:B------:R-:W-:Y:S01]  /*0740*/  IMAD R2, R17, R19, R2 ;  /* 0x0000001311027224 */ /* 0x000fe200078e0202 */
[----:B------:R-:W-:Y:S01]  /*0750*/  PRMT R21, R21, 0x8880, RZ ;  /* 0x0000888015157816 */ /* 0x000fe200000000ff */
[C---:B------:R-:W-:Y:S01]  /*0760*/  IMAD R3, R17.reuse, R20, R3 ;  /* 0x0000001411037224 */ /* 0x040fe200078e0203 */
[----:B------:R-:W-:Y:S03]  /*0770*/  LOP3.LUT R22, R28, 0xffff, RZ, 0xc0, !PT ;  /* 0x0000ffff1c167812 */ /* 0x000fe600078ec0ff */
[----:B------:R-:W-:Y:S01]  /*0780*/  IMAD R4, R17, R21, R4 ;  /* 0x0000001511047224 */ /* 0x000fe200078e0204 */
[----:B------:R-:W-:Y:S02]  /*0790*/  PRMT R22, R22, 0x8880, RZ ;  /* 0x0000888016167816 */ /* 0x000fe400000000ff */
[----:B------:R-:W-:Y:S03]  /*07a0*/  LOP3.LUT R32, R29, 0xffff, RZ, 0xc0, !PT ;  /* 0x0000ffff1d207812 */ /* 0x000fe600078ec0ff */
[C---:B------:R-:W-:Y:S02]  /*07b0*/  IMAD R5, R22.reuse, R18, R5 ;  /* 0x0000001216057224 */ /* 0x040fe400078e0205 */
[----:B------:R-:W-:Y:S01]  /*07c0*/  IMAD R6, R22, R19, R6 ;  /* 0x0000001316067224 */ /* 0x000fe200078e0206 */
[----:B------:R-:W-:Y:S01]  /*07d0*/  PRMT R32, R32, 0x8880, RZ ;  /* 0x0000888020207816 */ /* 0x000fe200000000ff */
[----:B------:R-:W-:Y:S01]  /*07e0*/  IMAD R7, R22, R20, R7 ;  /* 0x0000001416077224 */ /* 0x000fe200078e0207 */
[----:B------:R-:W-:Y:S01]  /*07f0*/  LOP3.LUT R31, R30, 0xffff, RZ, 0xc0, !PT ;  /* 0x0000ffff1e1f7812 */ /* 0x000fe200078ec0ff */
[----:B------:R-:W-:Y:S02]  /*0800*/  IMAD R8, R22, R21, R8 ;  /* 0x0000001516087224 */ /* 0x000fe400078e0208 */
[----:B------:R-:W-:Y:S01]  /*0810*/  IMAD.MOV.U32 R17, RZ, RZ, R32 ;  /* 0x000000ffff117224 */ /* 0x000fe200078e0020 */
[----:B------:R-:W-:Y:S03]  /*0820*/  PRMT R31, R31, 0x8880, RZ ;  /* 0x000088801f1f7816 */ /* 0x000fe600000000ff */
[C---:B------:R-:W-:Y:S01]  /*0830*/  IMAD R9, R17.reuse, R18, R9 ;  /* 0x0000001211097224 */ /* 0x040fe200078e0209 */
[----:B------:R-:W-:Y:S01]  /*0840*/  MOV R22, R31 ;  /* 0x0000001f00167202 */ /* 0x000fe20000000f00 */
[C---:B------:R-:W-:Y:S02]  /*0850*/  IMAD R10, R17.reuse, R19, R10 ;  /* 0x00000013110a7224 */ /* 0x040fe400078e020a */
[C---:B------:R-:W-:Y:S02]  /*0860*/  IMAD R11, R17.reuse, R20, R11 ;  /* 0x00000014110b7224 */ /* 0x040fe400078e020b */
[----:B------:R-:W-:Y:S02]  /*0870*/  IMAD R12, R17, R21, R12 ;  /* 0x00000015110c7224 */ /* 0x000fe400078e020c */
[C---:B------:R-:W-:Y:S02]  /*0880*/  IMAD R13, R22.reuse, R18, R13 ;  /* 0x00000012160d7224 */ /* 0x040fe400078e020d */
[C---:B------:R-:W-:Y:S02]  /*0890*/  IMAD R14, R22.reuse, R19, R14 ;  /* 0x00000013160e7224 */ /* 0x040fe400078e020e */
[C---:B------:R-:W-:Y:S02]  /*08a0*/  IMAD R15, R22.reuse, R20, R15 ;  /* 0x00000014160f7224 */ /* 0x040fe400078e020f */
[----:B------:R-:W-:Y:S01]  /*08b0*/  IMAD R16, R22, R21, R16 ;  /* 0x0000001516107224 */ /* 0x000fe200078e0210 */
[----:B------:R-:W-:-:S05]  /*08c0*/  @!P0 BRA `(.L_x_288) ;  /* 0xfffffb5000008947 */ /* 0x000fca000383ffff */
.L_x_287:
[----:B------:R-:W-:Y:S01]  /*08d0*/  ISETP.GE.AND P0, PT, R36, c[0x0][0x164], PT ;  /* 0x0000590024007a0c */ /* 0x000fe20003f06270 */
[----:B------:R-:W-:Y:S01]  /*08e0*/  BMOV.32.CLEAR RZ, B1 ;  /* 0x0000000001ff7355 */ /* 0x000fe20000100000 */
[----:B------:R-:W-:Y:S02]  /*08f0*/  BSSY B1, `(.L_x_289) ;  /* 0x0000026000017945 */ /* 0x000fe40003800000 */
[----:B------:R-:W-:-:S12]  /*0900*/  ISETP.GE.OR P1, PT, R37, c[0x0][0x160], P0 ;  /* 0x0000580025007a0c */ /* 0x000fd80000726670 */
[----:B------:R-:W-:Y:S05]  /*0910*/  @P1 BRA `(.L_x_290) ;  /* 0x0000023000001947 */ /* 0x000fea0003800000 */
[----:B------:R-:W-:-:S04]  /*0920*/  SHF.R.S32.HI R19, RZ, 0x1f, R36 ;  /* 0x0000001fff137819 */ /* 0x000fc80000011424 */
[----:B------:R-:W-:-:S04]  /*0930*/  LEA.HI R19, R19, R36, RZ, 0x5 ;  /* 0x0000002413137211 */ /* 0x000fc800078f28ff */
[----:B------:R-:W-:Y:S02]  /*0940*/  LOP3.LUT R25, R19, 0xffffffe0, RZ, 0xc0, !PT ;  /* 0xffffffe013197812 */ /* 0x000fe400078ec0ff */
[----:B------:R-:W-:-:S03]  /*0950*/  SHF.R.S32.HI R19, RZ, 0x5, R19 ;  /* 0x00000005ff137819 */ /* 0x000fc60000011413 */
[----:B------:R-:W-:Y:S01]  /*0960*/  IMAD.IADD R24, R36, 0x1, -R25 ;  /* 0x0000000124187824 */ /* 0x000fe200078e0a19 */
[----:B------:R-:W-:-:S04]  /*0970*/  SHF.R.S32.HI R18, RZ, 0x1f, R19 ;  /* 0x0000001fff127819 */ /* 0x000fc80000011413 */
[----:B------:R-:W-:Y:S01]  /*0980*/  SHF.R.S32.HI R25, RZ, 0x1f, R24 ;  /* 0x0000001fff197819 */ /* 0x000fe20000011418 */
[----:B------:R-:W-:-:S04]  /*0990*/  IMAD R20, R18, c[0x0][0x1a0], RZ ;  /* 0x0000680012147a24 */ /* 0x000fc800078e02ff */
[----:B------:R-:W-:-:S04]  /*09a0*/  IMAD.WIDE R24, R37, 0x20, R24 ;  /* 0x0000002025187825 */ /* 0x000fc800078e0218 */
[C---:B------:R-:W-:Y:S02]  /*09b0*/  IMAD R17, R19.reuse, c[0x0][0x1a4], R20 ;  /* 0x0000690013117a24 */ /* 0x040fe400078e0214 */
[----:B------:R-:W-:-:S05]  /*09c0*/  IMAD.WIDE.U32 R22, R19, c[0x0][0x1a0], R24 ;  /* 0x0000680013167a25 */ /* 0x000fca00078e0018 */
[----:B------:R-:W-:-:S04]  /*09d0*/  IADD3 R22, P1, R22, c[0x0][0x198], RZ ;  /* 0x0000660016167a10 */ /* 0x000fc80007f3e0ff */
[----:B------:R-:W-:-:S08]  /*09e0*/  IADD3.X R23, R23, c[0x0][0x19c], R17, P1, !PT ;  /* 0x0000670017177a10 */ /* 0x000fd00000ffe411 */
[----:B------:R-:W2:Y:S01]  /*09f0*/  LDG.E.S8.SYS R22, [R22] ;  /* 0x0000000016167381 */ /* 0x000ea200001ee300 */
[----:B------:R-:W-:Y:S01]  /*0a00*/  I2F R0, R0 ;  /* 0x0000000000007306 */ /* 0x000fe20000201400 */
[----:B------:R-:W-:Y:S01]  /*0a10*/  BMOV.32.CLEAR RZ, B0 ;  /* 0x0000000000ff7355 */ /* 0x000fe20000100000 */
[----:B------:R-:W-:Y:S01]  /*0a20*/  BSSY B0, `(.L_x_291) ;  /* 0x000000c000007945 */ /* 0x000fe20003800000 */
[----:B------:R-:W-:-:S05]  /*0a30*/  IMAD.MOV.U32 R20, RZ, RZ, 0x80 ;  /* 0x00000080ff147424 */ /* 0x000fca00078e00ff */
[----:B--2---:R-:W0:Y:S02]  /*0a40*/  I2F.S16 R17, R22 ;  /* 0x0000001600117306 */ /* 0x004e240000101400 */
[----:B0-----:R-:W-:-:S04]  /*0a50*/  FMUL R17, R17, c[0x0][0x190] ;  /* 0x0000640011117a20 */ /* 0x001fc80000400000 */
[----:B------:R-:W-:-:S05]  /*0a60*/  FFMA R17, R0, c[0x0][0x16c], R17 ;  /* 0x00005b0000117a23 */ /* 0x000fca0000000011 */
[----:B------:R-:W-:-:S12]  /*0a70*/  FSETP.GEU.AND P1, PT, R17, -128, PT ;  /* 0xc30000001100780b */ /* 0x000fd80003f2e000 */
[----:B------:R-:W-:Y:S05]  /*0a80*/  @!P1 BRA `(.L_x_292) ;  /* 0x0000005000009947 */ /* 0x000fea0003800000 */
[----:B------:R-:W-:Y:S01]  /*0a90*/  FSETP.GT.AND P1, PT, R17, 127, PT ;  /* 0x42fe00001100780b */ /* 0x000fe20003f24000 */
[----:B------:R-:W-:-:S05]  /*0aa0*/  IMAD.MOV.U32 R0, RZ, RZ, 0x7f ;  /* 0x0000007fff007424 */ /* 0x000fca00078e00ff */
[----:B------:R-:W-:-:S06]  /*0ab0*/  PRMT R20, R0, 0x7610, R20 ;  /* 0x0000761000147816 */ /* 0x000fcc0000000014 */
[----:B------:R-:W0:Y:S02]  /*0ac0*/  @!P1 F2I.S8.NTZ R17, R17 ;  /* 0x0000001100119305 */ /* 0x000e240000202100 */
[----:B0-----:R-:W-:-:S06]  /*0ad0*/  @!P1 PRMT R20, R17, 0x7610, R20 ;  /* 0x0000761011149816 */ /* 0x001fcc0000000014 */
.L_x_292:
[----:B------:R-:W-:Y:S05]  /*0ae0*/  BSYNC B0 ;  /* 0x0000000000007941 */ /* 0x000fea0003800000 */
.L_x_291:
[----:B------:R-:W-:-:S04]  /*0af0*/  IMAD.WIDE.U32 R24, R19, c[0x0][0x1b0], R24 ;  /* 0x00006c0013187a25 */ /* 0x000fc800078e0018 */
[----:B------:R-:W-:-:S04]  /*0b00*/  IMAD R18, R18, c[0x0][0x1b0], RZ ;  /* 0x00006c0012127a24 */ /* 0x000fc800078e02ff */
[----:B------:R-:W-:Y:S01]  /*0b10*/  IMAD R19, R19, c[0x0][0x1b4], R18 ;  /* 0x00006d0013137a24 */ /* 0x000fe200078e0212 */
[----:B------:R-:W-:-:S04]  /*0b20*/  IADD3 R18, P1, R24, c[0x0][0x1a8], RZ ;  /* 0x00006a0018127a10 */ /* 0x000fc80007f3e0ff */
[----:B------:R-:W-:-:S08]  /*0b30*/  IADD3.X R19, R25, c[0x0][0x1ac], R19, P1, !PT ;  /* 0x00006b0019137a10 */ /* 0x000fd00000ffe413 */
[----:B------:R0:W-:Y:S02]  /*0b40*/  STG.E.U8.SYS [R18], R20 ;  /* 0x0000001412007386 */ /* 0x0001e4000010e100 */
.L_x_290:
[----:B------:R-:W-:Y:S05]  /*0b50*/  BSYNC B1 ;  /* 0x0000000000017941 */ /* 0x000fea0003800000 */
.L_x_289:
[----:B------:R-:W-:Y:S01]  /*0b60*/  IADD3 R0, R37, 0x1, RZ ;  /* 0x0000000125007810 */ /* 0x000fe20007ffe0ff */
[----:B------:R-:W-:Y:S01]  /*0b70*/  BMOV.32.CLEAR RZ, B1 ;  /* 0x0000000001ff7355 */ /* 0x000fe20000100000 */
[----:B------:R-:W-:Y:S02]  /*0b80*/  BSSY B1, `(.L_x_293) ;  /* 0x0000026000017945 */ /* 0x000fe40003800000 */
[----:B------:R-:W-:-:S12]  /*0b90*/  ISETP.GE.OR P1, PT, R0, c[0x0][0x160], P0 ;  /* 0x0000580000007a0c */ /* 0x000fd80000726670 */
[----:B------:R-:W-:Y:S05]  /*0ba0*/  @P1 BRA `(.L_x_294) ;  /* 0x0000023000001947 */ /* 0x000fea0003800000 */
[----:B0-----:R-:W-:-:S04]  /*0bb0*/  SHF.R.S32.HI R19, RZ, 0x1f, R36 ;  /* 0x0000001fff137819 */ /* 0x001fc80000011424 */
        /* <DEDUP_REMOVED lines=27> */
.L_x_296:
[----:B------:R-:W-:Y:S05]  /*0d70*/  BSYNC B0 ;  /* 0x0000000000007941 */ /* 0x000fea0003800000 */
.L_x_295:
[----:B------:R-:W-:-:S04]  /*0d80*/  IMAD.WIDE.U32 R24, R19, c[0x0][0x1b0], R24 ;  /* 0x00006c0013187a25 */ /* 0x000fc800078e0018 */
[----:B------:R-:W-:-:S04]  /*0d90*/  IMAD R18, R18, c[0x0][0x1b0], RZ ;  /* 0x00006c0012127a24 */ /* 0x000fc800078e02ff */
[----:B------:R-:W-:Y:S01]  /*0da0*/  IMAD R19, R19, c[0x0][0x1b4], R18 ;  /* 0x00006d0013137a24 */ /* 0x000fe200078e0212 */
[----:B------:R-:W-:-:S04]  /*0db0*/  IADD3 R18, P1, R24, c[0x0][0x1a8], RZ ;  /* 0x00006a0018127a10 */ /* 0x000fc80007f3e0ff */
[----:B------:R-:W-:-:S08]  /*0dc0*/  IADD3.X R19, R19, c[0x0][0x1ac], R25, P1, !PT ;  /* 0x00006b0013137a10 */ /* 0x000fd00000ffe419 */
[----:B------:R0:W-:Y:S02]  /*0dd0*/  STG.E.U8.SYS [R18], R20 ;  /* 0x0000001412007386 */ /* 0x0001e4000010e100 */
.L_x_294:
[----:B------:R-:W-:Y:S05]  /*0de0*/  BSYNC B1 ;  /* 0x0000000000017941 */ /* 0x000fea0003800000 */
.L_x_293:
        /* <DEDUP_REMOVED lines=21> */
[----:B------:R-:W-:Y:S06]  /*0f40*/  BSSY B0, `(.L_x_299) ;  /* 0x000000c000007945 */ /* 0x000fec0003800000 */
[----:B--2---:R-:W0:Y:S02]  /*0f50*/  I2F.S16 R17, R22 ;  /* 0x0000001600117306 */ /* 0x004e240000101400 */
[----:B0-----:R-:W-:-:S04]  /*0f60*/  FMUL R20, R17, c[0x0][0x190] ;  /* 0x0000640011147a20 */ /* 0x001fc80000400000 */
[----:B------:R-:W-:Y:S02]  /*0f70*/  FFMA R17, R3, c[0x0][0x16c], R20 ;  /* 0x00005b0003117a23 */ /* 0x000fe40000000014 */
[----:B------:R-:W-:-:S03]  /*0f80*/  IMAD.MOV.U32 R20, RZ, RZ, 0x80 ;  /* 0x00000080ff147424 */ /* 0x000fc600078e00ff */
[----:B------:R-:W-:-:S12]  /*0f90*/  FSETP.GEU.AND P1, PT, R17, -128, PT ;  /* 0xc30000001100780b */ /* 0x000fd80003f2e000 */
[----:B------:R-:W-:Y:S05]  /*0fa0*/  @!P1 BRA `(.L_x_300) ;  /* 0x0000005000009947 */ /* 0x000fea0003800000 */
[----:B------:R-:W-:Y:S01]  /*0fb0*/  FSETP.GT.AND P1, PT, R17, 127, PT ;  /* 0x42fe00001100780b */ /* 0x000fe20003f24000 */
[----:B------:R-:W-:-:S05]  /*0fc0*/  IMAD.MOV.U32 R3, RZ, RZ, 0x7f ;  /* 0x0000007fff037424 */ /* 0x000fca00078e00ff */
[----:B------:R-:W-:-:S06]  /*0fd0*/  PRMT R20, R3, 0x7610, R20 ;  /* 0x0000761003147816 */ /* 0x000fcc0000000014 */
[----:B------:R-:W0:Y:S02]  /*0fe0*/  @!P1 F2I.S8.NTZ R17, R17 ;  /* 0x0000001100119305 */ /* 0x000e240000202100 */
[----:B0-----:R-:W-:-:S06]  /*0ff0*/  @!P1 PRMT R20, R17, 0x7610, R20 ;  /* 0x0000761011149816 */ /* 0x001fcc0000000014 */
.L_x_300:
[----:B------:R-:W-:Y:S05]  /*1000*/  BSYNC B0 ;  /* 0x0000000000007941 */ /* 0x000fea0003800000 */
.L_x_299:
[----:B------:R-:W-:-:S04]  /*1010*/  IMAD.WIDE.U32 R24, R19, c[0x0][0x1b0], R24 ;  /* 0x00006c0013187a25 */ /* 0x000fc800078e0018 */
[----:B------:R-:W-:-:S04]  /*1020*/  IMAD R18, R18, c[0x0][0x1b0], RZ ;  /* 0x00006c0012127a24 */ /* 0x000fc800078e02ff */
[----:B------:R-:W-:Y:S01]  /*1030*/  IMAD R19, R19, c[0x0][0x1b4], R18 ;  /* 0x00006d0013137a24 */ /* 0x000fe200078e0212 */
[----:B------:R-:W-:-:S04]  /*1040*/  IADD3 R18, P1, R24, c[0x0][0x1a8], RZ ;  /* 0x00006a0018127a10 */ /* 0x000fc80007f3e0ff */
[----:B------:R-:W-:-:S08]  /*1050*/  IADD3.X R19, R19, c[0x0][0x1ac], R25, P1, !PT ;  /* 0x00006b0013137a10 */ /* 0x000fd00000ffe419 */
[----:B------:R0:W-:Y:S02]  /*1060*/  STG.E.U8.SYS [R18], R20 ;  /* 0x0000001412007386 */ /* 0x0001e4000010e100 */
.L_x_298:
[----:B------:R-:W-:Y:S05]  /*1070*/  BSYNC B1 ;  /* 0x0000000000017941 */ /* 0x000fea0003800000 */
.L_x_297:
        /* <DEDUP_REMOVED lines=33> */
.L_x_304:
[----:B------:R-:W-:Y:S05]  /*1290*/  BSYNC B0 ;  /* 0x0000000000007941 */ /* 0x000fea0003800000 */
.L_x_303:
[----:B------:R-:W-:-:S04]  /*12a0*/  IMAD.WIDE.U32 R24, R19, c[0x0][0x1b0], R24 ;  /* 0x00006c0013187a25 */ /* 0x000fc800078e0018 */
[----:B------:R-:W-:-:S04]  /*12b0*/  IMAD R18, R18, c[0x0][0x1b0], RZ ;  /* 0x00006c0012127a24 */ /* 0x000fc800078e02ff */
[----:B------:R-:W-:Y:S01]  /*12c0*/  IMAD R19, R19, c[0x0][0x1b4], R18 ;  /* 0x00006d0013137a24 */ /* 0x000fe200078e0212 */
[----:B------:R-:W-:-:S04]  /*12d0*/  IADD3 R18, P0, R24, c[0x0][0x1a8], RZ ;  /* 0x00006a0018127a10 */ /* 0x000fc80007f1e0ff */
[----:B------:R-:W-:-:S08]  /*12e0*/  IADD3.X R19, R19, c[0x0][0x1ac], R25, P0, !PT ;  /* 0x00006b0013137a10 */ /* 0x000fd000007fe419 */
[----:B------:R0:W-:Y:S02]  /*12f0*/  STG.E.U8.SYS [R18], R20 ;  /* 0x0000001412007386 */ /* 0x0001e4000010e100 */
.L_x_302:
[----:B------:R-:W-:Y:S05]  /*1300*/  BSYNC B1 ;  /* 0x0000000000017941 */ /* 0x000fea0003800000 */
.L_x_301:
[----:B------:R-:W-:Y:S01]  /*1310*/  IADD3 R4, R36, 0x1, RZ ;  /* 0x0000000124047810 */ /* 0x000fe20007ffe0ff */
[----:B------:R-:W-:Y:S01]  /*1320*/  BMOV.32.CLEAR RZ, B1 ;  /* 0x0000000001ff7355 */ /* 0x000fe20000100000 */
[----:B------:R-:W-:Y:S02]  /*1330*/  BSSY B1, `(.L_x_305) ;  /* 0x0000027000017945 */ /* 0x000fe40003800000 */
[----:B------:R-:W-:-:S04]  /*1340*/  ISETP.GE.AND P0, PT, R4, c[0x0][0x164], PT ;  /* 0x0000590004007a0c */ /* 0x000fc80003f06270 */
        /* <DEDUP_REMOVED lines=30> */
.L_x_308:
[----:B------:R-:W-:Y:S05]  /*1530*/  BSYNC B0 ;  /* 0x0000000000007941 */ /* 0x000fea0003800000 */
.L_x_307:
[----:B------:R-:W-:-:S04]  /*1540*/  IMAD.WIDE.U32 R24, R19, c[0x0][0x1b0], R24 ;  /* 0x00006c0013187a25 */ /* 0x000fc800078e0018 */
[----:B------:R-:W-:-:S04]  /*1550*/  IMAD R18, R18, c[0x0][0x1b0], RZ ;  /* 0x00006c0012127a24 */ /* 0x000fc800078e02ff */
[----:B------:R-:W-:Y:S01]  /*1560*/  IMAD R19, R19, c[0x0][0x1b4], R18 ;  /* 0x00006d0013137a24 */ /* 0x000fe200078e0212 */
[----:B------:R-:W-:-:S04]  /*1570*/  IADD3 R18, P1, R24, c[0x0][0x1a8], RZ ;  /* 0x00006a0018127a10 */ /* 0x000fc80007f3e0ff */
[----:B------:R-:W-:-:S08]  /*1580*/  IADD3.X R19, R25, c[0x0][0x1ac], R19, P1, !PT ;  /* 0x00006b0019137a10 */ /* 0x000fd00000ffe413 */
[----:B------:R0:W-:Y:S02]  /*1590*/  STG.E.U8.SYS [R18], R20 ;  /* 0x0000001412007386 */ /* 0x0001e4000010e100 */
.L_x_306:
[----:B------:R-:W-:Y:S05]  /*15a0*/  BSYNC B1 ;  /* 0x0000000000017941 */ /* 0x000fea0003800000 */
.L_x_305:
[----:B------:R-:W-:Y:S01]  /*15b0*/  ISETP.GE.OR P1, PT, R0, c[0x0][0x160], P0 ;  /* 0x0000580000007a0c */ /* 0x000fe20000726670 */
[----:B------:R-:W-:Y:S01]  /*15c0*/  BMOV.32.CLEAR RZ, B1 ;  /* 0x0000000001ff7355 */ /* 0x000fe20000100000 */
[----:B------:R-:W-:Y:S10]  /*15d0*/  BSSY B1, `(.L_x_309) ;  /* 0x0000024000017945 */ /* 0x000ff40003800000 */
[----:B------:R-:W-:Y:S05]  /*15e0*/  @P1 BRA `(.L_x_310) ;  /* 0x0000022000001947 */ /* 0x000fea0003800000 */
[----:B------:R-:W-:-:S04]  /*15f0*/  SHF.R.S32.HI R5, RZ, 0x1f, R4 ;  /* 0x0000001fff057819 */ /* 0x000fc80000011404 */
[----:B0-----:R-:W-:-:S04]  /*1600*/  LEA.HI R18, R5, R4, RZ, 0x5 ;  /* 0x0000000405127211 */ /* 0x001fc800078f28ff */
        /* <DEDUP_REMOVED lines=16> */
[----:B0-----:R-:W-:-:S02]  /*1710*/  FMUL R24, R5, c[0x0][0x190] ;  /* 0x0000640005187a20 */ /* 0x001fc40000400000 */
[----:B------:R-:W-:Y:S02]  /*1720*/  IMAD.MOV.U32 R5, RZ, RZ, 0x80 ;  /* 0x00000080ff057424 */ /* 0x000fe400078e00ff */
[----:B------:R-:W-:-:S05]  /*1730*/  FFMA R19, R19, c[0x0][0x16c], R24 ;  /* 0x00005b0013137a23 */ /* 0x000fca0000000018 */
[----:B------:R-:W-:-:S12]  /*1740*/  FSETP.GEU.AND P1, PT, R19, -128, PT ;  /* 0xc30000001300780b */ /* 0x000fd80003f2e000 */
[----:B------:R-:W-:Y:S05]  /*1750*/  @!P1 BRA `(.L_x_312) ;  /* 0x0000004000009947 */ /* 0x000fea0003800000 */
[----:B------:R-:W-:Y:S01]  /*1760*/  FSETP.GT.AND P1, PT, R19, 127, PT ;  /* 0x42fe00001300780b */ /* 0x000fe20003f24000 */
[----:B------:R-:W-:-:S11]  /*1770*/  IMAD.MOV.U32 R5, RZ, RZ, 0x7f ;  /* 0x0000007fff057424 */ /* 0x000fd600078e00ff */
[----:B------:R-:W0:Y:S02]  /*1780*/  @!P1 F2I.S8.NTZ R6, R19 ;  /* 0x0000001300069305 */ /* 0x000e240000202100 */
[----:B0-----:R-:W-:-:S06]  /*1790*/  @!P1 PRMT R5, R6, 0x7610, R5 ;  /* 0x0000761006059816 */ /* 0x001fcc0000000005 */
.L_x_312:
[----:B------:R-:W-:Y:S05]  /*17a0*/  BSYNC B0 ;  /* 0x0000000000007941 */ /* 0x000fea0003800000 */
.L_x_311:
[----:B------:R-:W-:-:S04]  /*17b0*/  IMAD.WIDE.U32 R22, R18, c[0x0][0x1b0], R22 ;  /* 0x00006c0012167a25 */ /* 0x000fc800078e0016 */
[----:B------:R-:W-:-:S04]  /*17c0*/  IMAD R17, R17, c[0x0][0x1b0], RZ ;  /* 0x00006c0011117a24 */ /* 0x000fc800078e02ff */
[----:B------:R-:W-:Y:S01]  /*17d0*/  IMAD R17, R18, c[0x0][0x1b4], R17 ;  /* 0x00006d0012117a24 */ /* 0x000fe200078e0211 */
[----:B------:R-:W-:-:S04]  /*17e0*/  IADD3 R18, P1, R22, c[0x0][0x1a8], RZ ;  /* 0x00006a0016127a10 */ /* 0x000fc80007f3e0ff */
[----:B------:R-:W-:-:S08]  /*17f0*/  IADD3.X R19, R17, c[0x0][0x1ac], R23, P1, !PT ;  /* 0x00006b0011137a10 */ /* 0x000fd00000ffe417 */
[----:B------:R0:W-:Y:S02]  /*1800*/  STG.E.U8.SYS [R18], R5 ;  /* 0x0000000512007386 */ /* 0x0001e4000010e100 */
.L_x_310:
[----:B------:R-:W-:Y:S05]  /*1810*/  BSYNC B1 ;  /* 0x0000000000017941 */ /* 0x000fea0003800000 */
.L_x_309:
[----:B------:R-:W-:Y:S01]  /*1820*/  ISETP.GE.OR P1, PT, R2, c[0x0][0x160], P0 ;  /* 0x0000580002007a0c */ /* 0x000fe20000726670 */
[----:B------:R-:W-:Y:S01]  /*1830*/  BMOV.32.CLEAR RZ, B1 ;  /* 0x0000000001ff7355 */ /* 0x000fe20000100000 */
[----:B------:R-:W-:Y:S10]  /*1840*/  BSSY B1, `(.L_x_313) ;  /* 0x0000024000017945 */ /* 0x000ff40003800000 */
        /* <DEDUP_REMOVED lines=8> */
[----:B0-----:R-:W-:-:S04]  /*18d0*/  IMAD R18, R6, c[0x0][0x1a0], RZ ;  /* 0x0000680006127a24 */ /* 0x001fc800078e02ff */
        /* <DEDUP_REMOVED lines=16> */
[----:B------:R-:W-:-:S11]  /*19e0*/  IMAD.MOV.U32 R5, RZ, RZ, 0x7f ;  /* 0x0000007fff057424 */ /* 0x000fd600078e00ff */
[----:B------:R-:W0:Y:S02]  /*19f0*/  @!P1 F2I.S8.NTZ R7, R18 ;  /* 0x0000001200079305 */ /* 0x000e240000202100 */
[----:B0-----:R-:W-:-:S06]  /*1a00*/  @!P1 PRMT R5, R7, 0x7610, R5 ;  /* 0x0000761007059816 */ /* 0x001fcc0000000005 */
.L_x_316:
[----:B------:R-:W-:Y:S05]  /*1a10*/  BSYNC B0 ;  /* 0x0000000000007941 */ /* 0x000fea0003800000 */
.L_x_315:
[----:B------:R-:W-:-:S04]  /*1a20*/  IMAD.WIDE.U32 R22, R17, c[0x0][0x1b0], R22 ;  /* 0x00006c0011167a25 */ /* 0x000fc800078e0016 */
[----:B------:R-:W-:-:S04]  /*1a30*/  IMAD R6, R6, c[0x0][0x1b0], RZ ;  /* 0x00006c0006067a24 */ /* 0x000fc800078e02ff */
[----:B------:R-:W-:Y:S01]  /*1a40*/  IMAD R17, R17, c[0x0][0x1b4], R6 ;  /* 0x00006d0011117a24 */ /* 0x000fe200078e0206 */
[----:B------:R-:W-:-:S04]  /*1a50*/  IADD3 R6, P1, R22, c[0x0][0x1a8], RZ ;  /* 0x00006a0016067a10 */ /* 0x000fc80007f3e0ff */
[----:B------:R-:W-:-:S08]  /*1a60*/  IADD3.X R7, R17, c[0x0][0x1ac], R23, P1, !PT ;  /* 0x00006b0011077a10 */ /* 0x000fd00000ffe417 */
[----:B------:R0:W-:Y:S02]  /*1a70*/  STG.E.U8.SYS [R6], R5 ;  /* 0x0000000506007386 */ /* 0x0001e4000010e100 */
.L_x_314:
[----:B------:R-:W-:Y:S05]  /*1a80*/  BSYNC B1 ;  /* 0x0000000000017941 */ /* 0x000fea0003800000 */
.L_x_313:
[----:B------:R-:W-:Y:S01]  /*1a90*/  ISETP.GE.OR P0, PT, R3, c[0x0][0x160], P0 ;  /* 0x0000580003007a0c */ /* 0x000fe20000706670 */
[----:B------:R-:W-:Y:S01]  /*1aa0*/  BMOV.32.CLEAR RZ, B1 ;  /* 0x0000000001ff7355 */ /* 0x000fe20000100000 */
[----:B------:R-:W-:Y:S10]  /*1ab0*/  BSSY B1, `(.L_x_317) ;  /* 0x0000024000017945 */ /* 0x000ff40003800000 */
        /* <DEDUP_REMOVED lines=28> */
.L_x_320:
[----:B------:R-:W-:Y:S05]  /*1c80*/  BSYNC B0 ;  /* 0x0000000000007941 */ /* 0x000fea0003800000 */
.L_x_319:
[----:B------:R-:W-:-:S04]  /*1c90*/  IMAD.WIDE.U32 R20, R6, c[0x0][0x1b0], R20 ;  /* 0x00006c0006147a25 */ /* 0x000fc800078e0014 */
[----:B------:R-:W-:-:S04]  /*1ca0*/  IMAD R5, R5, c[0x0][0x1b0], RZ ;  /* 0x00006c0005057a24 */ /* 0x000fc800078e02ff */
[----:B------:R-:W-:Y:S01]  /*1cb0*/  IMAD R5, R6, c[0x0][0x1b4], R5 ;  /* 0x00006d0006057a24 */ /* 0x000fe200078e0205 */
[----:B------:R-:W-:-:S04]  /*1cc0*/  IADD3 R6, P0, R20, c[0x0][0x1a8], RZ ;  /* 0x00006a0014067a10 */ /* 0x000fc80007f1e0ff */
[----:B------:R-:W-:-:S08]  /*1cd0*/  IADD3.X R7, R5, c[0x0][0x1ac], R21, P0, !PT ;  /* 0x00006b0005077a10 */ /* 0x000fd000007fe415 */
[----:B------:R0:W-:Y:S02]  /*1ce0*/  STG.E.U8.SYS [R6], R4 ;  /* 0x0000000406007386 */ /* 0x0001e4000010e100 */
.L_x_318:
[----:B------:R-:W-:Y:S05]  /*1cf0*/  BSYNC B1 ;  /* 0x0000000000017941 */ /* 0x000fea0003800000 */
.L_x_317:
[----:B0-----:R-:W-:Y:S01]  /*1d00*/  IADD3 R4, R36, 0x2, RZ ;  /* 0x0000000224047810 */ /* 0x001fe20007ffe0ff */
[----:B------:R-:W-:Y:S01]  /*1d10*/  BMOV.32.CLEAR RZ, B1 ;  /* 0x0000000001ff7355 */ /* 0x000fe20000100000 */
[----:B------:R-:W-:Y:S02]  /*1d20*/  BSSY B1, `(.L_x_321) ;  /* 0x0000026000017945 */ /* 0x000fe40003800000 */
[----:B------:R-:W-:-:S04]  /*1d30*/  ISETP.GE.AND P0, PT, R4, c[0x0][0x164], PT ;  /* 0x0000590004007a0c */ /* 0x000fc80003f06270 */
        /* <DEDUP_REMOVED lines=29> */
.L_x_324:
[----:B------:R-:W-:Y:S05]  /*1f10*/  BSYNC B0 ;  /* 0x0000000000007941 */ /* 0x000fea0003800000 */
.L_x_323:
[----:B------:R-:W-:-:S04]  /*1f20*/  IMAD.WIDE.U32 R20, R7, c[0x0][0x1b0], R20 ;  /* 0x00006c0007147a25 */ /* 0x000fc800078e0014 */
[----:B------:R-:W-:-:S04]  /*1f30*/  IMAD R6, R6, c[0x0][0x1b0], RZ ;  /* 0x00006c0006067a24 */ /* 0x000fc800078e02ff */
[----:B------:R-:W-:Y:S01]  /*1f40*/  IMAD R7, R7, c[0x0][0x1b4], R6 ;  /* 0x00006d0007077a24 */ /* 0x000fe200078e0206 */
[----:B------:R-:W-:-:S04]  /*1f50*/  IADD3 R6, P1, R20, c[0x0][0x1a8], RZ ;  /* 0x00006a0014067a10 */ /* 0x000fc80007f3e0ff */
[----:B------:R-:W-:-:S08]  /*1f60*/  IADD3.X R7, R21, c[0x0][0x1ac], R7, P1, !PT ;  /* 0x00006b0015077a10 */ /* 0x000fd00000ffe407 */
[----:B------:R0:W-:Y:S02]  /*1f70*/  STG.E.U8.SYS [R6], R5 ;  /* 0x0000000506007386 */ /* 0x0001e4000010e100 */
.L_x_322:
[----:B------:R-:W-:Y:S05]  /*1f80*/  BSYNC B1 ;  /* 0x0000000000017941 */ /* 0x000fea0003800000 */
.L_x_321:
        /* <DEDUP_REMOVED lines=31> */
.L_x_328:
[----:B------:R-:W-:Y:S05]  /*2180*/  BSYNC B0 ;  /* 0x0000000000007941 */ /* 0x000fea0003800000 */
.L_x_327:
[----:B------:R-:W-:-:S04]  /*2190*/  IMAD.WIDE.U32 R20, R7, c[0x0][0x1b0], R20 ;  /* 0x00006c0007147a25 */ /* 0x000fc800078e0014 */
[----:B------:R-:W-:-:S04]  /*21a0*/  IMAD R6, R6, c[0x0][0x1b0], RZ ;  /* 0x00006c0006067a24 */ /* 0x000fc800078e02ff */
[----:B------:R-:W-:Y:S01]  /*21b0*/  IMAD R7, R7, c[0x0][0x1b4], R6 ;  /* 0x00006d0007077a24 */ /* 0x000fe200078e0206 */
[----:B------:R-:W-:-:S04]  /*21c0*/  IADD3 R6, P1, R20, c[0x0][0x1a8], RZ ;  /* 0x00006a0014067a10 */ /* 0x000fc80007f3e0ff */
[----:B------:R-:W-:-:S08]  /*21d0*/  IADD3.X R7, R7, c[0x0][0x1ac], R21, P1, !PT ;  /* 0x00006b0007077a10 */ /* 0x000fd00000ffe415 */
[----:B------:R0:W-:Y:S02]  /*21e0*/  STG.E.U8.SYS [R6], R5 ;  /* 0x0000000506007386 */ /* 0x0001e4000010e100 */
.L_x_326:
[----:B------:R-:W-:Y:S05]  /*21f0*/  BSYNC B1 ;  /* 0x0000000000017941 */ /* 0x000fea0003800000 */
.L_x_325:
        /* <DEDUP_REMOVED lines=31> */
.L_x_332:
[----:B------:R-:W-:Y:S05]  /*23f0*/  BSYNC B0 ;  /* 0x0000000000007941 */ /* 0x000fea0003800000 */
.L_x_331:
[----:B------:R-:W-:-:S04]  /*2400*/  IMAD.WIDE.U32 R20, R7, c[0x0][0x1b0], R20 ;  /* 0x00006c0007147a25 */ /* 0x000fc800078e0014 */
[----:B------:R-:W-:-:S04]  /*2410*/  IMAD R6, R6, c[0x0][0x1b0], RZ ;  /* 0x00006c0006067a24 */ /* 0x000fc800078e02ff */
[----:B------:R-:W-:Y:S01]  /*2420*/  IMAD R7, R7, c[0x0][0x1b4], R6 ;  /* 0x00006d0007077a24 */ /* 0x000fe200078e0206 */
[----:B------:R-:W-:-:S04]  /*2430*/  IADD3 R6, P1, R20, c[0x0][0x1a8], RZ ;  /* 0x00006a0014067a10 */ /* 0x000fc80007f3e0ff */
[----:B------:R-:W-:-:S08]  /*2440*/  IADD3.X R7, R7, c[0x0][0x1ac], R21, P1, !PT ;  /* 0x00006b0007077a10 */ /* 0x000fd00000ffe415 */
[----:B------:R0:W-:Y:S02]  /*2450*/  STG.E.U8.SYS [R6], R5 ;  /* 0x0000000506007386 */ /* 0x0001e4000010e100 */
.L_x_330:
[----:B------:R-:W-:Y:S05]  /*2460*/  BSYNC B1 ;  /* 0x0000000000017941 */ /* 0x000fea0003800000 */
.L_x_329:
        /* <DEDUP_REMOVED lines=31> */
.L_x_336:
[----:B------:R-:W-:Y:S05]  /*2660*/  BSYNC B0 ;  /* 0x0000000000007941 */ /* 0x000fea0003800000 */
.L_x_335:
[----:B------:R-:W-:-:S04]  /*2670*/  IMAD.WIDE.U32 R10, R6, c[0x0][0x1b0], R10 ;  /* 0x00006c00060a7a25 */ /* 0x000fc800078e000a */
[----:B------:R-:W-:-:S04]  /*2680*/  IMAD R5, R5, c[0x0][0x1b0], RZ ;  /* 0x00006c0005057a24 */ /* 0x000fc800078e02ff */
[----:B------:R-:W-:Y:S01]  /*2690*/  IMAD R5, R6, c[0x0][0x1b4], R5 ;  /* 0x00006d0006057a24 */ /* 0x000fe200078e0205 */
[----:B------:R-:W-:-:S04]  /*26a0*/  IADD3 R6, P0, R10, c[0x0][0x1a8], RZ ;  /* 0x00006a000a067a10 */ /* 0x000fc80007f1e0ff */
[----:B------:R-:W-:-:S08]  /*26b0*/  IADD3.X R7, R5, c[0x0][0x1ac], R11, P0, !PT ;  /* 0x00006b0005077a10 */ /* 0x000fd000007fe40b */
[----:B------:R0:W-:Y:S02]  /*26c0*/  STG.E.U8.SYS [R6], R4 ;  /* 0x0000000406007386 */ /* 0x0001e4000010e100 */
.L_x_334:
[----:B------:R-:W-:Y:S05]  /*26d0*/  BSYNC B1 ;  /* 0x0000000000017941 */ /* 0x000fea0003800000 */
.L_x_333:
        /* <DEDUP_REMOVED lines=33> */
.L_x_340:
[----:B------:R-:W-:Y:S05]  /*28f0*/  BSYNC B0 ;  /* 0x0000000000007941 */ /* 0x000fea0003800000 */
.L_x_339:
[----:B------:R-:W-:-:S04]  /*2900*/  IMAD.WIDE.U32 R10, R5, c[0x0][0x1b0], R10 ;  /* 0x00006c00050a7a25 */ /* 0x000fc800078e000a */
[----:B------:R-:W-:-:S04]  /*2910*/  IMAD R4, R4, c[0x0][0x1b0], RZ ;  /* 0x00006c0004047a24 */ /* 0x000fc800078e02ff */
[----:B------:R-:W-:Y:S01]  /*2920*/  IMAD R5, R5, c[0x0][0x1b4], R4 ;  /* 0x00006d0005057a24 */ /* 0x000fe200078e0204 */
[----:B------:R-:W-:-:S04]  /*2930*/  IADD3 R4, P1, R10, c[0x0][0x1a8], RZ ;  /* 0x00006a000a047a10 */ /* 0x000fc80007f3e0ff */
[----:B------:R-:W-:-:S08]  /*2940*/  IADD3.X R5, R11, c[0x0][0x1ac], R5, P1, !PT ;  /* 0x00006b000b057a10 */ /* 0x000fd00000ffe405 */
[----:B------:R0:W-:Y:S02]  /*2950*/  STG.E.U8.SYS [R4], R6 ;  /* 0x0000000604007386 */ /* 0x0001e4000010e100 */
.L_x_338:
[----:B------:R-:W-:Y:S05]  /*2960*/  BSYNC B1 ;  /* 0x0000000000017941 */ /* 0x000fea0003800000 */
.L_x_337:
        /* <DEDUP_REMOVED lines=10> */
[----:B------:R-:W-:-:S05]  /*2a10*/  SHF.R.S32.HI R9, RZ, 0x1f, R8 ;  /* 0x0000001fff097819 */ /* 0x000fca0000011408 */
[----:B------:R-:W-:-:S04]  /*2a20*/  IMAD.WIDE R8, R0, 0x20, R8 ;  /* 0x0000002000087825 */ /* 0x000fc800078e0208 */
[----:B------:R-:W-:Y:S02]  /*2a30*/  IMAD R0, R4, c[0x0][0x1a0], RZ ;  /* 0x0000680004007a24 */ /* 0x000fe400078e02ff */
[----:B------:R-:W-:-:S04]  /*2a40*/  IMAD.WIDE.U32 R6, R5, c[0x0][0x1a0], R8 ;  /* 0x0000680005067a25 */ /* 0x000fc800078e0008 */
[----:B------:R-:W-:Y:S01]  /*2a50*/  IMAD R0, R5, c[0x0][0x1a4], R0 ;  /* 0x0000690005007a24 */ /* 0x000fe200078e0200 */
        /* <DEDUP_REMOVED lines=16> */
.L_x_344:
[----:B------:R-:W-:Y:S05]  /*2b60*/  BSYNC B0 ;  /* 0x0000000000007941 */ /* 0x000fea0003800000 */
.L_x_343:
[----:B------:R-:W-:-:S04]  /*2b70*/  IMAD.WIDE.U32 R8, R5, c[0x0][0x1b0], R8 ;  /* 0x00006c0005087a25 */ /* 0x000fc800078e0008 */
[----:B------:R-:W-:-:S04]  /*2b80*/  IMAD R4, R4, c[0x0][0x1b0], RZ ;  /* 0x00006c0004047a24 */ /* 0x000fc800078e02ff */
[----:B------:R-:W-:Y:S01]  /*2b90*/  IMAD R5, R5, c[0x0][0x1b4], R4 ;  /* 0x00006d0005057a24 */ /* 0x000fe200078e0204 */
[----:B------:R-:W-:-:S04]  /*2ba0*/  IADD3 R4, P1, R8, c[0x0][0x1a8], RZ ;  /* 0x00006a0008047a10 */ /* 0x000fc80007f3e0ff */
[----:B------:R-:W-:-:S08]  /*2bb0*/  IADD3.X R5, R5, c[0x0][0x1ac], R9, P1, !PT ;  /* 0x00006b0005057a10 */ /* 0x000fd00000ffe409 */
[----:B------:R0:W-:Y:S02]  /*2bc0*/  STG.E.U8.SYS [R4], R0 ;  /* 0x0000000004007386 */ /* 0x0001e4000010e100 */
.L_x_342:
[----:B------:R-:W-:Y:S05]  /*2bd0*/  BSYNC B1 ;  /* 0x0000000000017941 */ /* 0x000fea0003800000 */
.L_x_341:
        /* <DEDUP_REMOVED lines=31> */
.L_x_348:
[----:B------:R-:W-:Y:S05]  /*2dd0*/  BSYNC B0 ;  /* 0x0000000000007941 */ /* 0x000fea0003800000 */
.L_x_347:
[----:B------:R-:W-:-:S04]  /*2de0*/  IMAD.WIDE.U32 R8, R4, c[0x0][0x1b0], R8 ;  /* 0x00006c0004087a25 */ /* 0x000fc800078e0008 */
[----:B------:R-:W-:-:S04]  /*2df0*/  IMAD R5, R0, c[0x0][0x1b0], RZ ;  /* 0x00006c0000057a24 */ /* 0x000fc800078e02ff */
[----:B------:R-:W-:Y:S01]  /*2e00*/  IMAD R5, R4, c[0x0][0x1b4], R5 ;  /* 0x00006d0004057a24 */ /* 0x000fe200078e0205 */
[----:B------:R-:W-:-:S04]  /*2e10*/  IADD3 R4, P1, R8, c[0x0][0x1a8], RZ ;  /* 0x00006a0008047a10 */ /* 0x000fc80007f3e0ff */
[----:B------:R-:W-:-:S08]  /*2e20*/  IADD3.X R5, R5, c[0x0][0x1ac], R9, P1, !PT ;  /* 0x00006b0005057a10 */ /* 0x000fd00000ffe409 */
[----:B------:R0:W-:Y:S02]  /*2e30*/  STG.E.U8.SYS [R4], R2 ;  /* 0x0000000204007386 */ /* 0x0001e4000010e100 */
.L_x_346:
[----:B------:R-:W-:Y:S05]  /*2e40*/  BSYNC B1 ;  /* 0x0000000000017941 */ /* 0x000fea0003800000 */
.L_x_345:
[----:B------:R-:W-:-:S12]  /*2e50*/  ISETP.GE.OR P0, PT, R3, c[0x0][0x160], P0 ;  /* 0x0000580003007a0c */ /* 0x000fd80000706670 */
[----:B------:R-:W-:Y:S05]  /*2e60*/  @P0 EXIT ;  /* 0x000000000000094d */ /* 0x000fea0003800000 */
        /* <DEDUP_REMOVED lines=27> */
.L_x_350:
[----:B------:R-:W-:Y:S05]  /*3020*/  BSYNC B0 ;  /* 0x0000000000007941 */ /* 0x000fea0003800000 */
.L_x_349:
[----:B------:R-:W-:-:S04]  /*3030*/  IMAD.WIDE.U32 R6, R2, c[0x0][0x1b0], R6 ;  /* 0x00006c0002067a25 */ /* 0x000fc800078e0006 */
[----:B------:R-:W-:Y:S01]  /*3040*/  IMAD R5, R0, c[0x0][0x1b0], RZ ;  /* 0x00006c0000057a24 */ /* 0x000fe200078e02ff */
[----:B------:R-:W-:-:S03]  /*3050*/  IADD3 R4, P0, R6, c[0x0][0x1a8], RZ ;  /* 0x00006a0006047a10 */ /* 0x000fc60007f1e0ff */
[----:B------:R-:W-:-:S05]  /*3060*/  IMAD R5, R2, c[0x0][0x1b4], R5 ;  /* 0x00006d0002057a24 */ /* 0x000fca00078e0205 */
[----:B------:R-:W-:-:S08]  /*3070*/  IADD3.X R5, R5, c[0x0][0x1ac], R7, P0, !PT ;  /* 0x00006b0005057a10 */ /* 0x000fd000007fe407 */
[----:B------:R-:W-:Y:S01]  /*3080*/  STG.E.U8.SYS [R4], R3 ;  /* 0x0000000304007386 */ /* 0x000fe2000010e100 */
[----:B------:R-:W-:Y:S05]  /*3090*/  EXIT ;  /* 0x000000000000794d */ /* 0x000fea0003800000 */
.L_x_351:
[----:B------:R-:W-:-:S00]  /*30a0*/  BRA `(.L_x_351) ;  /* 0xfffffff000007947 */ /* 0x000fc0000383ffff */
[----:B------:R-:W-:-:S00]  /*30b0*/  NOP ;  /* 0x0000000000007918 */ /* 0x000fc00000000000 */
[----:B------:R-:W-:-:S00]  /*30c0*/  NOP ;  /* 0x0000000000007918 */ /* 0x000fc00000000000 */
[----:B------:R-:W-:-:S00]  /*30d0*/  NOP ;  /* 0x0000000000007918 */ /* 0x000fc00000000000 */
[----:B------:R-:W-:-:S00]  /*30e0*/  NOP ;  /* 0x0000000000007918 */ /* 0x000fc00000000000 */
[----:B------:R-:W-:-:S00]  /*30f0*/  NOP ;  /* 0x0000000000007918 */ /* 0x000fc00000000000 */
.L_x_382:


//--------------------- .text._ZN7cutlass6KernelINS_4gemm6kernel7B2bGemmINS1_11threadblock15B2bMmaPipelinedINS1_9GemmShapeILi64ELi64ELi32EEENS_9transform11threadblock22PredicatedTileIteratorINS_11MatrixShapeILi64ELi32EEEaNS_6layout22ColumnMajorInterleavedILi32EEELi1ENS8_29PitchLinearWarpRakedThreadMapINS_16PitchLinearShapeILi2048ELi1EEELi64ENSH_ILi32ELi1EEELi16EEELi16ELb0ENSD_9NoPermuteEEENS9_19RegularTileIteratorISC_aNSD_37RowMajorTensorOpMultiplicandCrosswiseILi8ELi32EEELi0ENS8_29TransposePitchLinearThreadMapISK_NSH_ILi2ELi16EEEEELi16EEENSA_INSB_ILi32ELi64EEEaNSD_19RowMajorInterleavedILi32EEELi0ESK_Li16ELb0ESL_EENSN_ISU_aNSD_40ColumnMajorTensorOpMultiplicandCrosswiseILi8ELi32EEELi1ESS_Li16EEENS6_ILi64ELi128ELi32EEENS1_4warp27MmaTensorOpFragmentIteratorINSB_ILi32ELi16EEESU_Li32EiaNSD_8RowMajorENS6_ILi8ELi8ELi16EEENS_8epilogue6thread21LinearCombinationReluIaLi2EifLNS18_9ScaleType4KindE2ELNS_15FloatRoundStyleE2EEEEENS9_14VectorIteratorINS9_30PredicatedVectorAccessIteratorINSB_ILi64ELi64EEENSB_ILi32ELi32EEEfS15_Li4ELb0EEEEENS8_4warp22VectorFragmentIteratorINSB_ILi1ELi8EEEfS15_S16_Li4EEENSA_INSB_ILi32ELi128EEEaSW_Li0ENSG_INSH_ILi4096ELi1EEELi64ESJ_Li16EEELi16ELb0ESL_EENSN_IS1P_aSZ_Li1ENSQ_IS1R_SR_EELi16EEEiSF_S1D_NS4_9MmaPolicyINS12_11MmaTensorOpINS6_ILi32ELi64ELi32EEEaSP_aSZ_iSF_NS12_17MmaTensorOpPolicyINS_4arch3MmaIS16_Li32EaS15_aNSD_11ColumnMajorEiS15_NS1Z_21OpMultiplyAddSaturateEEENSB_ILi1ELi1EEEEELi1ELb1EbEENSB_ILi0ELi0EEES27_Li1EEENS1V_INS1W_INS6_ILi32ELi128ELi32EEEaSP_aSZ_iSF_S25_Li1ELb1EbEES27_S27_Li1EEENS_21NumericArrayConverterIaaLi32ELS1C_2ENS8_6thread14UnaryTransform8IdentityEEES2G_NS2C_IaaLi64ELS1C_2ES2F_EEbEENS17_11threadblock19InterleavedEpilogueIS11_S2A_Li1ENS2J_33InterleavedPredicatedTileIteratorINS2J_30InterleavedOutputTileThreadMapINSH_ILi2ELi1EEENSH_ILi4ELi4EEELi64ELi8ELi8EEEaLi32EEENS17_4warp24FragmentIteratorTensorOpIS29_S16_iNS_5ArrayIiLi2ELb1EEESF_EENS19_IaLi8EifLS1B_1ELS1C_2EEELi32EEENS4_30GemmIdentityThreadblockSwizzleILi1EEEEEEEvNT_6ParamsE --------------------------
	.section	.text._ZN7cutlass6KernelINS_4gemm6kernel7B2bGemmINS1_11threadblock15B2bMmaPipelinedINS1_9GemmShapeILi64ELi64ELi32EEENS_9transform11threadblock22PredicatedTileIteratorINS_11MatrixShapeILi64ELi32EEEaNS_6layout22ColumnMajorInterleavedILi32EEELi1ENS8_29PitchLinearWarpRakedThreadMapINS_16PitchLinearShapeILi2048ELi1EEELi64ENSH_ILi32ELi1EEELi16EEELi16ELb0ENSD_9NoPermuteEEENS9_19RegularTileIteratorISC_aNSD_37RowMajorTensorOpMultiplicandCrosswiseILi8ELi32EEELi0ENS8_29TransposePitchLinearThreadMapISK_NSH_ILi2ELi16EEEEELi16EEENSA_INSB_ILi32ELi64EEEaNSD_19RowMajorInterleavedILi32EEELi0ESK_Li16ELb0ESL_EENSN_ISU_aNSD_40ColumnMajorTensorOpMultiplicandCrosswiseILi8ELi32EEELi1ESS_Li16EEENS6_ILi64ELi128ELi32EEENS1_4warp27MmaTensorOpFragmentIteratorINSB_ILi32ELi16EEESU_Li32EiaNSD_8RowMajorENS6_ILi8ELi8ELi16EEENS_8epilogue6thread21LinearCombinationReluIaLi2EifLNS18_9ScaleType4KindE2ELNS_15FloatRoundStyleE2EEEEENS9_14VectorIteratorINS9_30PredicatedVectorAccessIteratorINSB_ILi64ELi64EEENSB_ILi32ELi32EEEfS15_Li4ELb0EEEEENS8_4warp22VectorFragmentIteratorINSB_ILi1ELi8EEEfS15_S16_Li4EEENSA_INSB_ILi32ELi128EEEaSW_Li0ENSG_INSH_ILi4096ELi1EEELi64ESJ_Li16EEELi16ELb0ESL_EENSN_IS1P_aSZ_Li1ENSQ_IS1R_SR_EELi16EEEiSF_S1D_NS4_9MmaPolicyINS12_11MmaTensorOpINS6_ILi32ELi64ELi32EEEaSP_aSZ_iSF_NS12_17MmaTensorOpPolicyINS_4arch3MmaIS16_Li32EaS15_aNSD_11ColumnMajorEiS15_NS1Z_21OpMultiplyAddSaturateEEENSB_ILi1ELi1EEEEELi1ELb1EbEENSB_ILi0ELi0EEES27_Li1EEENS1V_INS1W_INS6_ILi32ELi128ELi32EEEaSP_aSZ_iSF_S25_Li1ELb1EbEES27_S27_Li1EEENS_21NumericArrayConverterIaaLi32ELS1C_2ENS8_6thread14UnaryTransform8IdentityEEES2G_NS2C_IaaLi64ELS1C_2ES2F_EEbEENS17_11threadblock19InterleavedEpilogueIS11_S2A_Li1ENS2J_33InterleavedPredicatedTileIteratorINS2J_30InterleavedOutputTileThreadMapINSH_ILi2ELi1EEENSH_ILi4ELi4EEELi64ELi8ELi8EEEaLi32EEENS17_4warp24FragmentIteratorTensorOpIS29_S16_iNS_5ArrayIiLi2ELb1EEESF_EENS19_IaLi8EifLS1B_1ELS1C_2EEELi32EEENS4_30GemmIdentityThreadblockSwizzleILi1EEEEEEEvNT_6ParamsE,"ax",@progbits
	.sectioninfo	@"SHI_REGISTERS=167"
	.align	128
.text._ZN7cutlass6KernelINS_4gemm6kernel7B2bGemmINS1_11threadblock15B2bMmaPipelinedINS1_9GemmShapeILi64ELi64ELi32EEENS_9transform11threadblock22PredicatedTileIteratorINS_11MatrixShapeILi64ELi32EEEaNS_6layout22ColumnMajorInterleavedILi32EEELi1ENS8_29PitchLinearWarpRakedThreadMapINS_16PitchLinearShapeILi2048ELi1EEELi64ENSH_ILi32ELi1EEELi16EEELi16ELb0ENSD_9NoPermuteEEENS9_19RegularTileIteratorISC_aNSD_37RowMajorTensorOpMultiplicandCrosswiseILi8ELi32EEELi0ENS8_29TransposePitchLinearThreadMapISK_NSH_ILi2ELi16EEEEELi16EEENSA_INSB_ILi32ELi64EEEaNSD_19RowMajorInterleavedILi32EEELi0ESK_Li16ELb0ESL_EENSN_ISU_aNSD_40ColumnMajorTensorOpMultiplicandCrosswiseILi8ELi32EEELi1ESS_Li16EEENS6_ILi64ELi128ELi32EEENS1_4warp27MmaTensorOpFragmentIteratorINSB_ILi32ELi16EEESU_Li32EiaNSD_8RowMajorENS6_ILi8ELi8ELi16EEENS_8epilogue6thread21LinearCombinationReluIaLi2EifLNS18_9ScaleType4KindE2ELNS_15FloatRoundStyleE2EEEEENS9_14VectorIteratorINS9_30PredicatedVectorAccessIteratorINSB_ILi64ELi64EEENSB_ILi32ELi32EEEfS15_Li4ELb0EEEEENS8_4warp22VectorFragmentIteratorINSB_ILi1ELi8EEEfS15_S16_Li4EEENSA_INSB_ILi32ELi128EEEaSW_Li0ENSG_INSH_ILi4096ELi1EEELi64ESJ_Li16EEELi16ELb0ESL_EENSN_IS1P_aSZ_Li1ENSQ_IS1R_SR_EELi16EEEiSF_S1D_NS4_9MmaPolicyINS12_11MmaTensorOpINS6_ILi32ELi64ELi32EEEaSP_aSZ_iSF_NS12_17MmaTensorOpPolicyINS_4arch3MmaIS16_Li32EaS15_aNSD_11ColumnMajorEiS15_NS1Z_21OpMultiplyAddSaturateEEENSB_ILi1ELi1EEEEELi1ELb1EbEENSB_ILi0ELi0EEES27_Li1EEENS1V_INS1W_INS6_ILi32ELi128ELi32EEEaSP_aSZ_iSF_S25_Li1ELb1EbEES27_S27_Li1EEENS_21NumericArrayConverterIaaLi32ELS1C_2ENS8_6thread14UnaryTransform8IdentityEEES2G_NS2C_IaaLi64ELS1C_2ES2F_EEbEENS17_11threadblock19InterleavedEpilogueIS11_S2A_Li1ENS2J_33InterleavedPredicatedTileIteratorINS2J_30InterleavedOutputTileThreadMapINSH_ILi2ELi1EEENSH_ILi4ELi4EEELi64ELi8ELi8EEEaLi32EEENS17_4warp24FragmentIteratorTensorOpIS29_S16_iNS_5ArrayIiLi2ELb1EEESF_EENS19_IaLi8EifLS1B_1ELS1C_2EEELi32EEENS4_30GemmIdentityThreadblockSwizzleILi1EEEEEEEvNT_6ParamsE:
        .type           _ZN7cutlass6KernelINS_4gemm6kernel7B2bGemmINS1_11threadblock15B2bMmaPipelinedINS1_9GemmShapeILi64ELi64ELi32EEENS_9transform11threadblock22PredicatedTileIteratorINS_11MatrixShapeILi64ELi32EEEaNS_6layout22ColumnMajorInterleavedILi32EEELi1ENS8_29PitchLinearWarpRakedThreadMapINS_16PitchLinearShapeILi2048ELi1EEELi64ENSH_ILi32ELi1EEELi16EEELi16ELb0ENSD_9NoPermuteEEENS9_19RegularTileIteratorISC_aNSD_37RowMajorTensorOpMultiplicandCrosswiseILi8ELi32EEELi0ENS8_29TransposePitchLinearThreadMapISK_NSH_ILi2ELi16EEEEELi16EEENSA_INSB_ILi32ELi64EEEaNSD_19RowMajorInterleavedILi32EEELi0ESK_Li16ELb0ESL_EENSN_ISU_aNSD_40ColumnMajorTensorOpMultiplicandCrosswiseILi8ELi32EEELi1ESS_Li16EEENS6_ILi64ELi128ELi32EEENS1_4warp27MmaTensorOpFragmentIteratorINSB_ILi32ELi16EEESU_Li32EiaNSD_8RowMajorENS6_ILi8ELi8ELi16EEENS_8epilogue6thread21LinearCombinationReluIaLi2EifLNS18_9ScaleType4KindE2ELNS_15FloatRoundStyleE2EEEEENS9_14VectorIteratorINS9_30PredicatedVectorAccessIteratorINSB_ILi64ELi64EEENSB_ILi32ELi32EEEfS15_Li4ELb0EEEEENS8_4warp22VectorFragmentIteratorINSB_ILi1ELi8EEEfS15_S16_Li4EEENSA_INSB_ILi32ELi128EEEaSW_Li0ENSG_INSH_ILi4096ELi1EEELi64ESJ_Li16EEELi16ELb0ESL_EENSN_IS1P_aSZ_Li1ENSQ_IS1R_SR_EELi16EEEiSF_S1D_NS4_9MmaPolicyINS12_11MmaTensorOpINS6_ILi32ELi64ELi32EEEaSP_aSZ_iSF_NS12_17MmaTensorOpPolicyINS_4arch3MmaIS16_Li32EaS15_aNSD_11ColumnMajorEiS15_NS1Z_21OpMultiplyAddSaturateEEENSB_ILi1ELi1EEEEELi1ELb1EbEENSB_ILi0ELi0EEES27_Li1EEENS1V_INS1W_INS6_ILi32ELi128ELi32EEEaSP_aSZ_iSF_S25_Li1ELb1EbEES27_S27_Li1EEENS_21NumericArrayConverterIaaLi32ELS1C_2ENS8_6thread14UnaryTransform8IdentityEEES2G_NS2C_IaaLi64ELS1C_2ES2F_EEbEENS17_11threadblock19InterleavedEpilogueIS11_S2A_Li1ENS2J_33InterleavedPredicatedTileIteratorINS2J_30InterleavedOutputTileThreadMapINSH_ILi2ELi1EEENSH_ILi4ELi4EEELi64ELi8ELi8EEEaLi32EEENS17_4warp24FragmentIteratorTensorOpIS29_S16_iNS_5ArrayIiLi2ELb1EEESF_EENS19_IaLi8EifLS1B_1ELS1C_2EEELi32EEENS4_30GemmIdentityThreadblockSwizzleILi1EEEEEEEvNT_6ParamsE,@function
        .size           _ZN7cutlass6KernelINS_4gemm6kernel7B2bGemmINS1_11threadblock15B2bMmaPipelinedINS1_9GemmShapeILi64ELi64ELi32EEENS_9transform11threadblock22PredicatedTileIteratorINS_11MatrixShapeILi64ELi32EEEaNS_6layout22ColumnMajorInterleavedILi32EEELi1ENS8_29PitchLinearWarpRakedThreadMapINS_16PitchLinearShapeILi2048ELi1EEELi64ENSH_ILi32ELi1EEELi16EEELi16ELb0ENSD_9NoPermuteEEENS9_19RegularTileIteratorISC_aNSD_37RowMajorTensorOpMultiplicandCrosswiseILi8ELi32EEELi0ENS8_29TransposePitchLinearThreadMapISK_NSH_ILi2ELi16EEEEELi16EEENSA_INSB_ILi32ELi64EEEaNSD_19RowMajorInterleavedILi32EEELi0ESK_Li16ELb0ESL_EENSN_ISU_aNSD_40ColumnMajorTensorOpMultiplicandCrosswiseILi8ELi32EEELi1ESS_Li16EEENS6_ILi64ELi128ELi32EEENS1_4warp27MmaTensorOpFragmentIteratorINSB_ILi32ELi16EEESU_Li32EiaNSD_8RowMajorENS6_ILi8ELi8ELi16EEENS_8epilogue6thread21LinearCombinationReluIaLi2EifLNS18_9ScaleType4KindE2ELNS_15FloatRoundStyleE2EEEEENS9_14VectorIteratorINS9_30PredicatedVectorAccessIteratorINSB_ILi64ELi64EEENSB_ILi32ELi32EEEfS15_Li4ELb0EEEEENS8_4warp22VectorFragmentIteratorINSB_ILi1ELi8EEEfS15_S16_Li4EEENSA_INSB_ILi32ELi128EEEaSW_Li0ENSG_INSH_ILi4096ELi1EEELi64ESJ_Li16EEELi16ELb0ESL_EENSN_IS1P_aSZ_Li1ENSQ_IS1R_SR_EELi16EEEiSF_S1D_NS4_9MmaPolicyINS12_11MmaTensorOpINS6_ILi32ELi64ELi32EEEaSP_aSZ_iSF_NS12_17MmaTensorOpPolicyINS_4arch3MmaIS16_Li32EaS15_aNSD_11ColumnMajorEiS15_NS1Z_21OpMultiplyAddSaturateEEENSB_ILi1ELi1EEEEELi1ELb1EbEENSB_ILi0ELi0EEES27_Li1EEENS1V_INS1W_INS6_ILi32ELi128ELi32EEEaSP_aSZ_iSF_S25_Li1ELb1EbEES27_S27_Li1EEENS_21NumericArrayConverterIaaLi32ELS1C_2ENS8_6thread14UnaryTransform8IdentityEEES2G_NS2C_IaaLi64ELS1C_2ES2F_EEbEENS17_11threadblock19InterleavedEpilogueIS11_S2A_Li1ENS2J_33InterleavedPredicatedTileIteratorINS2J_30InterleavedOutputTileThreadMapINSH_ILi2ELi1EEENSH_ILi4ELi4EEELi64ELi8ELi8EEEaLi32EEENS17_4warp24FragmentIteratorTensorOpIS29_S16_iNS_5ArrayIiLi2ELb1EEESF_EENS19_IaLi8EifLS1B_1ELS1C_2EEELi32EEENS4_30GemmIdentityThreadblockSwizzleILi1EEEEEEEvNT_6ParamsE,(.L_x_373 - _ZN7cutlass6KernelINS_4gemm6kernel7B2bGemmINS1_11threadblock15B2bMmaPipelinedINS1_9GemmShapeILi64ELi64ELi32EEENS_9transform11threadblock22PredicatedTileIteratorINS_11MatrixShapeILi64ELi32EEEaNS_6layout22ColumnMajorInterleavedILi32EEELi1ENS8_29PitchLinearWarpRakedThreadMapINS_16PitchLinearShapeILi2048ELi1EEELi64ENSH_ILi32ELi1EEELi16EEELi16ELb0ENSD_9NoPermuteEEENS9_19RegularTileIteratorISC_aNSD_37RowMajorTensorOpMultiplicandCrosswiseILi8ELi32EEELi0ENS8_29TransposePitchLinearThreadMapISK_NSH_ILi2ELi16EEEEELi16EEENSA_INSB_ILi32ELi64EEEaNSD_19RowMajorInterleavedILi32EEELi0ESK_Li16ELb0ESL_EENSN_ISU_aNSD_40ColumnMajorTensorOpMultiplicandCrosswiseILi8ELi32EEELi1ESS_Li16EEENS6_ILi64ELi128ELi32EEENS1_4warp27MmaTensorOpFragmentIteratorINSB_ILi32ELi16EEESU_Li32EiaNSD_8RowMajorENS6_ILi8ELi8ELi16EEENS_8epilogue6thread21LinearCombinationReluIaLi2EifLNS18_9ScaleType4KindE2ELNS_15FloatRoundStyleE2EEEEENS9_14VectorIteratorINS9_30PredicatedVectorAccessIteratorINSB_ILi64ELi64EEENSB_ILi32ELi32EEEfS15_Li4ELb0EEEEENS8_4warp22VectorFragmentIteratorINSB_ILi1ELi8EEEfS15_S16_Li4EEENSA_INSB_ILi32ELi128EEEaSW_Li0ENSG_INSH_ILi4096ELi1EEELi64ESJ_Li16EEELi16ELb0ESL_EENSN_IS1P_aSZ_Li1ENSQ_IS1R_SR_EELi16EEEiSF_S1D_NS4_9MmaPolicyINS12_11MmaTensorOpINS6_ILi32ELi64ELi32EEEaSP_aSZ_iSF_NS12_17MmaTensorOpPolicyINS_4arch3MmaIS16_Li32EaS15_aNSD_11ColumnMajorEiS15_NS1Z_21OpMultiplyAddSaturateEEENSB_ILi1ELi1EEEEELi1ELb1EbEENSB_ILi0ELi0EEES27_Li1EEENS1V_INS1W_INS6_ILi32ELi128ELi32EEEaSP_aSZ_iSF_S25_Li1ELb1EbEES27_S27_Li1EEENS_21NumericArrayConverterIaaLi32ELS1C_2ENS8_6thread14UnaryTransform8IdentityEEES2G_NS2C_IaaLi64ELS1C_2ES2F_EEbEENS17_11threadblock19InterleavedEpilogueIS11_S2A_Li1ENS2J_33InterleavedPredicatedTileIteratorINS2J_30InterleavedOutputTileThreadMapINSH_ILi2ELi1EEENSH_ILi4ELi4EEELi64ELi8ELi8EEEaLi32EEENS17_4warp24FragmentIteratorTensorOpIS29_S16_iNS_5ArrayIiLi2ELb1EEESF_EENS19_IaLi8EifLS1B_1ELS1C_2EEELi32EEENS4_30GemmIdentityThreadblockSwizzleILi1EEEEEEEvNT_6ParamsE)
        .other          _ZN7cutlass6KernelINS_4gemm6kernel7B2bGemmINS1_11threadblock15B2bMmaPipelinedINS1_9GemmShapeILi64ELi64ELi32EEENS_9transform11threadblock22PredicatedTileIteratorINS_11MatrixShapeILi64ELi32EEEaNS_6layout22ColumnMajorInterleavedILi32EEELi1ENS8_29PitchLinearWarpRakedThreadMapINS_16PitchLinearShapeILi2048ELi1EEELi64ENSH_ILi32ELi1EEELi16EEELi16ELb0ENSD_9NoPermuteEEENS9_19RegularTileIteratorISC_aNSD_37RowMajorTensorOpMultiplicandCrosswiseILi8ELi32EEELi0ENS8_29TransposePitchLinearThreadMapISK_NSH_ILi2ELi16EEEEELi16EEENSA_INSB_ILi32ELi64EEEaNSD_19RowMajorInterleavedILi32EEELi0ESK_Li16ELb0ESL_EENSN_ISU_aNSD_40ColumnMajorTensorOpMultiplicandCrosswiseILi8ELi32EEELi1ESS_Li16EEENS6_ILi64ELi128ELi32EEENS1_4warp27MmaTensorOpFragmentIteratorINSB_ILi32ELi16EEESU_Li32EiaNSD_8RowMajorENS6_ILi8ELi8ELi16EEENS_8epilogue6thread21LinearCombinationReluIaLi2EifLNS18_9ScaleType4KindE2ELNS_15FloatRoundStyleE2EEEEENS9_14VectorIteratorINS9_30PredicatedVectorAccessIteratorINSB_ILi64ELi64EEENSB_ILi32ELi32EEEfS15_Li4ELb0EEEEENS8_4warp22VectorFragmentIteratorINSB_ILi1ELi8EEEfS15_S16_Li4EEENSA_INSB_ILi32ELi128EEEaSW_Li0ENSG_INSH_ILi4096ELi1EEELi64ESJ_Li16EEELi16ELb0ESL_EENSN_IS1P_aSZ_Li1ENSQ_IS1R_SR_EELi16EEEiSF_S1D_NS4_9MmaPolicyINS12_11MmaTensorOpINS6_ILi32ELi64ELi32EEEaSP_aSZ_iSF_NS12_17MmaTensorOpPolicyINS_4arch3MmaIS16_Li32EaS15_aNSD_11ColumnMajorEiS15_NS1Z_21OpMultiplyAddSaturateEEENSB_ILi1ELi1EEEEELi1ELb1EbEENSB_ILi0ELi0EEES27_Li1EEENS1V_INS1W_INS6_ILi32ELi128ELi32EEEaSP_aSZ_iSF_S25_Li1ELb1EbEES27_S27_Li1EEENS_21NumericArrayConverterIaaLi32ELS1C_2ENS8_6thread14UnaryTransform8IdentityEEES2G_NS2C_IaaLi64ELS1C_2ES2F_EEbEENS17_11threadblock19InterleavedEpilogueIS11_S2A_Li1ENS2J_33InterleavedPredicatedTileIteratorINS2J_30InterleavedOutputTileThreadMapINSH_ILi2ELi1EEENSH_ILi4ELi4EEELi64ELi8ELi8EEEaLi32EEENS17_4warp24FragmentIteratorTensorOpIS29_S16_iNS_5ArrayIiLi2ELb1EEESF_EENS19_IaLi8EifLS1B_1ELS1C_2EEELi32EEENS4_30GemmIdentityThreadblockSwizzleILi1EEEEEEEvNT_6ParamsE,@"STO_CUDA_ENTRY STV_DEFAULT"
_ZN7cutlass6KernelINS_4gemm6kernel7B2bGemmINS1_11threadblock15B2bMmaPipelinedINS1_9GemmShapeILi64ELi64ELi32EEENS_9transform11threadblock22PredicatedTileIteratorINS_11MatrixShapeILi64ELi32EEEaNS_6layout22ColumnMajorInterleavedILi32EEELi1ENS8_29PitchLinearWarpRakedThreadMapINS_16PitchLinearShapeILi2048ELi1EEELi64ENSH_ILi32ELi1EEELi16EEELi16ELb0ENSD_9NoPermuteEEENS9_19RegularTileIteratorISC_aNSD_37RowMajorTensorOpMultiplicandCrosswiseILi8ELi32EEELi0ENS8_29TransposePitchLinearThreadMapISK_NSH_ILi2ELi16EEEEELi16EEENSA_INSB_ILi32ELi64EEEaNSD_19RowMajorInterleavedILi32EEELi0ESK_Li16ELb0ESL_EENSN_ISU_aNSD_40ColumnMajorTensorOpMultiplicandCrosswiseILi8ELi32EEELi1ESS_Li16EEENS6_ILi64ELi128ELi32EEENS1_4warp27MmaTensorOpFragmentIteratorINSB_ILi32ELi16EEESU_Li32EiaNSD_8RowMajorENS6_ILi8ELi8ELi16EEENS_8epilogue6thread21LinearCombinationReluIaLi2EifLNS18_9ScaleType4KindE2ELNS_15FloatRoundStyleE2EEEEENS9_14VectorIteratorINS9_30PredicatedVectorAccessIteratorINSB_ILi64ELi64EEENSB_ILi32ELi32EEEfS15_Li4ELb0EEEEENS8_4warp22VectorFragmentIteratorINSB_ILi1ELi8EEEfS15_S16_Li4EEENSA_INSB_ILi32ELi128EEEaSW_Li0ENSG_INSH_ILi4096ELi1EEELi64ESJ_Li16EEELi16ELb0ESL_EENSN_IS1P_aSZ_Li1ENSQ_IS1R_SR_EELi16EEEiSF_S1D_NS4_9MmaPolicyINS12_11MmaTensorOpINS6_ILi32ELi64ELi32EEEaSP_aSZ_iSF_NS12_17MmaTensorOpPolicyINS_4arch3MmaIS16_Li32EaS15_aNSD_11ColumnMajorEiS15_NS1Z_21OpMultiplyAddSaturateEEENSB_ILi1ELi1EEEEELi1ELb1EbEENSB_ILi0ELi0EEES27_Li1EEENS1V_INS1W_INS6_ILi32ELi128ELi32EEEaSP_aSZ_iSF_S25_Li1ELb1EbEES27_S27_Li1EEENS_21NumericArrayConverterIaaLi32ELS1C_2ENS8_6thread14UnaryTransform8IdentityEEES2G_NS2C_IaaLi64ELS1C_2ES2F_EEbEENS17_11threadblock19InterleavedEpilogueIS11_S2A_Li1ENS2J_33InterleavedPredicatedTileIteratorINS2J_30InterleavedOutputTileThreadMapINSH_ILi2ELi1EEENSH_ILi4ELi4EEELi64ELi8ELi8EEEaLi32EEENS17_4warp24FragmentIteratorTensorOpIS29_S16_iNS_5ArrayIiLi2ELb1EEESF_EENS19_IaLi8EifLS1B_1ELS1C_2EEELi32EEENS4_30GemmIdentityThreadblockSwizzleILi1EEEEEEEvNT_6ParamsE:
[----:B------:R-:W-:Y:S02]  /*0000*/  MOV R1, c[0x0][0x28] ;  /* 0x00000a0000017a02 */ /* 0x000fe40000000f00 */
[----:B------:R-:W0:Y:S01]  /*0010*/  S2UR UR5, SR_CTAID.Y ;  /* 0x00000000000579c3 */ /* 0x000e220000002600 */
[----:B------:R-:W-:Y:S02]  /*0020*/  ULDC UR6, c[0x0][0x188] ;  /* 0x0000620000067ab9 */ /* 0x000fe40000000800 */
[----:B------:R-:W-:Y:S01]  /*0030*/  UMOV UR4, 0xffffffff ;  /* 0xffffffff00047882 */ /* 0x000fe20000000000 */
[----:B------:R-:W1:Y:S01]  /*0040*/  S2UR UR7, SR_CTAID.X ;  /* 0x00000000000779c3 */ /* 0x000e620000002500 */
[----:B------:R-:W-:Y:S02]  /*0050*/  USHF.L.U32 UR4, UR4, UR6, URZ ;  /* 0x0000000604047299 */ /* 0x000fe4000800063f */
[----:B0-----:R-:W-:Y:S02]  /*0060*/  USHF.L.U32 UR5, UR5, UR6, URZ ;  /* 0x0000000605057299 */ /* 0x001fe4000800063f */
[----:B-1----:R-:W-:Y:S02]  /*0070*/  ULOP3.LUT UR4, UR7, UR4, URZ, 0x30, !UPT ;  /* 0x0000000407047292 */ /* 0x002fe4000f8e303f */
[----:B------:R-:W-:-:S02]  /*0080*/  USHF.R.S32.HI UR6, URZ, UR6, UR7 ;  /* 0x000000063f067299 */ /* 0x000fc40008011407 */
[----:B------:R-:W-:-:S03]  /*0090*/  UIADD3 UR4, UR5, UR4, URZ ;  /* 0x0000000405047290 */ /* 0x000fc6000fffe03f */
[----:B------:R-:W-:Y:S02]  /*00a0*/  ULDC UR5, c[0x0][0x180] ;  /* 0x0000600000057ab9 */ /* 0x000fe40000000800 */
[----:B------:R-:W-:-:S03]  /*00b0*/  UISETP.GE.AND UP0, UPT, UR4, UR5, UPT ;  /* 0x000000050400728c */ /* 0x000fc6000bf06270 */
[----:B------:R-:W-:Y:S02]  /*00c0*/  ULDC UR5, c[0x0][0x17c] ;  /* 0x00005f0000057ab9 */ /* 0x000fe40000000800 */
[----:B------:R-:W-:-:S06]  /*00d0*/  UISETP.GE.OR UP0, UPT, UR6, UR5, UP0 ;  /* 0x000000050600728c */ /* 0x000fcc0008706670 */
[----:B------:R-:W-:-:S12]  /*00e0*/  PLOP3.LUT P0, PT, PT, PT, UP0, 0x80, 0x0 ;  /* 0x000000000000781c */ /* 0x000fd80003f0f008 */
[----:B------:R-:W-:Y:S05]  /*00f0*/  @P0 EXIT ;  /* 0x000000000000094d */ /* 0x000fea0003800000 */
[----:B------:R-:W0:Y:S01]  /*0100*/  S2R R119, SR_CTAID.Z ;  /* 0x0000000000777919 */ /* 0x000e220000002700 */
[----:B------:R-:W-:Y:S01]  /*0110*/  ISETP.NE.AND P0, PT, RZ, c[0x0][0x160], PT ;  /* 0x00005800ff007a0c */ /* 0x000fe20003f05270 */
[----:B------:R-:W-:Y:S01]  /*0120*/  IMAD.MOV.U32 R12, RZ, RZ, c[0x0][0x1b0] ;  /* 0x00006c00ff0c7624 */ /* 0x000fe200078e00ff */
[----:B------:R-:W-:Y:S01]  /*0130*/  MOV R132, c[0x0][0x1e0] ;  /* 0x0000780000847a02 */ /* 0x000fe20000000f00 */
[----:B------:R-:W-:Y:S01]  /*0140*/  IMAD.MOV.U32 R3, RZ, RZ, c[0x0][0x1b4] ;  /* 0x00006d00ff037624 */ /* 0x000fe200078e00ff */
[----:B------:R-:W-:Y:S01]  /*0150*/  MOV R112, c[0x0][0x258] ;  /* 0x0000960000707a02 */ /* 0x000fe20000000f00 */
[----:B------:R-:W-:Y:S01]  /*0160*/  IMAD.MOV.U32 R133, RZ, RZ, c[0x0][0x1e4] ;  /* 0x00007900ff857624 */ /* 0x000fe200078e00ff */
[----:B------:R-:W-:Y:S01]  /*0170*/  MOV R125, c[0x0][0x228] ;  /* 0x00008a00007d7a02 */ /* 0x000fe20000000f00 */
[----:B------:R-:W-:Y:S01]  /*0180*/  IMAD.MOV.U32 R108, RZ, RZ, c[0x0][0x25c] ;  /* 0x00009700ff6c7624 */ /* 0x000fe200078e00ff */
[----:B------:R-:W-:-:S04]  /*0190*/  MOV R124, c[0x0][0x22c] ;  /* 0x00008b00007c7a02 */ /* 0x000fc80000000f00 */
[----:B------:R-:W-:Y:S05]  /*01a0*/  @!P0 BRA `(.L_x_352) ;  /* 0x0000021000008947 */ /* 0x000fea0003800000 */
[----:B------:R-:W-:Y:S01]  /*01b0*/  IMAD.MOV.U32 R0, RZ, RZ, c[0x0][0x160] ;  /* 0x00005800ff007624 */ /* 0x000fe200078e00ff */
[----:B------:R-:W-:Y:S01]  /*01c0*/  MOV R17, c[0x0][0x16c] ;  /* 0x00005b0000117a02 */ /* 0x000fe20000000f00 */
[----:B------:R-:W-:Y:S01]  /*01d0*/  IMAD.MOV.U32 R15, RZ, RZ, c[0x0][0x178] ;  /* 0x00005e00ff0f7624 */ /* 0x000fe200078e00ff */
[----:B------:R-:W-:Y:S01]  /*01e0*/  MOV R80, RZ ;  /* 0x000000ff00507202 */ /* 0x000fe20000000f00 */
[----:B------:R-:W-:Y:S01]  /*01f0*/  IMAD.MOV.U32 R16, RZ, RZ, RZ ;  /* 0x000000ffff107224 */ /* 0x000fe200078e00ff */
[----:B------:R-:W-:-:S12]  /*0200*/  ISETP.NE.AND P0, PT, R0, 0x2, PT ;  /* 0x000000020000780c */ /* 0x000fd80003f05270 */
[----:B------:R-:W-:Y:S05]  /*0210*/  @P0 BRA `(.L_x_353) ;  /* 0x0000021000000947 */ /* 0x000fea0003800000 */
[----:B0-----:R-:W-:Y:S02]  /*0220*/  SHF.R.S32.HI R108, RZ, 0x1f, R119 ;  /* 0x0000001fff6c7819 */ /* 0x001fe40000011477 */
[----:B------:R-:W-:Y:S02]  /*0230*/  MOV R4, c[0x0][0x2f8] ;  /* 0x0000be0000047a02 */ /* 0x000fe40000000f00 */
[----:B------:R-:W-:Y:S01]  /*0240*/  MOV R8, c[0x0][0x300] ;  /* 0x0000c00000087a02 */ /* 0x000fe20000000f00 */
[----:B------:R-:W-:Y:S01]  /*0250*/  IMAD R3, R108, c[0x0][0x2f8], RZ ;  /* 0x0000be006c037a24 */ /* 0x000fe200078e02ff */
[----:B------:R-:W-:Y:S01]  /*0260*/  MOV R6, c[0x0][0x308] ;  /* 0x0000c20000067a02 */ /* 0x000fe20000000f00 */
[----:B------:R-:W-:-:S04]  /*0270*/  IMAD.WIDE.U32 R4, R119, R4, c[0x0][0x1b0] ;  /* 0x00006c0077047625 */ /* 0x000fc800078e0004 */
[----:B------:R-:W-:Y:S01]  /*0280*/  IMAD R3, R119, c[0x0][0x2fc], R3 ;  /* 0x0000bf0077037a24 */ /* 0x000fe200078e0203 */
[----:B------:R-:W-:Y:S01]  /*0290*/  MOV R12, R4 ;  /* 0x00000004000c7202 */ /* 0x000fe20000000f00 */
[C---:B------:R-:W-:Y:S02]  /*02a0*/  IMAD R124, R108.reuse, c[0x0][0x320], RZ ;  /* 0x0000c8006c7c7a24 */ /* 0x040fe400078e02ff */
[----:B------:R-:W-:Y:S01]  /*02b0*/  IMAD R133, R108, c[0x0][0x300], RZ ;  /* 0x0000c0006c857a24 */ /* 0x000fe200078e02ff */
[----:B------:R-:W-:Y:S01]  /*02c0*/  IADD3 R3, R5, R3, RZ ;  /* 0x0000000305037210 */ /* 0x000fe20007ffe0ff */
[----:B------:R-:W-:-:S04]  /*02d0*/  IMAD.WIDE.U32 R4, R119, c[0x0][0x320], RZ ;  /* 0x0000c80077047a25 */ /* 0x000fc800078e00ff */
[----:B------:R-:W-:Y:S01]  /*02e0*/  IMAD R108, R108, c[0x0][0x308], RZ ;  /* 0x0000c2006c6c7a24 */ /* 0x000fe200078e02ff */
[----:B------:R-:W-:Y:S01]  /*02f0*/  LEA R125, P0, R4, c[0x0][0x228], 0x2 ;  /* 0x00008a00047d7a11 */ /* 0x000fe200078010ff */
[C---:B------:R-:W-:Y:S02]  /*0300*/  IMAD R124, R119.reuse, c[0x0][0x324], R124 ;  /* 0x0000c900777c7a24 */ /* 0x040fe400078e027c */
[----:B------:R-:W-:-:S03]  /*0310*/  IMAD.WIDE.U32 R8, R119, R8, c[0x0][0x1e0] ;  /* 0x0000780077087625 */ /* 0x000fc600078e0008 */
[----:B------:R-:W-:Y:S01]  /*0320*/  IADD3 R124, R5, R124, RZ ;  /* 0x0000007c057c7210 */ /* 0x000fe20007ffe0ff */
[C---:B------:R-:W-:Y:S01]  /*0330*/  IMAD R133, R119.reuse, c[0x0][0x304], R133 ;  /* 0x0000c10077857a24 */ /* 0x040fe200078e0285 */
[----:B------:R-:W-:Y:S01]  /*0340*/  MOV R132, R8 ;  /* 0x0000000800847202 */ /* 0x000fe20000000f00 */
[----:B------:R-:W-:Y:S01]  /*0350*/  IMAD.WIDE.U32 R6, R119, R6, c[0x0][0x258] ;  /* 0x0000960077067625 */ /* 0x000fe200078e0006 */
[----:B------:R-:W-:Y:S02]  /*0360*/  LEA.HI.X R124, R4, c[0x0][0x22c], R124, 0x2, P0 ;  /* 0x00008b00047c7a11 */ /* 0x000fe400000f147c */
[----:B------:R-:W-:Y:S01]  /*0370*/  IADD3 R133, R9, R133, RZ ;  /* 0x0000008509857210 */ /* 0x000fe20007ffe0ff */
[----:B------:R-:W-:Y:S01]  /*0380*/  IMAD R108, R119, c[0x0][0x30c], R108 ;  /* 0x0000c300776c7a24 */ /* 0x000fe200078e026c */
[----:B------:R-:W-:-:S04]  /*0390*/  MOV R112, R6 ;  /* 0x0000000600707202 */ /* 0x000fc80000000f00 */
[----:B------:R-:W-:Y:S01]  /*03a0*/  IADD3 R108, R7, R108, RZ ;  /* 0x0000006c076c7210 */ /* 0x000fe20007ffe0ff */
[----:B------:R-:W-:Y:S05]  /*03b0*/  BRA `(.L_x_353) ;  /* 0x0000007000007947 */ /* 0x000fea0003800000 */
.L_x_352:
[C---:B0-----:R-:W-:Y:S01]  /*03c0*/  IADD3 R15, R119.reuse, 0x1, RZ ;  /* 0x00000001770f7810 */ /* 0x041fe20007ffe0ff */
[C---:B------:R-:W-:Y:S02]  /*03d0*/  IMAD R80, R119.reuse, c[0x0][0x33c], RZ ;  /* 0x0000cf0077507a24 */ /* 0x040fe400078e02ff */
[----:B------:R-:W-:Y:S02]  /*03e0*/  IMAD R16, R119, c[0x0][0x344], RZ ;  /* 0x0000d10077107a24 */ /* 0x000fe400078e02ff */
[C---:B------:R-:W-:Y:S02]  /*03f0*/  IMAD R17, R15.reuse, c[0x0][0x33c], RZ ;  /* 0x0000cf000f117a24 */ /* 0x040fe400078e02ff */
[----:B------:R-:W-:-:S03]  /*0400*/  IMAD R15, R15, c[0x0][0x344], RZ ;  /* 0x0000d1000f0f7a24 */ /* 0x000fc600078e02ff */
[----:B------:R-:W-:Y:S02]  /*0410*/  IMNMX R17, R17, c[0x0][0x16c], PT ;  /* 0x00005b0011117a17 */ /* 0x000fe40003800200 */
[----:B------:R-:W-:Y:S02]  /*0420*/  IMNMX R15, R15, c[0x0][0x178], PT ;  /* 0x00005e000f0f7a17 */ /* 0x000fe40003800200 */
.L_x_353:
[----:B------:R-:W1:Y:S01]  /*0430*/  S2R R118, SR_TID.X ;  /* 0x0000000000767919 */ /* 0x000e620000002100 */
[----:B------:R-:W-:Y:S01]  /*0440*/  SHF.R.S32.HI R4, RZ, 0x1f, R80 ;  /* 0x0000001fff047819 */ /* 0x000fe20000011450 */
[----:B------:R-:W-:Y:S01]  /*0450*/  IMAD.U32 R8, RZ, RZ, UR6 ;  /* 0x00000006ff087e24 */ /* 0x000fe2000f8e00ff */
[----:B------:R-:W-:Y:S01]  /*0460*/  SHF.R.S32.HI R0, RZ, 0x1f, R17 ;  /* 0x0000001fff007819 */ /* 0x000fe20000011411 */
[----:B------:R-:W-:Y:S01]  /*0470*/  IMAD.U32 R110, RZ, RZ, UR4 ;  /* 0x00000004ff6e7e24 */ /* 0x000fe2000f8e00ff */
[----:B------:R-:W-:Y:S01]  /*0480*/  LEA.HI R4, R4, R80, RZ, 0x5 ;  /* 0x0000005004047211 */ /* 0x000fe200078f28ff */
[----:B------:R-:W-:Y:S01]  /*0490*/  ULDC UR6, c[0x0][0x164] ;  /* 0x0000590000067ab9 */ /* 0x000fe20000000800 */
[----:B------:R-:W-:Y:S01]  /*04a0*/  LEA.HI R0, R0, R17, RZ, 0x5 ;  /* 0x0000001100007211 */ /* 0x000fe200078f28ff */
[----:B------:R-:W-:Y:S01]  /*04b0*/  ULDC UR5, c[0x0][0x168] ;  /* 0x00005a0000057ab9 */ /* 0x000fe20000000800 */
[----:B------:R-:W-:Y:S01]  /*04c0*/  CS2R R104, SRZ ;  /* 0x0000000000687805 */ /* 0x000fe2000001ff00 */
[----:B------:R-:W-:Y:S01]  /*04d0*/  USHF.L.U32 UR6, UR6, 0x5, URZ ;  /* 0x0000000506067899 */ /* 0x000fe2000800063f */
[----:B------:R-:W-:Y:S01]  /*04e0*/  SHF.R.S32.HI R0, RZ, 0x5, R0 ;  /* 0x00000005ff007819 */ /* 0x000fe20000011400 */
[----:B------:R-:W-:Y:S01]  /*04f0*/  USHF.L.U32 UR5, UR5, 0x5, URZ ;  /* 0x0000000505057899 */ /* 0x000fe2000800063f */
[----:B------:R-:W-:Y:S01]  /*0500*/  CS2R R106, SRZ ;  /* 0x00000000006a7805 */ /* 0x000fe2000001ff00 */
[----:B------:R-:W-:Y:S01]  /*0510*/  CS2R R100, SRZ ;  /* 0x0000000000647805 */ /* 0x000fe2000001ff00 */
[----:B------:R-:W-:Y:S01]  /*0520*/  CS2R R102, SRZ ;  /* 0x0000000000667805 */ /* 0x000fe2000001ff00 */
[----:B------:R-:W-:Y:S01]  /*0530*/  CS2R R96, SRZ ;  /* 0x0000000000607805 */ /* 0x000fe2000001ff00 */
[----:B------:R-:W-:Y:S01]  /*0540*/  CS2R R98, SRZ ;  /* 0x0000000000627805 */ /* 0x000fe2000001ff00 */
[----:B------:R-:W-:Y:S01]  /*0550*/  CS2R R92, SRZ ;  /* 0x00000000005c7805 */ /* 0x000fe2000001ff00 */
[----:B------:R-:W-:Y:S01]  /*0560*/  CS2R R94, SRZ ;  /* 0x00000000005e7805 */ /* 0x000fe2000001ff00 */
[----:B-1----:R-:W-:-:S04]  /*0570*/  SHF.R.S32.HI R13, RZ, 0x1f, R118 ;  /* 0x0000001fff0d7819 */ /* 0x002fc80000011476 */
[CC--:B------:R-:W-:Y:S02]  /*0580*/  LEA.HI R11, R13.reuse, R118.reuse, RZ, 0x5 ;  /* 0x000000760d0b7211 */ /* 0x0c0fe400078f28ff */
[----:B------:R-:W-:Y:S02]  /*0590*/  LEA.HI R13, R13, R118, RZ, 0x6 ;  /* 0x000000760d0d7211 */ /* 0x000fe400078f30ff */
[----:B------:R-:W-:Y:S02]  /*05a0*/  SHF.R.S32.HI R2, RZ, 0x5, R11 ;  /* 0x00000005ff027819 */ /* 0x000fe4000001140b */
[----:B------:R-:W-:Y:S02]  /*05b0*/  SHF.R.S32.HI R13, RZ, 0x6, R13 ;  /* 0x00000006ff0d7819 */ /* 0x000fe4000001140d */
[C---:B------:R-:W-:Y:S02]  /*05c0*/  LEA.HI R121, R11.reuse, R2, RZ, 0x1 ;  /* 0x000000020b797211 */ /* 0x040fe400078f08ff */
[----:B------:R-:W-:-:S02]  /*05d0*/  LOP3.LUT R11, R11, 0xffffffe0, RZ, 0xc0, !PT ;  /* 0xffffffe00b0b7812 */ /* 0x000fc400078ec0ff */
[----:B------:R-:W-:-:S03]  /*05e0*/  LOP3.LUT R121, R121, 0xfffffffe, RZ, 0xc0, !PT ;  /* 0xfffffffe79797812 */ /* 0x000fc600078ec0ff */
[----:B------:R-:W-:Y:S02]  /*05f0*/  IMAD.IADD R11, R118, 0x1, -R11 ;  /* 0x00000001760b7824 */ /* 0x000fe400078e0a0b */
[----:B------:R-:W-:Y:S01]  /*0600*/  IMAD.IADD R121, R2, 0x1, -R121 ;  /* 0x0000000102797824 */ /* 0x000fe200078e0a79 */
[C---:B------:R-:W-:Y:S02]  /*0610*/  LEA.HI.SX32 R2, R4.reuse, 0x1, 0x1b ;  /* 0x0000000104027811 */ /* 0x040fe400078fdaff */
[----:B------:R-:W-:Y:S01]  /*0620*/  LEA.HI.SX32 R4, R4, R13, 0x1b ;  /* 0x0000000d04047211 */ /* 0x000fe200078fdaff */
[----:B------:R-:W-:Y:S01]  /*0630*/  IMAD R10, R121, 0x40, R11 ;  /* 0x00000040790a7824 */ /* 0x000fe200078e020b */
[----:B------:R-:W-:Y:S02]  /*0640*/  IMNMX R0, R2, R0, PT ;  /* 0x0000000002007217 */ /* 0x000fe40003800200 */
[----:B------:R-:W-:Y:S01]  /*0650*/  SHF.R.S32.HI R14, RZ, 0x1f, R4 ;  /* 0x0000001fff0e7819 */ /* 0x000fe20000011404 */
[----:B------:R-:W-:Y:S01]  /*0660*/  IMAD.SHL.U32 R6, R10, 0x10, RZ ;  /* 0x000000100a067824 */ /* 0x000fe200078e00ff */
[----:B------:R-:W-:-:S03]  /*0670*/  ISETP.GE.AND P2, PT, R4, R0, PT ;  /* 0x000000000400720c */ /* 0x000fc60003f46270 */
[--C-:B------:R-:W-:Y:S02]  /*0680*/  IMAD R8, R8, 0x800, R6.reuse ;  /* 0x0000080008087824 */ /* 0x100fe400078e0206 */
[----:B------:R-:W-:Y:S02]  /*0690*/  IMAD R6, R110, 0x800, R6 ;  /* 0x000008006e067824 */ /* 0x000fe400078e0206 */
[C---:B------:R-:W-:Y:S01]  /*06a0*/  IMAD R18, R14.reuse, c[0x0][0x190], RZ ;  /* 0x000064000e127a24 */ /* 0x040fe200078e02ff */
[----:B------:R-:W-:Y:S01]  /*06b0*/  SHF.R.S32.HI R9, RZ, 0x1f, R8 ;  /* 0x0000001fff097819 */ /* 0x000fe20000011408 */
[----:B------:R-:W-:Y:S01]  /*06c0*/  IMAD R14, R14, c[0x0][0x1c0], RZ ;  /* 0x000070000e0e7a24 */ /* 0x000fe200078e02ff */
[----:B------:R-:W-:Y:S01]  /*06d0*/  SHF.R.S32.HI R7, RZ, 0x1f, R6 ;  /* 0x0000001fff077819 */ /* 0x000fe20000011406 */
[----:B------:R-:W-:Y:S01]  /*06e0*/  IMAD R18, R4, c[0x0][0x194], R18 ;  /* 0x0000650004127a24 */ /* 0x000fe200078e0212 */
[----:B------:R-:W-:Y:S01]  /*06f0*/  IADD3 R2, R8, 0x200, RZ ;  /* 0x0000020008027810 */ /* 0x000fe20007ffe0ff */
[----:B------:R-:W-:Y:S01]  /*0700*/  IMAD.WIDE.U32 R134, R4, c[0x0][0x190], R8 ;  /* 0x0000640004867a25 */ /* 0x000fe200078e0008 */
[----:B------:R-:W-:-:S02]  /*0710*/  IADD3 R0, R6, 0x200, RZ ;  /* 0x0000020006007810 */ /* 0x000fc40007ffe0ff */
[----:B------:R-:W-:Y:S01]  /*0720*/  ISETP.LT.AND P5, PT, R8, UR6, !P2 ;  /* 0x0000000608007c0c */ /* 0x000fe2000d7a1270 */
[----:B------:R-:W-:Y:S01]  /*0730*/  IMAD R14, R4, c[0x0][0x1c4], R14 ;  /* 0x00007100040e7a24 */ /* 0x000fe200078e020e */
[----:B------:R-:W-:Y:S01]  /*0740*/  ISETP.LT.AND P4, PT, R2, UR6, !P2 ;  /* 0x0000000602007c0c */ /* 0x000fe2000d781270 */
[----:B------:R-:W-:Y:S01]  /*0750*/  IMAD.WIDE.U32 R4, R4, c[0x0][0x1c0], R6 ;  /* 0x0000700004047a25 */ /* 0x000fe200078e0006 */
[----:B------:R-:W-:Y:S02]  /*0760*/  ISETP.LT.AND P3, PT, R6, UR5, !P2 ;  /* 0x0000000506007c0c */ /* 0x000fe4000d761270 */
[----:B------:R-:W-:Y:S01]  /*0770*/  ISETP.LT.AND P2, PT, R0, UR5, !P2 ;  /* 0x0000000500007c0c */ /* 0x000fe2000d741270 */
[----:B------:R-:W-:Y:S01]  /*0780*/  IMAD.IADD R135, R135, 0x1, R18 ;  /* 0x0000000187877824 */ /* 0x000fe200078e0212 */
[----:B------:R-:W-:Y:S01]  /*0790*/  IADD3 R18, P1, R12, R134, RZ ;  /* 0x000000860c127210 */ /* 0x000fe20007f3e0ff */
[----:B------:R-:W-:Y:S01]  /*07a0*/  IMAD.IADD R9, R5, 0x1, R14 ;  /* 0x0000000105097824 */ /* 0x000fe200078e020e */
[----:B------:R-:W-:-:S03]  /*07b0*/  IADD3 R20, P0, R132, R4, RZ ;  /* 0x0000000484147210 */ /* 0x000fc60007f1e0ff */
[----:B------:R-:W-:Y:S02]  /*07c0*/  IMAD.X R19, R3, 0x1, R135, P1 ;  /* 0x0000000103137824 */ /* 0x000fe400008e0687 */
[----:B------:R-:W-:-:S06]  /*07d0*/  IMAD.X R21, R133, 0x1, R9, P0 ;  /* 0x0000000185157824 */ /* 0x000fcc00000e0609 */
[----:B------:R1:W2:Y:S04]  /*07e0*/  @P5 LDG.E.LTC128B.128.SYS R104, [R18] ;  /* 0x0000000012685381 */ /* 0x0002a800001eed20 */
[----:B------:R1:W3:Y:S04]  /*07f0*/  @P4 LDG.E.LTC128B.128.SYS R100, [R18+0x200] ;  /* 0x0002000012644381 */ /* 0x0002e800001eed20 */
[----:B------:R0:W3:Y:S04]  /*0800*/  @P3 LDG.E.LTC128B.128.SYS R96, [R20] ;  /* 0x0000000014603381 */ /* 0x0000e800001eed20 */
[----:B------:R0:W3:Y:S01]  /*0810*/  @P2 LDG.E.LTC128B.128.SYS R92, [R20+0x200] ;  /* 0x00020000145c2381 */ /* 0x0000e200001eed20 */
[----:B------:R-:W-:-:S04]  /*0820*/  ISETP.NE.U32.AND P6, PT, RZ, c[0x0][0x2c8], PT ;  /* 0x0000b200ff007a0c */ /* 0x000fc80003fc5070 */
[----:B------:R-:W-:-:S12]  /*0830*/  ISETP.NE.AND.EX P6, PT, RZ, c[0x0][0x2cc], PT, P6 ;  /* 0x0000b300ff007a0c */ /* 0x000fd80003fc5360 */
[----:B-1----:R-:W-:Y:S02]  /*0840*/  @P6 IMAD.MOV.U32 R18, RZ, RZ, c[0x0][0x2c8] ;  /* 0x0000b200ff126624 */ /* 0x002fe400078e00ff */
[----:B------:R-:W-:-:S08]  /*0850*/  @P6 IMAD.MOV.U32 R19, RZ, RZ, c[0x0][0x2cc] ;  /* 0x0000b300ff136624 */ /* 0x000fd000078e00ff */
[----:B------:R1:W4:Y:S01]  /*0860*/  @P6 LDG.E.SYS R120, [R18] ;  /* 0x0000000012786381 */ /* 0x00032200001ee900 */
[----:B------:R-:W-:Y:S01]  /*0870*/  SHF.R.U32.HI R5, RZ, 0x5, R118 ;  /* 0x00000005ff057819 */ /* 0x000fe20000011676 */
[----:B------:R-:W-:Y:S01]  /*0880*/  IMAD.SHL.U32 R7, R118, 0x2, RZ ;  /* 0x0000000276077824 */ /* 0x000fe200078e00ff */
[----:B------:R-:W-:Y:S01]  /*0890*/  SHF.R.S32.HI R14, RZ, 0x1f, R15 ;  /* 0x0000001fff0e7819 */ /* 0x000fe2000001140f */
[----:B------:R-:W-:Y:S01]  /*08a0*/  IMAD.IADD R80, R17, 0x1, -R80 ;  /* 0x0000000111507824 */ /* 0x000fe200078e0a50 */
[----:B------:R-:W-:Y:S01]  /*08b0*/  SHF.R.S32.HI R113, RZ, 0x1f, R16 ;  /* 0x0000001fff717819 */ /* 0x000fe20000011410 */
[----:B------:R-:W-:Y:S01]  /*08c0*/  CS2R R64, SRZ ;  /* 0x0000000000407805 */ /* 0x000fe2000001ff00 */
[----:B------:R-:W-:Y:S01]  /*08d0*/  LEA.HI R14, R14, R15, RZ, 0x5 ;  /* 0x0000000f0e0e7211 */ /* 0x000fe200078f28ff */
[----:B------:R-:W-:Y:S01]  /*08e0*/  CS2R R50, SRZ ;  /* 0x0000000000327805 */ /* 0x000fe2000001ff00 */
[----:B------:R-:W0:Y:S01]  /*08f0*/  SHFL.IDX PT, R5, R5, RZ, 0x1f ;  /* 0x00001fff05057589 */ /* 0x000e2200000e0000 */
[----:B-1----:R-:W-:Y:S01]  /*0900*/  LEA.HI R18, R11, R11, RZ, 0x1 ;  /* 0x0000000b0b127211 */ /* 0x002fe200078f08ff */
[----:B------:R-:W-:Y:S01]  /*0910*/  CS2R R48, SRZ ;  /* 0x0000000000307805 */ /* 0x000fe2000001ff00 */
[----:B------:R-:W-:Y:S01]  /*0920*/  SHF.R.S32.HI R126, RZ, 0x5, R14 ;  /* 0x00000005ff7e7819 */ /* 0x000fe2000001140e */
[----:B------:R-:W-:Y:S01]  /*0930*/  CS2R R34, SRZ ;  /* 0x0000000000227805 */ /* 0x000fe2000001ff00 */
[----:B------:R-:W-:Y:S01]  /*0940*/  LOP3.LUT R14, R18, 0xfffffffe, RZ, 0xc0, !PT ;  /* 0xfffffffe120e7812 */ /* 0x000fe200078ec0ff */
[----:B------:R-:W-:Y:S01]  /*0950*/  CS2R R32, SRZ ;  /* 0x0000000000207805 */ /* 0x000fe2000001ff00 */
[----:B------:R-:W-:Y:S01]  /*0960*/  SHF.R.S32.HI R18, RZ, 0x1, R18 ;  /* 0x00000001ff127819 */ /* 0x000fe20000011412 */
[----:B------:R-:W-:Y:S01]  /*0970*/  CS2R R62, SRZ ;  /* 0x00000000003e7805 */ /* 0x000fe2000001ff00 */
[----:B------:R-:W-:Y:S01]  /*0980*/  LEA.HI R113, R113, R16, RZ, 0x5 ;  /* 0x0000001071717211 */ /* 0x000fe200078f28ff */
[----:B------:R-:W-:Y:S01]  /*0990*/  IMAD.IADD R11, R11, 0x1, -R14 ;  /* 0x000000010b0b7824 */ /* 0x000fe200078e0a0e */
[----:B------:R-:W-:Y:S01]  /*09a0*/  ISETP.GE.AND P3, PT, R8, UR6, PT ;  /* 0x0000000608007c0c */ /* 0x000fe2000bf66270 */
[----:B------:R-:W-:Y:S01]  /*09b0*/  IMAD R18, R121, 0x20, R18 ;  /* 0x0000002079127824 */ /* 0x000fe200078e0212 */
[----:B------:R-:W-:Y:S01]  /*09c0*/  LEA.HI.SX32 R15, R113, 0x1, 0x1b ;  /* 0x00000001710f7811 */ /* 0x000fe200078fdaff */
[----:B------:R-:W-:Y:S01]  /*09d0*/  IMAD R11, R13, 0x2, R11 ;  /* 0x000000020d0b7824 */ /* 0x000fe200078e020b */
[----:B------:R-:W-:Y:S01]  /*09e0*/  LEA.HI.SX32 R113, R113, R13, 0x1b ;  /* 0x0000000d71717211 */ /* 0x000fe200078fdaff */
[--C-:B------:R-:W-:Y:S01]  /*09f0*/  IMAD R17, R121, 0x20, R18.reuse ;  /* 0x0000002079117824 */ /* 0x100fe200078e0212 */
[----:B------:R-:W-:Y:S01]  /*0a00*/  SHF.R.S32.HI R13, RZ, 0x1f, R18 ;  /* 0x0000001fff0d7819 */ /* 0x000fe20000011412 */
[----:B------:R-:W-:Y:S01]  /*0a10*/  IMAD.MOV.U32 R14, RZ, RZ, c[0x0][0x1ac] ;  /* 0x00006b00ff0e7624 */ /* 0x000fe200078e00ff */
[----:B------:R-:W-:Y:S01]  /*0a20*/  IMNMX R126, R15, R126, PT ;  /* 0x0000007e0f7e7217 */ /* 0x000fe20003800200 */
[----:B------:R-:W-:Y:S01]  /*0a30*/  IMAD.MOV.U32 R15, RZ, RZ, c[0x0][0x1d8] ;  /* 0x00007600ff0f7624 */ /* 0x000fe200078e00ff */
[----:B------:R-:W-:Y:S01]  /*0a40*/  LEA.HI R13, R13, R18, RZ, 0x2 ;  /* 0x000000120d0d7211 */ /* 0x000fe200078f10ff */
[----:B------:R-:W-:Y:S01]  /*0a50*/  CS2R R52, SRZ ;  /* 0x0000000000347805 */ /* 0x000fe2000001ff00 */
[----:B------:R-:W-:Y:S01]  /*0a60*/  ISETP.GE.AND P4, PT, R2, UR6, PT ;  /* 0x0000000602007c0c */ /* 0x000fe2000bf86270 */
[----:B0-----:R0:W1:Y:S01]  /*0a70*/  R2UR UR8, R5 ;  /* 0x00000000050873c2 */ /* 0x00106200000e0000 */
[----:B------:R-:W-:Y:S01]  /*0a80*/  LOP3.LUT R8, R13, 0x7ffffffc, RZ, 0xc0, !PT ;  /* 0x7ffffffc0d087812 */ /* 0x000fe200078ec0ff */
[----:B------:R-:W-:Y:S01]  /*0a90*/  IMAD.MOV.U32 R2, RZ, RZ, c[0x0][0x1dc] ;  /* 0x00007700ff027624 */ /* 0x000fe200078e00ff */
[----:B------:R-:W-:Y:S01]  /*0aa0*/  IADD3 R15, P1, P0, R4, c[0x0][0x1d0], -R15 ;  /* 0x00007400040f7a10 */ /* 0x000fe2000783e80f */
[----:B------:R-:W-:Y:S01]  /*0ab0*/  CS2R R46, SRZ ;  /* 0x00000000002e7805 */ /* 0x000fe2000001ff00 */
[----:B------:R-:W-:Y:S01]  /*0ac0*/  IADD3 R16, R17, 0x10, RZ ;  /* 0x0000001011107810 */ /* 0x000fe20007ffe0ff */
[----:B------:R-:W-:Y:S01]  /*0ad0*/  IMAD.IADD R8, R18, 0x1, -R8 ;  /* 0x0000000112087824 */ /* 0x000fe200078e0a08 */
[----:B0-----:R-:W-:Y:S01]  /*0ae0*/  LOP3.LUT R5, R118, 0xc, RZ, 0xc0, !PT ;  /* 0x0000000c76057812 */ /* 0x001fe200078ec0ff */
[----:B------:R-:W-:Y:S01]  /*0af0*/  CS2R R36, SRZ ;  /* 0x0000000000247805 */ /* 0x000fe2000001ff00 */
[----:B------:R-:W-:Y:S01]  /*0b00*/  IADD3 R18, R18, 0x10, RZ ;  /* 0x0000001012127810 */ /* 0x000fe20007ffe0ff */
[----:B------:R-:W-:Y:S01]  /*0b10*/  CS2R R30, SRZ ;  /* 0x00000000001e7805 */ /* 0x000fe2000001ff00 */
[----:B------:R-:W-:Y:S01]  /*0b20*/  SHF.R.U32.HI R5, RZ, 0x2, R5 ;  /* 0x00000002ff057819 */ /* 0x000fe20000011605 */
[----:B------:R-:W-:Y:S01]  /*0b30*/  CS2R R20, SRZ ;  /* 0x0000000000147805 */ /* 0x000fe2000001ff00 */
[----:B------:R-:W-:Y:S01]  /*0b40*/  ISETP.GE.AND P2, PT, R6, UR5, PT ;  /* 0x0000000506007c0c */ /* 0x000fe2000bf46270 */
[----:B------:R-:W-:Y:S01]  /*0b50*/  CS2R R60, SRZ ;  /* 0x00000000003c7805 */ /* 0x000fe2000001ff00 */
[--C-:B------:R-:W-:Y:S01]  /*0b60*/  LOP3.LUT R5, R5, 0x2, R7.reuse, 0x78, !PT ;  /* 0x0000000205057812 */ /* 0x100fe200078e7807 */
[----:B------:R-:W-:Y:S01]  /*0b70*/  CS2R R54, SRZ ;  /* 0x0000000000367805 */ /* 0x000fe2000001ff00 */
[----:B------:R-:W-:Y:S01]  /*0b80*/  IADD3.X R9, R9, c[0x0][0x1d4], ~R2, P1, P0 ;  /* 0x0000750009097a10 */ /* 0x000fe20000fe0c02 */
[----:B------:R-:W-:Y:S01]  /*0b90*/  CS2R R44, SRZ ;  /* 0x00000000002c7805 */ /* 0x000fe2000001ff00 */
[----:B------:R-:W-:Y:S01]  /*0ba0*/  LOP3.LUT R5, R5, 0x4, R7, 0xf8, !PT ;  /* 0x0000000405057812 */ /* 0x000fe200078ef807 */
[----:B------:R-:W-:Y:S01]  /*0bb0*/  IMAD.SHL.U32 R7, R118, 0x4, RZ ;  /* 0x0000000476077824 */ /* 0x000fe200078e00ff */
[----:B------:R-:W-:Y:S01]  /*0bc0*/  SHF.R.S32.HI R6, RZ, 0x1f, R18 ;  /* 0x0000001fff067819 */ /* 0x000fe20000011412 */
[----:B------:R-:W-:Y:S01]  /*0bd0*/  CS2R R38, SRZ ;  /* 0x0000000000267805 */ /* 0x000fe2000001ff00 */
[----:B------:R-:W-:Y:S01]  /*0be0*/  SHF.R.S32.HI R2, RZ, 0x1f, R16 ;  /* 0x0000001fff027819 */ /* 0x000fe20000011410 */
[----:B-1----:R-:W-:Y:S01]  /*0bf0*/  ULEA.HI UR7, UR8, UR8, URZ, 0x1 ;  /* 0x0000000808077291 */ /* 0x002fe2000f8f083f */
[----:B------:R-:W-:Y:S01]  /*0c00*/  LOP3.LUT R66, R5, 0x70, R7, 0xf8, !PT ;  /* 0x0000007005427812 */ /* 0x000fe200078ef807 */
[----:B------:R-:W-:Y:S01]  /*0c10*/  IMAD R5, R121, 0x40, R10 ;  /* 0x0000004079057824 */ /* 0x000fe200078e020a */
[----:B------:R-:W-:Y:S01]  /*0c20*/  LEA.HI R10, R11, R11, RZ, 0x1 ;  /* 0x0000000b0b0a7211 */ /* 0x000fe200078f08ff */
[----:B------:R-:W-:Y:S01]  /*0c30*/  USHF.R.S32.HI UR13, URZ, 0x1, UR7 ;  /* 0x000000013f0d7899 */ /* 0x000fe20008011407 */
[----:B------:R-:W-:Y:S01]  /*0c40*/  ISETP.GE.AND P5, PT, R0, UR5, PT ;  /* 0x0000000500007c0c */ /* 0x000fe2000bfa6270 */
[----:B------:R-:W-:Y:S01]  /*0c50*/  IMAD R110, R110, 0x100, R5 ;  /* 0x000001006e6e7824 */ /* 0x000fe200078e0205 */
[----:B------:R-:W-:Y:S01]  /*0c60*/  LOP3.LUT R5, R10, 0xfffffffe, RZ, 0xc0, !PT ;  /* 0xfffffffe0a057812 */ /* 0x000fe200078ec0ff */
[----:B------:R-:W-:Y:S01]  /*0c70*/  ULEA UR4, UR4, UR13, 0x1 ;  /* 0x0000000d04047291 */ /* 0x000fe2000f8e083f */
[----:B------:R-:W-:Y:S01]  /*0c80*/  LOP3.LUT R7, R7, 0xc, RZ, 0xc0, !PT ;  /* 0x0000000c07077812 */ /* 0x000fe200078ec0ff */
[----:B------:R-:W-:Y:S01]  /*0c90*/  IMAD.MOV.U32 R0, RZ, RZ, c[0x0][0x1a8] ;  /* 0x00006a00ff007624 */ /* 0x000fe200078e00ff */
[----:B------:R-:W-:Y:S01]  /*0ca0*/  LEA.HI R6, R6, R18, RZ, 0x2 ;  /* 0x0000001206067211 */ /* 0x000fe200078f10ff */
[----:B------:R-:W-:Y:S01]  /*0cb0*/  IMAD.IADD R11, R11, 0x1, -R5 ;  /* 0x000000010b0b7824 */ /* 0x000fe200078e0a05 */
[----:B------:R-:W-:Y:S01]  /*0cc0*/  SHF.R.S32.HI R5, RZ, 0x1f, R17 ;  /* 0x0000001fff057819 */ /* 0x000fe20000011411 */
[----:B------:R-:W-:Y:S01]  /*0cd0*/  IMAD.U32 R67, RZ, RZ, UR4 ;  /* 0x00000004ff437e24 */ /* 0x000fe2000f8e00ff */
[----:B------:R-:W-:Y:S01]  /*0ce0*/  LEA.HI R2, R2, R16, RZ, 0x2 ;  /* 0x0000001002027211 */ /* 0x000fe200078f10ff */
[----:B------:R-:W-:Y:S01]  /*0cf0*/  IMAD R8, R8, 0x2, R11 ;  /* 0x0000000208087824 */ /* 0x000fe200078e020b */
[----:B------:R-:W-:Y:S01]  /*0d00*/  LEA.HI R5, R5, R17, RZ, 0x2 ;  /* 0x0000001105057211 */ /* 0x000fe200078f10ff */
[----:B------:R-:W-:Y:S01]  /*0d10*/  IMAD.U32 R67, R67, 0x20, R7 ;  /* 0x0000002043437824 */ /* 0x000fe200078e0007 */
[----:B------:R-:W-:Y:S01]  /*0d20*/  IADD3 R134, P1, P0, R134, c[0x0][0x1a0], -R0 ;  /* 0x0000680086867a10 */ /* 0x000fe2000783e800 */
[----:B------:R-:W-:Y:S01]  /*0d30*/  IMAD.SHL.U32 R10, R10, 0x4, RZ ;  /* 0x000000040a0a7824 */ /* 0x000fe200078e00ff */
[----:B------:R-:W-:Y:S01]  /*0d40*/  LOP3.LUT R7, R6, 0x7ffffffc, RZ, 0xc0, !PT ;  /* 0x7ffffffc06077812 */ /* 0x000fe200078ec0ff */
[----:B------:R-:W-:Y:S01]  /*0d50*/  ULOP3.LUT UR7, UR7, 0x1ffffe, URZ, 0xc0, !UPT ;  /* 0x001ffffe07077892 */ /* 0x000fe2000f8ec03f */
[----:B------:R-:W-:Y:S01]  /*0d60*/  LOP3.LUT R4, R5, 0x7ffffffc, RZ, 0xc0, !PT ;  /* 0x7ffffffc05047812 */ /* 0x000fe200078ec0ff */
[----:B------:R-:W-:Y:S01]  /*0d70*/  IMAD.SHL.U32 R110, R110, 0x10, RZ ;  /* 0x000000106e6e7824 */ /* 0x000fe200078e00ff */
[----:B------:R-:W-:Y:S01]  /*0d80*/  LOP3.LUT R0, R2, 0x7ffffffc, RZ, 0xc0, !PT ;  /* 0x7ffffffc02007812 */ /* 0x000fe200078ec0ff */
[----:B------:R-:W-:Y:S01]  /*0d90*/  IMAD.IADD R7, R18, 0x1, -R7 ;  /* 0x0000000112077824 */ /* 0x000fe200078e0a07 */
[----:B------:R-:W-:Y:S01]  /*0da0*/  IADD3.X R135, R135, c[0x0][0x1a4], ~R14, P1, P0 ;  /* 0x0000690087877a10 */ /* 0x000fe20000fe0c0e */
[----:B------:R-:W-:Y:S01]  /*0db0*/  IMAD.IADD R4, R17, 0x1, -R4 ;  /* 0x0000000111047824 */ /* 0x000fe200078e0a04 */
[----:B------:R-:W-:Y:S01]  /*0dc0*/  SEL R128, RZ, 0xffffffff, P5 ;  /* 0xffffffffff807807 */ /* 0x000fe20002800000 */
[----:B------:R-:W-:Y:S01]  /*0dd0*/  IMAD.IADD R0, R16, 0x1, -R0 ;  /* 0x0000000110007824 */ /* 0x000fe200078e0a00 */
[----:B------:R-:W-:Y:S01]  /*0de0*/  SEL R14, RZ, 0x1, P3 ;  /* 0x00000001ff0e7807 */ /* 0x000fe20001800000 */
[--C-:B------:R-:W-:Y:S01]  /*0df0*/  IMAD R7, R7, 0x2, R11.reuse ;  /* 0x0000000207077824 */ /* 0x100fe200078e020b */
[----:B------:R-:W-:Y:S01]  /*0e00*/  SEL R127, RZ, 0xffffffff, P4 ;  /* 0xffffffffff7f7807 */ /* 0x000fe20002000000 */
[--C-:B------:R-:W-:Y:S01]  /*0e10*/  IMAD R4, R4, 0x2, R11.reuse ;  /* 0x0000000204047824 */ /* 0x100fe200078e020b */
[----:B------:R-:W-:Y:S01]  /*0e20*/  IADD3 R134, P4, P3, R12, c[0x0][0x190], R134 ;  /* 0x000064000c867a10 */ /* 0x000fe20007b9e086 */
[----:B------:R-:W-:Y:S01]  /*0e30*/  IMAD R0, R0, 0x2, R11 ;  /* 0x0000000200007824 */ /* 0x000fe200078e020b */
[--C-:B------:R-:W-:Y:S01]  /*0e40*/  SHF.R.S32.HI R131, RZ, 0x2, R13.reuse ;  /* 0x00000002ff837819 */ /* 0x100fe2000001140d */
[----:B------:R-:W-:Y:S01]  /*0e50*/  IMAD.SHL.U32 R128, R128, 0x2, RZ ;  /* 0x0000000280807824 */ /* 0x000fe200078e00ff */
[----:B------:R-:W-:Y:S01]  /*0e60*/  SHF.R.S32.HI R13, RZ, 0x1f, R13 ;  /* 0x0000001fff0d7819 */ /* 0x000fe2000001140d */
[----:B------:R-:W-:Y:S01]  /*0e70*/  UIADD3 UR5, UR8, -UR7, URZ ;  /* 0x8000000708057290 */ /* 0x000fe2000fffe03f */
[----:B------:R-:W-:Y:S01]  /*0e80*/  SHF.R.S32.HI R12, RZ, 0x1f, R8 ;  /* 0x0000001fff0c7819 */ /* 0x000fe20000011408 */
[----:B------:R-:W-:Y:S01]  /*0e90*/  IMAD.SHL.U32 R66, R66, 0x10, RZ ;  /* 0x0000001042427824 */ /* 0x000fe200078e00ff */
[----:B------:R-:W-:Y:S01]  /*0ea0*/  SEL R11, RZ, 0x1, P2 ;  /* 0x00000001ff0b7807 */ /* 0x000fe20001000000 */
[----:B------:R-:W-:Y:S01]  /*0eb0*/  ULEA UR5, UR5, UR13, 0x4 ;  /* 0x0000000d05057291 */ /* 0x000fe2000f8e203f */
[----:B------:R-:W-:Y:S01]  /*0ec0*/  LEA.HI R13, R13, R131, RZ, 0x2 ;  /* 0x000000830d0d7211 */ /* 0x000fe200078f10ff */
[----:B------:R-:W-:Y:S01]  /*0ed0*/  ULEA UR13, UR13, 0x1000, 0x7 ;  /* 0x000010000d0d7891 */ /* 0x000fe2000f8e383f */
[----:B------:R-:W-:Y:S01]  /*0ee0*/  LEA.HI R12, R12, R8, RZ, 0x2 ;  /* 0x000000080c0c7211 */ /* 0x000fe200078f10ff */
[----:B------:R-:W-:Y:S01]  /*0ef0*/  USHF.L.U32 UR5, UR5, 0x3, URZ ;  /* 0x0000000305057899 */ /* 0x000fe2000800063f */
[----:B------:R-:W-:Y:S01]  /*0f00*/  LOP3.LUT R128, R128, 0x2, R11, 0xe2, !PT ;  /* 0x0000000280807812 */ /* 0x000fe200078ee20b */
[----:B------:R-:W-:Y:S01]  /*0f10*/  IMAD.SHL.U32 R127, R127, 0x2, RZ ;  /* 0x000000027f7f7824 */ /* 0x000fe200078e00ff */
[----:B------:R-:W-:Y:S01]  /*0f20*/  LOP3.LUT R11, R13, 0xffffffc, RZ, 0xc0, !PT ;  /* 0x0ffffffc0d0b7812 */ /* 0x000fe200078ec0ff */
[----:B------:R-:W-:Y:S01]  /*0f30*/  USHF.L.U32 UR5, UR5, 0x4, URZ ;  /* 0x0000000405057899 */ /* 0x000fe2000800063f */
[----:B------:R-:W-:Y:S01]  /*0f40*/  LOP3.LUT R12, R12, 0xfffffffc, RZ, 0xc0, !PT ;  /* 0xfffffffc0c0c7812 */ /* 0x000fe200078ec0ff */
[----:B------:R-:W-:Y:S01]  /*0f50*/  CS2R R18, SRZ ;  /* 0x0000000000127805 */ /* 0x000fe2000001ff00 */
[--C-:B------:R-:W-:Y:S01]  /*0f60*/  SHF.R.S32.HI R130, RZ, 0x2, R6.reuse ;  /* 0x00000002ff827819 */ /* 0x100fe20000011406 */
[----:B------:R-:W-:Y:S01]  /*0f70*/  IMAD.IADD R11, R131, 0x1, -R11 ;  /* 0x00000001830b7824 */ /* 0x000fe200078e0a0b */
[----:B------:R-:W-:Y:S01]  /*0f80*/  SHF.R.S32.HI R6, RZ, 0x1f, R6 ;  /* 0x0000001fff067819 */ /* 0x000fe20000011406 */
[----:B------:R-:W-:Y:S01]  /*0f90*/  IMAD.IADD R8, R8, 0x1, -R12 ;  /* 0x0000000108087824 */ /* 0x000fe200078e0a0c */
[----:B------:R-:W-:Y:S01]  /*0fa0*/  IADD3 R132, P1, P0, R132, c[0x0][0x1c0], R15 ;  /* 0x0000700084847a10 */ /* 0x000fe2000783e00f */
[----:B------:R-:W-:Y:S01]  /*0fb0*/  CS2R R16, SRZ ;  /* 0x0000000000107805 */ /* 0x000fe2000001ff00 */
[----:B------:R-:W-:Y:S01]  /*0fc0*/  LEA.HI R6, R6, R130, RZ, 0x2 ;  /* 0x0000008206067211 */ /* 0x000fe200078f10ff */
[----:B------:R-:W-:Y:S01]  /*0fd0*/  CS2R R28, SRZ ;  /* 0x00000000001c7805 */ /* 0x000fe2000001ff00 */
[----:B------:R-:W-:Y:S01]  /*0fe0*/  LOP3.LUT R11, R8, R11, RZ, 0x3c, !PT ;  /* 0x0000000b080b7212 */ /* 0x000fe200078e3cff */
[----:B------:R-:W-:Y:S01]  /*0ff0*/  CS2R R22, SRZ ;  /* 0x0000000000167805 */ /* 0x000fe2000001ff00 */
[----:B------:R-:W-:Y:S01]  /*1000*/  SHF.R.S32.HI R8, RZ, 0x1f, R7 ;  /* 0x0000001fff087819 */ /* 0x000fe20000011407 */
[----:B------:R-:W-:Y:S01]  /*1010*/  CS2R R58, SRZ ;  /* 0x00000000003a7805 */ /* 0x000fe2000001ff00 */
[----:B------:R-:W-:Y:S01]  /*1020*/  IADD3.X R133, R133, c[0x0][0x1c4], R9, P1, P0 ;  /* 0x0000710085857a10 */ /* 0x000fe20000fe0409 */
[----:B------:R-:W-:Y:S01]  /*1030*/  CS2R R56, SRZ ;  /* 0x0000000000387805 */ /* 0x000fe2000001ff00 */
[----:B------:R-:W-:Y:S01]  /*1040*/  LEA.HI R8, R8, R7, RZ, 0x2 ;  /* 0x0000000708087211 */ /* 0x000fe200078f10ff */
[----:B------:R-:W-:Y:S01]  /*1050*/  CS2R R42, SRZ ;  /* 0x00000000002a7805 */ /* 0x000fe2000001ff00 */
[----:B------:R-:W-:Y:S01]  /*1060*/  LOP3.LUT R9, R6, 0xffffffc, RZ, 0xc0, !PT ;  /* 0x0ffffffc06097812 */ /* 0x000fe200078ec0ff */
[----:B------:R-:W-:Y:S01]  /*1070*/  CS2R R40, SRZ ;  /* 0x0000000000287805 */ /* 0x000fe2000001ff00 */
[----:B------:R-:W-:Y:S01]  /*1080*/  LOP3.LUT R8, R8, 0xfffffffc, RZ, 0xc0, !PT ;  /* 0xfffffffc08087812 */ /* 0x000fe200078ec0ff */
[----:B------:R-:W-:Y:S01]  /*1090*/  CS2R R26, SRZ ;  /* 0x00000000001a7805 */ /* 0x000fe2000001ff00 */
[----:B------:R-:W-:Y:S01]  /*10a0*/  LOP3.LUT R10, R10, 0xfffffff8, RZ, 0xc0, !PT ;  /* 0xfffffff80a0a7812 */ /* 0x000fe200078ec0ff */
[----:B------:R-:W-:Y:S01]  /*10b0*/  IMAD.IADD R9, R130, 0x1, -R9 ;  /* 0x0000000182097824 */ /* 0x000fe200078e0a09 */
[--C-:B------:R-:W-:Y:S01]  /*10c0*/  SHF.R.S32.HI R117, RZ, 0x2, R5.reuse ;  /* 0x00000002ff757819 */ /* 0x100fe20000011405 */
[----:B------:R-:W-:Y:S01]  /*10d0*/  IMAD.IADD R7, R7, 0x1, -R8 ;  /* 0x0000000107077824 */ /* 0x000fe200078e0a08 */
[----:B------:R-:W-:Y:S01]  /*10e0*/  IADD3 R11, R11, R12, R10 ;  /* 0x0000000c0b0b7210 */ /* 0x000fe20007ffe00a */
[----:B------:R-:W-:Y:S01]  /*10f0*/  CS2R R24, SRZ ;  /* 0x0000000000187805 */ /* 0x000fe2000001ff00 */
[----:B------:R-:W-:Y:S01]  /*1100*/  SHF.R.S32.HI R5, RZ, 0x1f, R5 ;  /* 0x0000001fff057819 */ /* 0x000fe20000011405 */
[----:B------:R-:W-:Y:S01]  /*1110*/  CS2R R12, SRZ ;  /* 0x00000000000c7805 */ /* 0x000fe2000001ff00 */
[----:B------:R-:W-:Y:S01]  /*1120*/  LOP3.LUT R7, R7, R9, RZ, 0x3c, !PT ;  /* 0x0000000907077212 */ /* 0x000fe200078e3cff */
[----:B------:R-:W-:Y:S01]  /*1130*/  IMAD R131, R131, 0x10, R11 ;  /* 0x0000001083837824 */ /* 0x000fe200078e020b */
[----:B------:R-:W-:-:S02]  /*1140*/  LEA.HI R5, R5, R117, RZ, 0x2 ;  /* 0x0000007505057211 */ /* 0x000fc400078f10ff */
[----:B------:R-:W-:Y:S02]  /*1150*/  IADD3 R7, R7, R8, R10 ;  /* 0x0000000807077210 */ /* 0x000fe40007ffe00a */
[----:B------:R-:W-:Y:S01]  /*1160*/  IADD3.X R135, R3, c[0x0][0x194], R135, P4, P3 ;  /* 0x0000650003877a10 */ /* 0x000fe200027e6487 */
[----:B------:R-:W-:Y:S01]  /*1170*/  CS2R R8, SRZ ;  /* 0x0000000000087805 */ /* 0x000fe2000001ff00 */
[--C-:B------:R-:W-:Y:S01]  /*1180*/  SHF.R.S32.HI R116, RZ, 0x2, R2.reuse ;  /* 0x00000002ff747819 */ /* 0x100fe20000011402 */
[----:B------:R-:W-:Y:S01]  /*1190*/  IMAD R130, R130, 0x10, R7 ;  /* 0x0000001082827824 */ /* 0x000fe200078e0207 */
[----:B------:R-:W-:Y:S02]  /*11a0*/  SHF.R.S32.HI R3, RZ, 0x1f, R2 ;  /* 0x0000001fff037819 */ /* 0x000fe40000011402 */
[----:B------:R-:W-:Y:S02]  /*11b0*/  LOP3.LUT R6, R5, 0xffffffc, RZ, 0xc0, !PT ;  /* 0x0ffffffc05067812 */ /* 0x000fe400078ec0ff */
[----:B------:R-:W-:-:S02]  /*11c0*/  SHF.R.S32.HI R5, RZ, 0x1f, R4 ;  /* 0x0000001fff057819 */ /* 0x000fc40000011404 */
[----:B------:R-:W-:Y:S01]  /*11d0*/  SHF.R.S32.HI R2, RZ, 0x1f, R0 ;  /* 0x0000001fff027819 */ /* 0x000fe20000011400 */
[----:B------:R-:W-:Y:S01]  /*11e0*/  IMAD.IADD R6, R117, 0x1, -R6 ;  /* 0x0000000175067824 */ /* 0x000fe200078e0a06 */
[----:B------:R-:W-:Y:S02]  /*11f0*/  LEA.HI R3, R3, R116, RZ, 0x2 ;  /* 0x0000007403037211 */ /* 0x000fe400078f10ff */
[----:B------:R-:W-:Y:S02]  /*1200*/  LEA.HI R5, R5, R4, RZ, 0x2 ;  /* 0x0000000405057211 */ /* 0x000fe400078f10ff */
[----:B------:R-:W-:Y:S02]  /*1210*/  LEA.HI R2, R2, R0, RZ, 0x2 ;  /* 0x0000000002027211 */ /* 0x000fe400078f10ff */
[----:B------:R-:W-:Y:S02]  /*1220*/  LOP3.LUT R3, R3, 0xffffffc, RZ, 0xc0, !PT ;  /* 0x0ffffffc03037812 */ /* 0x000fe400078ec0ff */
[----:B------:R-:W-:-:S02]  /*1230*/  LOP3.LUT R5, R5, 0xfffffffc, RZ, 0xc0, !PT ;  /* 0xfffffffc05057812 */ /* 0x000fc400078ec0ff */
[----:B------:R-:W-:Y:S01]  /*1240*/  LOP3.LUT R2, R2, 0xfffffffc, RZ, 0xc0, !PT ;  /* 0xfffffffc02027812 */ /* 0x000fe200078ec0ff */
[----:B------:R-:W-:Y:S01]  /*1250*/  IMAD.IADD R3, R116, 0x1, -R3 ;  /* 0x0000000174037824 */ /* 0x000fe200078e0a03 */
[----:B------:R-:W-:Y:S01]  /*1260*/  SHF.R.S32.HI R109, RZ, 0x1f, R113 ;  /* 0x0000001fff6d7819 */ /* 0x000fe20000011471 */
[----:B------:R-:W-:Y:S01]  /*1270*/  IMAD.IADD R4, R4, 0x1, -R5 ;  /* 0x0000000104047824 */ /* 0x000fe200078e0a05 */
[----:B------:R-:W-:Y:S01]  /*1280*/  SHF.R.S32.HI R111, RZ, 0x1f, R110 ;  /* 0x0000001fff6f7819 */ /* 0x000fe2000001146e */
[----:B------:R-:W-:Y:S01]  /*1290*/  IMAD.IADD R0, R0, 0x1, -R2 ;  /* 0x0000000100007824 */ /* 0x000fe200078e0a02 */
[----:B------:R-:W-:Y:S01]  /*12a0*/  ISETP.GE.AND P1, PT, R80, 0x1, PT ;  /* 0x000000015000780c */ /* 0x000fe20003f26270 */
[----:B------:R-:W-:Y:S01]  /*12b0*/  IMAD R109, R109, c[0x0][0x238], RZ ;  /* 0x00008e006d6d7a24 */ /* 0x000fe200078e02ff */
[----:B------:R-:W-:Y:S01]  /*12c0*/  LOP3.LUT R4, R4, R6, RZ, 0x3c, !PT ;  /* 0x0000000604047212 */ /* 0x000fe200078e3cff */
[----:B------:R-:W-:Y:S01]  /*12d0*/  IMAD.WIDE.U32 R122, R113, c[0x0][0x238], R110 ;  /* 0x00008e00717a7a25 */ /* 0x000fe200078e006e */
[----:B------:R-:W-:Y:S01]  /*12e0*/  LOP3.LUT R0, R0, R3, RZ, 0x3c, !PT ;  /* 0x0000000300007212 */ /* 0x000fe200078e3cff */
[----:B------:R-:W-:Y:S01]  /*12f0*/  CS2R R6, SRZ ;  /* 0x0000000000067805 */ /* 0x000fe2000001ff00 */
[----:B------:R-:W-:Y:S01]  /*1300*/  LOP3.LUT R125, R125, R124, RZ, 0x3c, !PT ;  /* 0x0000007c7d7d7212 */ /* 0x000fe200078e3cff */
[----:B------:R-:W-:Y:S01]  /*1310*/  IMAD R109, R113, c[0x0][0x23c], R109 ;  /* 0x00008f00716d7a24 */ /* 0x000fe200078e026d */
[----:B------:R-:W-:-:S02]  /*1320*/  IADD3 R4, R4, R5, R10 ;  /* 0x0000000504047210 */ /* 0x000fc40007ffe00a */
[----:B------:R-:W-:Y:S01]  /*1330*/  IADD3 R0, R0, R2, R10 ;  /* 0x0000000200007210 */ /* 0x000fe20007ffe00a */
[----:B------:R-:W-:Y:S01]  /*1340*/  IMAD.IADD R109, R123, 0x1, R109 ;  /* 0x000000017b6d7824 */ /* 0x000fe200078e026d */
[----:B------:R-:W-:Y:S01]  /*1350*/  IADD3 R114, P0, R112, R122, RZ ;  /* 0x0000007a70727210 */ /* 0x000fe20007f1e0ff */
[----:B------:R-:W-:Y:S01]  /*1360*/  IMAD R117, R117, 0x10, R4 ;  /* 0x0000001075757824 */ /* 0x000fe200078e0204 */
[----:B------:R-:W-:Y:S01]  /*1370*/  LOP3.LUT R124, R125, R124, RZ, 0x3c, !PT ;  /* 0x0000007c7d7c7212 */ /* 0x000fe200078e3cff */
[----:B------:R-:W-:Y:S01]  /*1380*/  IMAD R116, R116, 0x10, R0 ;  /* 0x0000001074747824 */ /* 0x000fe200078e0200 */
[----:B------:R-:W-:Y:S01]  /*1390*/  LOP3.LUT R127, R127, 0x2, R14, 0xe2, !PT ;  /* 0x000000027f7f7812 */ /* 0x000fe200078ee20e */
[----:B------:R-:W-:Y:S01]  /*13a0*/  CS2R R2, SRZ ;  /* 0x0000000000027805 */ /* 0x000fe2000001ff00 */
[----:B------:R-:W-:Y:S01]  /*13b0*/  CS2R R14, SRZ ;  /* 0x00000000000e7805 */ /* 0x000fe2000001ff00 */
[----:B------:R-:W-:Y:S01]  /*13c0*/  CS2R R4, SRZ ;  /* 0x0000000000047805 */ /* 0x000fe2000001ff00 */
[----:B------:R-:W-:Y:S01]  /*13d0*/  CS2R R10, SRZ ;  /* 0x00000000000a7805 */ /* 0x000fe2000001ff00 */
[----:B------:R-:W-:Y:S01]  /*13e0*/  IMAD.X R115, R108, 0x1, R109, P0 ;  /* 0x000000016c737824 */ /* 0x000fe200000e066d */
[----:B------:R-:W-:-:S02]  /*13f0*/  LOP3.LUT R0, R66, 0x10, RZ, 0x3c, !PT ;  /* 0x0000001042007812 */ /* 0x000fc400078e3cff */
[----:B------:R-:W-:Y:S01]  /*1400*/  LOP3.LUT R125, R125, R124, RZ, 0x3c, !PT ;  /* 0x0000007c7d7d7212 */ /* 0x000fe200078e3cff */
[----:B--2---:R0:W-:Y:S04]  /*1410*/  STS.128 [R131.X16], R104 ;  /* 0x0000006883007388 */ /* 0x0041e8000000cc00 */
[----:B---3--:R0:W-:Y:S04]  /*1420*/  STS.128 [R130.X16], R100 ;  /* 0x0000006482007388 */ /* 0x0081e8000000cc00 */
[----:B------:R0:W-:Y:S04]  /*1430*/  STS.128 [R131.X16+0x1000], R96 ;  /* 0x0010006083007388 */ /* 0x0001e8000000cc00 */
[----:B------:R0:W-:Y:S04]  /*1440*/  STS.128 [R130.X16+0x1000], R92 ;  /* 0x0010005c82007388 */ /* 0x0001e8000000cc00 */
[----:B------:R-:W-:Y:S01]  /*1450*/  BAR.SYNC.DEFER_BLOCKING 0x0 ;  /* 0x0000000000007b1d */ /* 0x000fe20000010000 */
[----:B------:R-:W-:-:S04]  /*1460*/  @!P6 IMAD.MOV.U32 R120, RZ, RZ, c[0x0][0x2b8] ;  /* 0x0000ae00ff78e624 */ /* 0x000fc800078e00ff */
[----:B------:R0:W1:Y:S08]  /*1470*/  LDSM.16.M88.4 R68, [R66+UR5] ;  /* 0x000000054244783b */ /* 0x0000700008000200 */
[----:B------:R0:W2:Y:S08]  /*1480*/  LDSM.16.M88.4 R72, [R66+UR13] ;  /* 0x0000000d4248783b */ /* 0x0000b00008000200 */
[----:B------:R0:W3:Y:S01]  /*1490*/  LDSM.16.M88.4 R76, [R66+UR13+0x800] ;  /* 0x0008000d424c783b */ /* 0x0000e20008000200 */
[----:B------:R-:W-:Y:S05]  /*14a0*/  @!P1 BRA `(.L_x_354) ;  /* 0x000009c000009947 */ /* 0x000fea0003800000 */
[C---:B------:R-:W-:Y:S01]  /*14b0*/  IADD3 R2, R80.reuse, 0x1f, RZ ;  /* 0x0000001f50027810 */ /* 0x040fe20007ffe0ff */
[----:B0-----:R-:W-:Y:S01]  /*14c0*/  IMAD.SHL.U32 R131, R131, 0x10, RZ ;  /* 0x0000001083837824 */ /* 0x001fe200078e00ff */
[----:B------:R-:W-:Y:S01]  /*14d0*/  ISETP.GT.AND P0, PT, R80, 0x20, PT ;  /* 0x000000205000780c */ /* 0x000fe20003f04270 */
[----:B------:R-:W-:Y:S01]  /*14e0*/  IMAD.SHL.U32 R130, R130, 0x10, RZ ;  /* 0x0000001082827824 */ /* 0x000fe200078e00ff */
[----:B------:R-:W-:Y:S01]  /*14f0*/  SHF.R.S32.HI R129, RZ, 0x1f, R2 ;  /* 0x0000001fff817819 */ /* 0x000fe20000011402 */
[----:B------:R-:W-:Y:S01]  /*1500*/  CS2R R64, SRZ ;  /* 0x0000000000407805 */ /* 0x000fe2000001ff00 */
[----:B------:R-:W-:Y:S01]  /*1510*/  CS2R R50, SRZ ;  /* 0x0000000000327805 */ /* 0x000fe2000001ff00 */
[----:B------:R-:W-:Y:S01]  /*1520*/  CS2R R48, SRZ ;  /* 0x0000000000307805 */ /* 0x000fe2000001ff00 */
[----:B------:R-:W-:Y:S01]  /*1530*/  LEA.HI R129, R129, R2, RZ, 0x5 ;  /* 0x0000000281817211 */ /* 0x000fe200078f28ff */
[----:B------:R-:W-:Y:S01]  /*1540*/  CS2R R34, SRZ ;  /* 0x0000000000227805 */ /* 0x000fe2000001ff00 */
        /* <DEDUP_REMOVED lines=28> */
[----:B------:R-:W-:Y:S01]  /*1710*/  SEL R128, R128, RZ, P0 ;  /* 0x000000ff80807207 */ /* 0x000fe20000000000 */
[----:B------:R-:W-:Y:S01]  /*1720*/  UMOV UR12, 0x1 ;  /* 0x00000001000c7882 */ /* 0x000fe20000000000 */
[----:B------:R-:W-:Y:S01]  /*1730*/  SEL R127, R127, RZ, P0 ;  /* 0x000000ff7f7f7207 */ /* 0x000fe20000000000 */
[----:B------:R-:W-:Y:S01]  /*1740*/  UMOV UR11, 0x80 ;  /* 0x00000080000b7882 */ /* 0x000fe20000000000 */
[----:B------:R-:W-:Y:S01]  /*1750*/  SHF.R.S32.HI R129, RZ, 0x5, R129 ;  /* 0x00000005ff817819 */ /* 0x000fe20000011481 */
[----:B------:R-:W-:-:S02]  /*1760*/  UMOV UR4, UR13 ;  /* 0x0000000d00047c82 */ /* 0x000fc40008000000 */
[----:B------:R-:W-:Y:S02]  /*1770*/  UMOV UR10, 0x80 ;  /* 0x00000080000a7882 */ /* 0x000fe40000000000 */
.L_x_355:
[-C--:B012--5:R-:W5:Y:S01]  /*1780*/  IMMA.8816.S8.S8.SAT R64, R68.ROW, R72.reuse.COL, R64 ;  /* 0x0000004844407237 */ /* 0x0a7f620000045440 */
[----:B------:R-:W-:Y:S01]  /*1790*/  LDSM.16.M88.4 R84, [R0+UR4] ;  /* 0x000000040054783b */ /* 0x000fe20008000200 */
[----:B------:R-:W-:Y:S01]  /*17a0*/  UISETP.NE.AND UP0, UPT, UR12, 0x1, UPT ;  /* 0x000000010c00788c */ /* 0x000fe2000bf05270 */
[C---:B------:R-:W-:Y:S01]  /*17b0*/  LOP3.LUT P3, RZ, R127.reuse, 0x1, RZ, 0xc0, !PT ;  /* 0x000000017fff7812 */ /* 0x040fe2000786c0ff */
[-C--:B------:R-:W5:Y:S01]  /*17c0*/  IMMA.8816.S8.S8.SAT R62, R69.ROW, R72.reuse.COL, R62 ;  /* 0x00000048453e7237 */ /* 0x080f62000004543e */
[----:B------:R-:W-:Y:S01]  /*17d0*/  LOP3.LUT R81, R127, 0x2, RZ, 0xc0, !PT ;  /* 0x000000027f517812 */ /* 0x000fe200078ec0ff */
[----:B------:R-:W-:Y:S01]  /*17e0*/  UMOV UR9, UR5 ;  /* 0x0000000500097c82 */ /* 0x000fe20008000000 */
[C---:B------:R-:W-:Y:S01]  /*17f0*/  LOP3.LUT P2, RZ, R128.reuse, 0x1, RZ, 0xc0, !PT ;  /* 0x0000000180ff7812 */ /* 0x040fe2000784c0ff */
[CC--:B------:R-:W5:Y:S01]  /*1800*/  IMMA.8816.S8.S8.SAT R60, R70.reuse.ROW, R72.reuse.COL, R60 ;  /* 0x00000048463c7237 */ /* 0x0c0f62000004543c */
[----:B------:R-:W-:Y:S01]  /*1810*/  LDSM.16.M88.4 R88, [R0+UR4+0x800] ;  /* 0x000800040058783b */ /* 0x000fe20008000200 */
[----:B------:R-:W-:Y:S01]  /*1820*/  SHF.R.U32.HI R81, RZ, 0x1, R81 ;  /* 0x00000001ff517819 */ /* 0x000fe20000011651 */
[----:B------:R-:W-:Y:S01]  /*1830*/  UMOV UR7, UR4 ;  /* 0x0000000400077c82 */ /* 0x000fe20008000000 */
[C---:B------:R-:W5:Y:S01]  /*1840*/  IMMA.8816.S8.S8.SAT R58, R71.reuse.ROW, R72.COL, R58 ;  /* 0x00000048473a7237 */ /* 0x040f62000004543a */
[----:B------:R-:W-:Y:S01]  /*1850*/  LOP3.LUT R80, R128, 0x2, RZ, 0xc0, !PT ;  /* 0x0000000280507812 */ /* 0x000fe200078ec0ff */
[----:B------:R-:W-:Y:S01]  /*1860*/  @UP0 UIADD3 UR4, UR4, -0x80, URZ ;  /* 0xffffff8004040890 */ /* 0x000fe2000fffe03f */
[----:B------:R-:W-:Y:S01]  /*1870*/  ISETP.NE.U32.AND P1, PT, R81, RZ, PT ;  /* 0x000000ff5100720c */ /* 0x000fe20003f25070 */
[-C--:B------:R-:W5:Y:S01]  /*1880*/  IMMA.8816.S8.S8.SAT R56, R71.ROW, R73.reuse.COL, R56 ;  /* 0x0000004947387237 */ /* 0x080f620000045438 */
[----:B------:R0:W2:Y:S01]  /*1890*/  @P3 LDG.E.LTC128B.128.SYS R104, [R134] ;  /* 0x0000000086683381 */ /* 0x0000a200001eed20 */
[----:B------:R-:W-:Y:S01]  /*18a0*/  SHF.R.U32.HI R80, RZ, 0x1, R80 ;  /* 0x00000001ff507819 */ /* 0x000fe20000011650 */
[----:B------:R-:W-:Y:S01]  /*18b0*/  @!UP0 UIADD3 UR4, UR7, 0x80, URZ ;  /* 0x0000008007048890 */ /* 0x000fe2000fffe03f */
[-C--:B------:R-:W5:Y:S01]  /*18c0*/  IMMA.8816.S8.S8.SAT R54, R70.ROW, R73.reuse.COL, R54 ;  /* 0x0000004946367237 */ /* 0x080f620000045436 */
[----:B------:R-:W-:Y:S01]  /*18d0*/  UMOV UR6, UR10 ;  /* 0x0000000a00067c82 */ /* 0x000fe20008000000 */
[----:B------:R-:W-:Y:S01]  /*18e0*/  ISETP.NE.U32.AND P0, PT, R80, RZ, PT ;  /* 0x000000ff5000720c */ /* 0x000fe20003f05070 */
[----:B------:R-:W-:Y:S01]  /*18f0*/  UMOV UR8, UR11 ;  /* 0x0000000b00087c82 */ /* 0x000fe20008000000 */
[CC--:B------:R-:W5:Y:S01]  /*1900*/  IMMA.8816.S8.S8.SAT R52, R69.reuse.ROW, R73.reuse.COL, R52 ;  /* 0x0000004945347237 */ /* 0x0c0f620000045434 */
[----:B------:R-:W-:Y:S01]  /*1910*/  ULOP3.LUT UR12, UR12, 0x1, URZ, 0x3c, !UPT ;  /* 0x000000010c0c7892 */ /* 0x000fe2000f8e3c3f */
[----:B---3--:R1:W3:Y:S02]  /*1920*/  @P2 LDG.E.LTC128B.128.SYS R96, [R132] ;  /* 0x0000000084602381 */ /* 0x0082e400001eed20 */
[C---:B------:R-:W5:Y:S02]  /*1930*/  IMMA.8816.S8.S8.SAT R50, R68.reuse.ROW, R73.COL, R50 ;  /* 0x0000004944327237 */ /* 0x040f640000045432 */
[----:B------:R-:W-:Y:S02]  /*1940*/  ISETP.GT.AND P2, PT, R129, 0x2, PT ;  /* 0x000000028100780c */ /* 0x000fe40003f44270 */
[-C--:B------:R-:W5:Y:S02]  /*1950*/  IMMA.8816.S8.S8.SAT R48, R68.ROW, R74.reuse.COL, R48 ;  /* 0x0000004a44307237 */ /* 0x080f640000045430 */
[----:B------:R-:W-:Y:S01]  /*1960*/  SEL R128, R128, RZ, P2 ;  /* 0x000000ff80807207 */ /* 0x000fe20001000000 */
[----:B------:R0:W3:Y:S01]  /*1970*/  @P1 LDG.E.LTC128B.128.SYS R100, [R134+0x200] ;  /* 0x0002000086641381 */ /* 0x0000e200001eed20 */
[-C--:B------:R-:W5:Y:S01]  /*1980*/  IMMA.8816.S8.S8.SAT R46, R69.ROW, R74.reuse.COL, R46 ;  /* 0x0000004a452e7237 */ /* 0x080f62000004542e */
[----:B------:R-:W-:Y:S03]  /*1990*/  SEL R127, R127, RZ, P2 ;  /* 0x000000ff7f7f7207 */ /* 0x000fe60001000000 */
[CC--:B------:R-:W5:Y:S04]  /*19a0*/  IMMA.8816.S8.S8.SAT R44, R70.reuse.ROW, R74.reuse.COL, R44 ;  /* 0x0000004a462c7237 */ /* 0x0c0f68000004542c */
[C---:B------:R-:W5:Y:S01]  /*19b0*/  IMMA.8816.S8.S8.SAT R42, R71.reuse.ROW, R74.COL, R42 ;  /* 0x0000004a472a7237 */ /* 0x040f62000004542a */
[----:B0-----:R1:W0:Y:S01]  /*19c0*/  @P0 LDG.E.LTC128B.128.SYS R92, [R132+0x200] ;  /* 0x00020000845c0381 */ /* 0x00122200001eed20 */
[----:B------:R-:W-:Y:S02]  /*19d0*/  IADD3 R134, P0, R134, c[0x0][0x1a0], RZ ;  /* 0x0000680086867a10 */ /* 0x000fe40007f1e0ff */
[-C--:B------:R-:W5:Y:S02]  /*19e0*/  IMMA.8816.S8.S8.SAT R40, R71.ROW, R75.reuse.COL, R40 ;  /* 0x0000004b47287237 */ /* 0x080f640000045428 */
[----:B------:R-:W-:Y:S02]  /*19f0*/  IADD3.X R135, R135, c[0x0][0x1a4], RZ, P0, !PT ;  /* 0x0000690087877a10 */ /* 0x000fe400007fe4ff */
[-C--:B------:R-:W5:Y:S02]  /*1a00*/  IMMA.8816.S8.S8.SAT R38, R70.ROW, R75.reuse.COL, R38 ;  /* 0x0000004b46267237 */ /* 0x080f640000045426 */
[----:B------:R-:W1:Y:S01]  /*1a10*/  LDSM.16.M88.4 R80, [R0+UR5] ;  /* 0x000000050050783b */ /* 0x000e620008000200 */
[----:B------:R-:W-:Y:S01]  /*1a20*/  @UP0 UIADD3 UR5, UR5, -0x80, URZ ;  /* 0xffffff8005050890 */ /* 0x000fe2000fffe03f */
[CC--:B------:R-:W5:Y:S01]  /*1a30*/  IMMA.8816.S8.S8.SAT R36, R69.reuse.ROW, R75.reuse.COL, R36 ;  /* 0x0000004b45247237 */ /* 0x0c0f620000045424 */
[----:B------:R-:W-:Y:S01]  /*1a40*/  @!UP0 UIADD3 UR5, UR9, 0x80, URZ ;  /* 0x0000008009058890 */ /* 0x000fe2000fffe03f */
[----:B------:R-:W-:Y:S02]  /*1a50*/  ISETP.GT.AND P0, PT, R129, 0x1, PT ;  /* 0x000000018100780c */ /* 0x000fe40003f04270 */
[C---:B------:R-:W5:Y:S02]  /*1a60*/  IMMA.8816.S8.S8.SAT R34, R68.reuse.ROW, R75.COL, R34 ;  /* 0x0000004b44227237 */ /* 0x040f640000045422 */
[----:B-1----:R-:W-:Y:S02]  /*1a70*/  IADD3 R132, P1, R132, c[0x0][0x1d0], RZ ;  /* 0x0000740084847a10 */ /* 0x002fe40007f3e0ff */
[-C--:B------:R-:W5:Y:S02]  /*1a80*/  IMMA.8816.S8.S8.SAT R32, R68.ROW, R76.reuse.COL, R32 ;  /* 0x0000004c44207237 */ /* 0x080f640000045420 */
[----:B------:R-:W-:Y:S02]  /*1a90*/  IADD3.X R133, R133, c[0x0][0x1d4], RZ, P1, !PT ;  /* 0x0000750085857a10 */ /* 0x000fe40000ffe4ff */
[-C--:B------:R-:W5:Y:S01]  /*1aa0*/  IMMA.8816.S8.S8.SAT R30, R69.ROW, R76.reuse.COL, R30 ;  /* 0x0000004c451e7237 */ /* 0x080f62000004541e */
[----:B------:R-:W-:Y:S03]  /*1ab0*/  IADD3 R129, R129, -0x1, RZ ;  /* 0xffffffff81817810 */ /* 0x000fe60007ffe0ff */
[CC--:B------:R-:W5:Y:S04]  /*1ac0*/  IMMA.8816.S8.S8.SAT R28, R70.reuse.ROW, R76.reuse.COL, R28 ;  /* 0x0000004c461c7237 */ /* 0x0c0f68000004541c */
[C---:B------:R-:W5:Y:S04]  /*1ad0*/  IMMA.8816.S8.S8.SAT R26, R71.reuse.ROW, R76.COL, R26 ;  /* 0x0000004c471a7237 */ /* 0x040f68000004541a */
[-C--:B------:R-:W5:Y:S04]  /*1ae0*/  IMMA.8816.S8.S8.SAT R24, R71.ROW, R77.reuse.COL, R24 ;  /* 0x0000004d47187237 */ /* 0x080f680000045418 */
[-C--:B------:R-:W5:Y:S04]  /*1af0*/  IMMA.8816.S8.S8.SAT R22, R70.ROW, R77.reuse.COL, R22 ;  /* 0x0000004d46167237 */ /* 0x080f680000045416 */
        /* <DEDUP_REMOVED lines=8> */
[-C--:B------:R-:W5:Y:S04]  /*1b80*/  IMMA.8816.S8.S8.SAT R4, R69.ROW, R79.reuse.COL, R4 ;  /* 0x0000004f45047237 */ /* 0x080f680000045404 */
[----:B------:R-:W5:Y:S04]  /*1b90*/  IMMA.8816.S8.S8.SAT R2, R68.ROW, R79.COL, R2 ;  /* 0x0000004f44027237 */ /* 0x000f680000045402 */
[-C--:B-----5:R5:W5:Y:S04]  /*1ba0*/  IMMA.8816.S8.S8.SAT R64, R80.ROW, R84.reuse.COL, R64 ;  /* 0x0000005450407237 */ /* 0x0a0b680000045440 */
[-C--:B------:R5:W5:Y:S04]  /*1bb0*/  IMMA.8816.S8.S8.SAT R62, R81.ROW, R84.reuse.COL, R62 ;  /* 0x00000054513e7237 */ /* 0x080b68000004543e */
[CC--:B------:R5:W5:Y:S04]  /*1bc0*/  IMMA.8816.S8.S8.SAT R60, R82.reuse.ROW, R84.reuse.COL, R60 ;  /* 0x00000054523c7237 */ /* 0x0c0b68000004543c */
[C---:B------:R5:W5:Y:S04]  /*1bd0*/  IMMA.8816.S8.S8.SAT R58, R83.reuse.ROW, R84.COL, R58 ;  /* 0x00000054533a7237 */ /* 0x040b68000004543a */
[-C--:B------:R5:W5:Y:S04]  /*1be0*/  IMMA.8816.S8.S8.SAT R56, R83.ROW, R85.reuse.COL, R56 ;  /* 0x0000005553387237 */ /* 0x080b680000045438 */
        /* <DEDUP_REMOVED lines=25> */
[-C--:B------:R5:W5:Y:S04]  /*1d80*/  IMMA.8816.S8.S8.SAT R4, R81.ROW, R91.reuse.COL, R4 ;  /* 0x0000005b51047237 */ /* 0x080b680000045404 */
[----:B------:R5:W5:Y:S01]  /*1d90*/  IMMA.8816.S8.S8.SAT R2, R80.ROW, R91.COL, R2 ;  /* 0x0000005b50027237 */ /* 0x000b620000045402 */
[----:B--2---:R1:W-:Y:S09]  /*1da0*/  STS.128 [R131+UR10], R104 ;  /* 0x0000006883007988 */ /* 0x0043f20008000c0a */
[----:B---3--:R1:W-:Y:S01]  /*1db0*/  STS.128 [R130+UR10], R100 ;  /* 0x0000006482007988 */ /* 0x0083e20008000c0a */
[----:B------:R-:W-:Y:S02]  /*1dc0*/  @UP0 UIADD3 UR10, UR10, 0x80, URZ ;  /* 0x000000800a0a0890 */ /* 0x000fe4000fffe03f */
[----:B------:R-:W-:Y:S06]  /*1dd0*/  @!UP0 UIADD3 UR10, UR6, -0x80, URZ ;  /* 0xffffff80060a8890 */ /* 0x000fec000fffe03f */
[----:B------:R1:W-:Y:S09]  /*1de0*/  STS.128 [R131+UR11+0x1000], R96 ;  /* 0x0010006083007988 */ /* 0x0003f20008000c0b */
[----:B0-----:R1:W-:Y:S01]  /*1df0*/  STS.128 [R130+UR11+0x1000], R92 ;  /* 0x0010005c82007988 */ /* 0x0013e20008000c0b */
[----:B------:R-:W-:Y:S02]  /*1e00*/  @UP0 UIADD3 UR11, UR11, 0x80, URZ ;  /* 0x000000800b0b0890 */ /* 0x000fe4000fffe03f */
[----:B------:R-:W-:Y:S06]  /*1e10*/  @!UP0 UIADD3 UR11, UR8, -0x80, URZ ;  /* 0xffffff80080b8890 */ /* 0x000fec000fffe03f */
[----:B------:R-:W-:Y:S09]  /*1e20*/  BAR.SYNC.DEFER_BLOCKING 0x0 ;  /* 0x0000000000007b1d */ /* 0x000ff20000010000 */
[----:B------:R1:W0:Y:S08]  /*1e30*/  LDSM.16.M88.4 R68, [R66+UR5] ;  /* 0x000000054244783b */ /* 0x0002300008000200 */
[----:B------:R1:W0:Y:S08]  /*1e40*/  LDSM.16.M88.4 R72, [R66+UR4] ;  /* 0x000000044248783b */ /* 0x0002300008000200 */
[----:B------:R1:W0:Y:S01]  /*1e50*/  LDSM.16.M88.4 R76, [R66+UR4+0x800] ;  /* 0x00080004424c783b */ /* 0x0002220008000200 */
[----:B------:R-:W-:-:S05]  /*1e60*/  @P0 BRA `(.L_x_355) ;  /* 0xfffff91000000947 */ /* 0x000fca000383ffff */
.L_x_354:
[----:B------:R-:W-:Y:S01]  /*1e70*/  ULDC UR4, c[0x0][0x174] ;  /* 0x00005d0000047ab9 */ /* 0x000fe20000000800 */
[----:B------:R-:W-:Y:S01]  /*1e80*/  ISETP.GE.AND P0, PT, R113, R126, PT ;  /* 0x0000007e7100720c */ /* 0x000fe20003f06270 */
[----:B------:R-:W-:Y:S01]  /*1e90*/  USHF.L.U32 UR5, UR4, 0x5, URZ ;  /* 0x0000000504057899 */ /* 0x000fe2000800063f */
[C---:B01----:R-:W-:Y:S01]  /*1ea0*/  IADD3 R94, R110.reuse, 0x200, RZ ;  /* 0x000002006e5e7810 */ /* 0x043fe20007ffe0ff */
[----:B-----5:R-:W-:Y:S01]  /*1eb0*/  CS2R R80, SRZ ;  /* 0x0000000000507805 */ /* 0x020fe2000001ff00 */
[C---:B------:R-:W-:Y:S01]  /*1ec0*/  IADD3 R93, R110.reuse, 0x400, RZ ;  /* 0x000004006e5d7810 */ /* 0x040fe20007ffe0ff */
[----:B------:R-:W-:Y:S01]  /*1ed0*/  CS2R R82, SRZ ;  /* 0x0000000000527805 */ /* 0x000fe2000001ff00 */
[C---:B------:R-:W-:Y:S01]  /*1ee0*/  IADD3 R92, R110.reuse, 0x600, RZ ;  /* 0x000006006e5c7810 */ /* 0x040fe20007ffe0ff */
[----:B---3--:R-:W-:Y:S01]  /*1ef0*/  CS2R R76, SRZ ;  /* 0x00000000004c7805 */ /* 0x008fe2000001ff00 */
[----:B------:R-:W-:Y:S01]  /*1f00*/  ISETP.LT.AND P3, PT, R110, UR5, !P0 ;  /* 0x000000056e007c0c */ /* 0x000fe2000c761270 */
[----:B------:R-:W-:Y:S01]  /*1f10*/  CS2R R78, SRZ ;  /* 0x00000000004e7805 */ /* 0x000fe2000001ff00 */
[----:B------:R-:W-:Y:S01]  /*1f20*/  ISETP.LT.AND P2, PT, R94, UR5, !P0 ;  /* 0x000000055e007c0c */ /* 0x000fe2000c741270 */
[----:B--2---:R-:W-:Y:S01]  /*1f30*/  CS2R R72, SRZ ;  /* 0x0000000000487805 */ /* 0x004fe2000001ff00 */
[----:B------:R-:W-:Y:S01]  /*1f40*/  ISETP.LT.AND P1, PT, R93, UR5, !P0 ;  /* 0x000000055d007c0c */ /* 0x000fe2000c721270 */
[----:B------:R-:W-:Y:S01]  /*1f50*/  CS2R R74, SRZ ;  /* 0x00000000004a7805 */ /* 0x000fe2000001ff00 */
[----:B------:R-:W-:Y:S01]  /*1f60*/  ISETP.LT.AND P0, PT, R92, UR5, !P0 ;  /* 0x000000055c007c0c */ /* 0x000fe2000c701270 */
[----:B------:R-:W-:Y:S01]  /*1f70*/  CS2R R68, SRZ ;  /* 0x0000000000447805 */ /* 0x000fe2000001ff00 */
[----:B------:R-:W-:-:S04]  /*1f80*/  CS2R R70, SRZ ;  /* 0x0000000000467805 */ /* 0x000fc8000001ff00 */
[----:B------:R-:W2:Y:S04]  /*1f90*/  @P3 LDG.E.LTC128B.128.SYS R80, [R114] ;  /* 0x0000000072503381 */ /* 0x000ea800001eed20 */
[----:B------:R-:W3:Y:S04]  /*1fa0*/  @P2 LDG.E.LTC128B.128.SYS R76, [R114+0x200] ;  /* 0x00020000724c2381 */ /* 0x000ee800001eed20 */
[----:B------:R-:W3:Y:S04]  /*1fb0*/  @P1 LDG.E.LTC128B.128.SYS R72, [R114+0x400] ;  /* 0x0004000072481381 */ /* 0x000ee800001eed20 */
[----:B------:R-:W3:Y:S01]  /*1fc0*/  @P0 LDG.E.LTC128B.128.SYS R68, [R114+0x600] ;  /* 0x0006000072440381 */ /* 0x000ee200001eed20 */
[----:B------:R-:W-:Y:S01]  /*1fd0*/  IMAD.MOV.U32 R84, RZ, RZ, c[0x0][0x250] ;  /* 0x00009400ff547624 */ /* 0x000fe200078e00ff */
[C---:B------:R-:W-:Y:S01]  /*1fe0*/  IADD3 R86, R67.reuse, 0x10, RZ ;  /* 0x0000001043567810 */ /* 0x040fe20007ffe0ff */
[----:B------:R-:W-:Y:S01]  /*1ff0*/  IMAD.MOV.U32 R85, RZ, RZ, c[0x0][0x254] ;  /* 0x00009500ff557624 */ /* 0x000fe200078e00ff */
[C---:B------:R-:W-:Y:S01]  /*2000*/  ISETP.GE.AND P5, PT, R67.reuse, c[0x0][0x168], PT ;  /* 0x00005a0043007a0c */ /* 0x040fe20003fa6270 */
[----:B------:R-:W-:Y:S01]  /*2010*/  IMAD.WIDE R124, R67, 0x4, R124 ;  /* 0x00000004437c7825 */ /* 0x000fe200078e027c */
[----:B------:R-:W-:Y:S01]  /*2020*/  IADD3 R84, P1, P0, R122, c[0x0][0x248], -R84 ;  /* 0x000092007a547a10 */ /* 0x000fe2000783e854 */
[----:B------:R-:W-:Y:S01]  /*2030*/  CS2R R88, SRZ ;  /* 0x0000000000587805 */ /* 0x000fe2000001ff00 */
[----:B------:R-:W-:Y:S01]  /*2040*/  ISETP.GE.AND P4, PT, R86, c[0x0][0x168], PT ;  /* 0x00005a0056007a0c */ /* 0x000fe20003f86270 */
[----:B------:R-:W-:Y:S01]  /*2050*/  CS2R R90, SRZ ;  /* 0x00000000005a7805 */ /* 0x000fe2000001ff00 */
[----:B------:R-:W-:Y:S01]  /*2060*/  IADD3.X R109, R109, c[0x0][0x24c], ~R85, P1, P0 ;  /* 0x000093006d6d7a10 */ /* 0x000fe20000fe0c55 */
[----:B------:R-:W-:Y:S01]  /*2070*/  CS2R R86, SRZ ;  /* 0x0000000000567805 */ /* 0x000fe2000001ff00 */
[----:B------:R-:W-:-:S02]  /*2080*/  IADD3 R112, P1, P0, R112, c[0x0][0x238], R84 ;  /* 0x00008e0070707a10 */ /* 0x000fc4000783e054 */
[----:B------:R-:W-:Y:S01]  /*2090*/  CS2R R84, SRZ ;  /* 0x0000000000547805 */ /* 0x000fe2000001ff00 */
[----:B------:R-:W-:Y:S02]  /*20a0*/  ISETP.GE.AND P3, PT, R110, UR5, PT ;  /* 0x000000056e007c0c */ /* 0x000fe4000bf66270 */
[----:B------:R-:W3:Y:S01]  /*20b0*/  @!P5 LDG.E.LTC128B.128.SYS R88, [R124] ;  /* 0x000000007c58d381 */ /* 0x000ee200001eed20 */
[----:B------:R-:W-:Y:S02]  /*20c0*/  ISETP.GE.AND P2, PT, R94, UR5, PT ;  /* 0x000000055e007c0c */ /* 0x000fe4000bf46270 */
[----:B------:R-:W-:Y:S02]  /*20d0*/  IADD3.X R113, R108, c[0x0][0x23c], R109, P1, P0 ;  /* 0x00008f006c717a10 */ /* 0x000fe40000fe046d */
[----:B------:R-:W3:Y:S01]  /*20e0*/  @!P4 LDG.E.LTC128B.128.SYS R84, [R124+0x40] ;  /* 0x000040007c54c381 */ /* 0x000ee200001eed20 */
[----:B------:R-:W-:Y:S02]  /*20f0*/  ISETP.GE.AND P1, PT, R93, UR5, PT ;  /* 0x000000055d007c0c */ /* 0x000fe4000bf26270 */
[----:B------:R-:W-:Y:S01]  /*2100*/  ISETP.GE.AND P0, PT, R92, UR5, PT ;  /* 0x000000055c007c0c */ /* 0x000fe2000bf06270 */
[----:B--2---:R0:W-:Y:S04]  /*2110*/  STS.128 [R117.X16+0x1000], R80 ;  /* 0x0010005075007388 */ /* 0x0041e8000000cc00 */
[----:B---3--:R1:W-:Y:S04]  /*2120*/  STS.128 [R116.X16+0x1000], R76 ;  /* 0x0010004c74007388 */ /* 0x0083e8000000cc00 */
[----:B------:R2:W-:Y:S04]  /*2130*/  STS.128 [R117.X16+0x1800], R72 ;  /* 0x0018004875007388 */ /* 0x0005e8000000cc00 */
[----:B------:R2:W-:Y:S04]  /*2140*/  STS.128 [R116.X16+0x1800], R68 ;  /* 0x0018004474007388 */ /* 0x0005e8000000cc00 */
[----:B------:R-:W-:Y:S05]  /*2150*/  BAR.SYNC.DEFER_BLOCKING 0x0 ;  /* 0x0000000000007b1d */ /* 0x000fea0000010000 */
[----:B0-----:R0:W3:Y:S04]  /*2160*/  @!P3 LDG.E.LTC128B.128.SYS R80, [R112] ;  /* 0x000000007050b381 */ /* 0x0010e800001eed20 */
[----:B-1----:R0:W3:Y:S04]  /*2170*/  @!P2 LDG.E.LTC128B.128.SYS R76, [R112+0x200] ;  /* 0x00020000704ca381 */ /* 0x0020e800001eed20 */
[----:B--2---:R0:W2:Y:S04]  /*2180*/  @!P1 LDG.E.LTC128B.128.SYS R72, [R112+0x400] ;  /* 0x0004000070489381 */ /* 0x0040a800001eed20 */
[----:B------:R0:W2:Y:S01]  /*2190*/  @!P0 LDG.E.LTC128B.128.SYS R68, [R112+0x600] ;  /* 0x0006000070448381 */ /* 0x0000a200001eed20 */
[----:B------:R-:W1:Y:S03]  /*21a0*/  I2F R122, R64 ;  /* 0x00000040007a7306 */ /* 0x000e660000201400 */
[----:B------:R-:W-:Y:S05]  /*21b0*/  LDSM.16.M88.4 R108, [R66+UR13+0x800] ;  /* 0x0008000d426c783b */ /* 0x000fea0008000200 */
[----:B------:R-:W-:Y:S03]  /*21c0*/  I2F R127, R62 ;  /* 0x0000003e007f7306 */ /* 0x000fe60000201400 */
[----:B0-----:R-:W0:Y:S05]  /*21d0*/  LDSM.16.M88.4 R112, [R66+UR13] ;  /* 0x0000000d4270783b */ /* 0x001e2a0008000200 */
[----:B------:R-:W-:Y:S03]  /*21e0*/  I2F R128, R63 ;  /* 0x0000003f00807306 */ /* 0x000fe60000201400 */
[----:B------:R-:W-:Y:S05]  /*21f0*/  LDSM.16.M88.4 R104, [R66+UR13+0x1000] ;  /* 0x0010000d4268783b */ /* 0x000fea0008000200 */
[----:B------:R-:W-:Y:S03]  /*2200*/  I2F R131, R60 ;  /* 0x0000003c00837306 */ /* 0x000fe60000201400 */
[----:B------:R-:W-:Y:S05]  /*2210*/  LDSM.16.M88.4 R100, [R66+UR13+0x1800] ;  /* 0x0018000d4264783b */ /* 0x000fea0008000200 */
[----:B------:R0:W-:Y:S03]  /*2220*/  I2F R132, R61 ;  /* 0x0000003d00847306 */ /* 0x0001e60000201400 */
[----:B------:R-:W1:Y:S05]  /*2230*/  LDSM.16.M88.4 R96, [R0+UR13] ;  /* 0x0000000d0060783b */ /* 0x000e6a0008000200 */
[----:B------:R-:W-:Y:S03]  /*2240*/  I2F R135, R58 ;  /* 0x0000003a00877306 */ /* 0x000fe60000201400 */
[----:B------:R-:W-:Y:S05]  /*2250*/  LDSM.16.M88.4 R92, [R0+UR13+0x800] ;  /* 0x0008000d005c783b */ /* 0x000fea0008000200 */
[----:B------:R-:W-:Y:S03]  /*2260*/  I2F R136, R59 ;  /* 0x0000003b00887306 */ /* 0x000fe60000201400 */
[----:B0-----:R-:W-:Y:S05]  /*2270*/  LDSM.16.M88.4 R60, [R0+UR13+0x1000] ;  /* 0x0010000d003c783b */ /* 0x001fea0008000200 */
[----:B------:R-:W-:Y:S08]  /*2280*/  I2F R137, R56 ;  /* 0x0000003800897306 */ /* 0x000ff00000201400 */
[----:B------:R0:W-:Y:S02]  /*2290*/  I2F R138, R57 ;  /* 0x00000039008a7306 */ /* 0x0001e40000201400 */
[----:B0-----:R-:W-:Y:S06]  /*22a0*/  LDSM.16.M88.4 R56, [R0+UR13+0x1800] ;  /* 0x0018000d0038783b */ /* 0x001fec0008000200 */
[----:B------:R-:W0:Y:S08]  /*22b0*/  I2F R65, R65 ;  /* 0x0000004100417306 */ /* 0x000e300000201400 */
[----:B------:R-:W-:Y:S08]  /*22c0*/  I2F R123, R51 ;  /* 0x00000033007b7306 */ /* 0x000ff00000201400 */
[----:B------:R0:W1:Y:S08]  /*22d0*/  I2F R126, R50 ;  /* 0x00000032007e7306 */ /* 0x0000700000201400 */
[----:B------:R1:W-:Y:S01]  /*22e0*/  I2F R51, R20 ;  /* 0x0000001400337306 */ /* 0x0003e20000201400 */
[----:B0-----:R-:W-:Y:S01]  /*22f0*/  IADD3 R50, R67, 0x20, RZ ;  /* 0x0000002043327810 */ /* 0x001fe20007ffe0ff */
[----:B-1--4-:R-:W-:-:S03]  /*2300*/  FFMA R20, R122, R120, R88 ;  /* 0x000000787a147223 */ /* 0x012fc60000000058 */
[----:B------:R-:W-:-:S03]  /*2310*/  ISETP.GE.AND P0, PT, R50, c[0x0][0x168], PT ;  /* 0x00005a0032007a0c */ /* 0x000fc60003f06270 */
[----:B------:R-:W0:Y:S01]  /*2320*/  I2F R129, R52 ;  /* 0x0000003400817306 */ /* 0x000e220000201400 */
[----:B------:R-:W-:-:S07]  /*2330*/  FSETP.GT.AND P1, PT, R20, c[0x0][0x2c0], PT ;  /* 0x0000b00014007a0b */ /* 0x000fce0003f24000 */
[----:B------:R1:W0:Y:S08]  /*2340*/  I2F R130, R53 ;  /* 0x0000003500827306 */ /* 0x0002300000201400 */
[----:B------:R-:W0:Y:S01]  /*2350*/  I2F R133, R54 ;  /* 0x0000003600857306 */ /* 0x000e220000201400 */
[----:B-1----:R-:W-:-:S07]  /*2360*/  CS2R R52, SRZ ;  /* 0x0000000000347805 */ /* 0x002fce000001ff00 */
[----:B------:R1:W0:Y:S02]  /*2370*/  I2F R134, R55 ;  /* 0x0000003700867306 */ /* 0x0002240000201400 */
[----:B-1----:R-:W-:-:S06]  /*2380*/  CS2R R54, SRZ ;  /* 0x0000000000367805 */ /* 0x002fcc000001ff00 */
[----:B------:R1:W-:Y:S02]  /*2390*/  I2F R50, R21 ;  /* 0x0000001500327306 */ /* 0x0003e40000201400 */
[----:B-1----:R-:W-:-:S05]  /*23a0*/  FFMA R21, R65, R120, R89 ;  /* 0x0000007841157223 */ /* 0x002fca0000000059 */
[----:B------:R-:W-:Y:S01]  /*23b0*/  FSETP.GT.AND P3, PT, R21, c[0x0][0x2c0], PT ;  /* 0x0000b00015007a0b */ /* 0x000fe20003f64000 */
[----:B------:R-:W-:Y:S08]  /*23c0*/  I2F R140, R46 ;  /* 0x0000002e008c7306 */ /* 0x000ff00000201400 */
[----:B------:R1:W-:Y:S02]  /*23d0*/  I2F R46, R22 ;  /* 0x00000016002e7306 */ /* 0x0003e40000201400 */
[----:B-1----:R-:W-:-:S05]  /*23e0*/  FFMA R22, R126, R120, R90 ;  /* 0x000000787e167223 */ /* 0x002fca000000005a */
[----:B------:R-:W-:Y:S01]  /*23f0*/  FSETP.GT.AND P2, PT, R22, c[0x0][0x2c0], PT ;  /* 0x0000b00016007a0b */ /* 0x000fe20003f44000 */
[----:B------:R-:W-:Y:S08]  /*2400*/  I2F R142, R44 ;  /* 0x0000002c008e7306 */ /* 0x000ff00000201400 */
[----:B------:R1:W-:Y:S02]  /*2410*/  I2F R44, R23 ;  /* 0x00000017002c7306 */ /* 0x0003e40000201400 */
[----:B-1----:R-:W-:-:S06]  /*2420*/  FFMA R23, R123, R120, R91 ;  /* 0x000000787b177223 */ /* 0x002fcc000000005b */
[----:B------:R-:W-:Y:S08]  /*2430*/  I2F R143, R45 ;  /* 0x0000002d008f7306 */ /* 0x000ff00000201400 */
[----:B------:R1:W-:Y:S02]  /*2440*/  I2F R45, R26 ;  /* 0x0000001a002d7306 */ /* 0x0003e40000201400 */
[----:B-1----:R-:W-:-:S06]  /*2450*/  FFMA R26, R127, R120, R88 ;  /* 0x000000787f1a7223 */ /* 0x002fcc0000000058 */
[----:B------:R-:W1:Y:S01]  /*2460*/  I2F R139, R48 ;  /* 0x00000030008b7306 */ /* 0x000e620000201400 */
[----:B---3--:R-:W-:Y:S04]  /*2470*/  STS.128 [R117.X16+0x1080], R80 ;  /* 0x0010805075007388 */ /* 0x008fe8000000cc00 */
[----:B------:R-:W-:Y:S04]  /*2480*/  STS.128 [R116.X16+0x1080], R76 ;  /* 0x0010804c74007388 */ /* 0x000fe8000000cc00 */
[----:B--2---:R-:W-:Y:S04]  /*2490*/  STS.128 [R117.X16+0x1880], R72 ;  /* 0x0018804875007388 */ /* 0x004fe8000000cc00 */
[----:B------:R-:W-:Y:S04]  /*24a0*/  STS.128 [R116.X16+0x1880], R68 ;  /* 0x0018804474007388 */ /* 0x000fe8000000cc00 */
[----:B------:R-:W-:Y:S05]  /*24b0*/  BAR.SYNC.DEFER_BLOCKING 0x0 ;  /* 0x0000000000007b1d */ /* 0x000fea0000010000 */
[----:B------:R-:W2:Y:S01]  /*24c0*/  @!P0 LDG.E.LTC128B.128.SYS R52, [R124+0x80] ;  /* 0x000080007c348381 */ /* 0x000ea200001eed20 */
[----:B------:R-:W-:-:S04]  /*24d0*/  @!P1 FSETP.GTU.AND P0, PT, |R20|, +INF , PT ;  /* 0x7f8000001400980b */ /* 0x000fc80003f0c200 */
[----:B------:R-:W-:-:S08]  /*24e0*/  @!P1 FSEL R20, R20, c[0x0][0x2c0], P0 ;  /* 0x0000b00014149a08 */ /* 0x000fd00000000000 */
[----:B------:R-:W-:Y:S02]  /*24f0*/  @!P3 FSETP.GTU.AND P0, PT, |R21|, +INF , PT ;  /* 0x7f8000001500b80b */ /* 0x000fe40003f0c200 */
[----:B------:R-:W-:Y:S02]  /*2500*/  FSETP.GT.AND P1, PT, R23, c[0x0][0x2c0], PT ;  /* 0x0000b00017007a0b */ /* 0x000fe40003f24000 */
[----:B------:R-:W-:-:S08]  /*2510*/  @!P3 FSEL R21, R21, c[0x0][0x2c0], P0 ;  /* 0x0000b0001515ba08 */ /* 0x000fd00000000000 */
[----:B------:R-:W-:Y:S02]  /*2520*/  @!P2 FSETP.GTU.AND P0, PT, |R22|, +INF , PT ;  /* 0x7f8000001600a80b */ /* 0x000fe40003f0c200 */
[----:B------:R-:W-:Y:S02]  /*2530*/  FSETP.GT.AND P3, PT, R26, c[0x0][0x2c0], PT ;  /* 0x0000b0001a007a0b */ /* 0x000fe40003f64000 */
[----:B------:R-:W-:Y:S01]  /*2540*/  @!P2 FSEL R22, R22, c[0x0][0x2c0], P0 ;  /* 0x0000b0001616aa08 */ /* 0x000fe20000000000 */
[----:B------:R3:W-:Y:S07]  /*2550*/  I2F R48, R28 ;  /* 0x0000001c00307306 */ /* 0x0007ee0000201400 */
[----:B------:R-:W-:Y:S01]  /*2560*/  @!P1 FSETP.GTU.AND P0, PT, |R23|, +INF , PT ;  /* 0x7f8000001700980b */ /* 0x000fe20003f0c200 */
[----:B---3--:R-:W-:-:S03]  /*2570*/  FFMA R28, R128, R120, R89 ;  /* 0x00000078801c7223 */ /* 0x008fc60000000059 */
[----:B------:R-:W-:Y:S02]  /*2580*/  @!P1 FSEL R23, R23, c[0x0][0x2c0], P0 ;  /* 0x0000b00017179a08 */ /* 0x000fe40000000000 */
[----:B------:R-:W-:Y:S01]  /*2590*/  FSETP.GT.AND P2, PT, R28, c[0x0][0x2c0], PT ;  /* 0x0000b0001c007a0b */ /* 0x000fe20003f44000 */
[----:B------:R-:W-:Y:S05]  /*25a0*/  I2F R141, R47 ;  /* 0x0000002f008d7306 */ /* 0x000fea0000201400 */
[----:B------:R-:W-:-:S03]  /*25b0*/  @!P3 FSETP.GTU.AND P0, PT, |R26|, +INF , PT ;  /* 0x7f8000001a00b80b */ /* 0x000fc60003f0c200 */
[----:B------:R0:W-:Y:S01]  /*25c0*/  I2F R47, R29 ;  /* 0x0000001d002f7306 */ /* 0x0001e20000201400 */
[----:B------:R-:W-:Y:S01]  /*25d0*/  @!P3 FSEL R26, R26, c[0x0][0x2c0], P0 ;  /* 0x0000b0001a1aba08 */ /* 0x000fe20000000000 */
[----:B0-----:R-:W-:-:S07]  /*25e0*/  FFMA R29, R129, R120, R90 ;  /* 0x00000078811d7223 */ /* 0x001fce000000005a */
[----:B------:R-:W-:Y:S02]  /*25f0*/  @!P2 FSETP.GTU.AND P0, PT, |R28|, +INF , PT ;  /* 0x7f8000001c00a80b */ /* 0x000fe40003f0c200 */
[----:B------:R-:W-:Y:S01]  /*2600*/  FSETP.GT.AND P1, PT, R29, c[0x0][0x2c0], PT ;  /* 0x0000b0001d007a0b */ /* 0x000fe20003f24000 */
[----:B------:R-:W-:Y:S01]  /*2610*/  FFMA R65, R130, R120, R91 ;  /* 0x0000007882417223 */ /* 0x000fe2000000005b */
[----:B------:R-:W-:-:S04]  /*2620*/  @!P2 FSEL R28, R28, c[0x0][0x2c0], P0 ;  /* 0x0000b0001c1caa08 */ /* 0x000fc80000000000 */
[----:B------:R-:W-:-:S06]  /*2630*/  FSETP.GT.AND P3, PT, R65, c[0x0][0x2c0], PT ;  /* 0x0000b00041007a0b */ /* 0x000fcc0003f64000 */
[----:B------:R-:W-:Y:S01]  /*2640*/  @!P1 FSETP.GTU.AND P0, PT, |R29|, +INF , PT ;  /* 0x7f8000001d00980b */ /* 0x000fe20003f0c200 */
[----:B------:R-:W-:-:S03]  /*2650*/  FFMA R122, R131, R120, R88 ;  /* 0x00000078837a7223 */ /* 0x000fc60000000058 */
[----:B------:R-:W-:Y:S02]  /*2660*/  @!P1 FSEL R29, R29, c[0x0][0x2c0], P0 ;  /* 0x0000b0001d1d9a08 */ /* 0x000fe40000000000 */
        /* <DEDUP_REMOVED lines=28> */
[----:B------:R-:W-:Y:S01]  /*2830*/  FSETP.GT.AND P1, PT, R128, c[0x0][0x2c0], PT ;  /* 0x0000b00080007a0b */ /* 0x000fe20003f24000 */
[----:B------:R-:W0:Y:S05]  /*2840*/  I2F R49, R49 ;  /* 0x0000003100317306 */ /* 0x000e2a0000201400 */
[----:B------:R-:W-:Y:S01]  /*2850*/  @!P2 FSETP.GTU.AND P0, PT, |R126|, +INF , PT ;  /* 0x7f8000007e00a80b */ /* 0x000fe20003f0c200 */
[----:B-1----:R-:W-:-:S03]  /*2860*/  FFMA R139, R139, R120, R84 ;  /* 0x000000788b8b7223 */ /* 0x002fc60000000054 */
[----:B------:R-:W-:Y:S02]  /*2870*/  @!P2 FSEL R126, R126, c[0x0][0x2c0], P0 ;  /* 0x0000b0007e7eaa08 */ /* 0x000fe40000000000 */
[----:B------:R-:W-:Y:S01]  /*2880*/  FSETP.GT.AND P3, PT, R139, c[0x0][0x2c0], PT ;  /* 0x0000b0008b007a0b */ /* 0x000fe20003f64000 */
[----:B------:R-:W1:Y:S05]  /*2890*/  I2F R34, R34 ;  /* 0x0000002200227306 */ /* 0x000e6a0000201400 */
[----:B------:R-:W-:Y:S01]  /*28a0*/  @!P1 FSETP.GTU.AND P0, PT, |R128|, +INF , PT ;  /* 0x7f8000008000980b */ /* 0x000fe20003f0c200 */
[----:B0-----:R-:W-:-:S03]  /*28b0*/  FFMA R49, R49, R120, R85 ;  /* 0x0000007831317223 */ /* 0x001fc60000000055 */
[----:B------:R-:W-:Y:S02]  /*28c0*/  @!P1 FSEL R128, R128, c[0x0][0x2c0], P0 ;  /* 0x0000b00080809a08 */ /* 0x000fe40000000000 */
[----:B------:R-:W-:Y:S01]  /*28d0*/  FSETP.GT.AND P2, PT, R49, c[0x0][0x2c0], PT ;  /* 0x0000b00031007a0b */ /* 0x000fe20003f44000 */
[----:B------:R-:W0:Y:S05]  /*28e0*/  I2F R35, R35 ;  /* 0x0000002300237306 */ /* 0x000e2a0000201400 */
[----:B------:R-:W-:Y:S01]  /*28f0*/  @!P3 FSETP.GTU.AND P0, PT, |R139|, +INF , PT ;  /* 0x7f8000008b00b80b */ /* 0x000fe20003f0c200 */
[----:B-1----:R-:W-:-:S03]  /*2900*/  FFMA R34, R34, R120, R86 ;  /* 0x0000007822227223 */ /* 0x002fc60000000056 */
[----:B------:R-:W-:Y:S02]  /*2910*/  @!P3 FSEL R139, R139, c[0x0][0x2c0], P0 ;  /* 0x0000b0008b8bba08 */ /* 0x000fe40000000000 */
[----:B------:R-:W-:-:S06]  /*2920*/  FSETP.GT.AND P1, PT, R34, c[0x0][0x2c0], PT ;  /* 0x0000b00022007a0b */ /* 0x000fcc0003f24000 */
[----:B------:R-:W-:Y:S01]  /*2930*/  @!P2 FSETP.GTU.AND P0, PT, |R49|, +INF , PT ;  /* 0x7f8000003100a80b */ /* 0x000fe20003f0c200 */
[----:B0-----:R-:W-:-:S03]  /*2940*/  FFMA R35, R35, R120, R87 ;  /* 0x0000007823237223 */ /* 0x001fc60000000057 */
[----:B------:R-:W-:Y:S02]  /*2950*/  @!P2 FSEL R49, R49, c[0x0][0x2c0], P0 ;  /* 0x0000b0003131aa08 */ /* 0x000fe40000000000 */
[----:B------:R-:W-:-:S06]  /*2960*/  FSETP.GT.AND P3, PT, R35, c[0x0][0x2c0], PT ;  /* 0x0000b00023007a0b */ /* 0x000fcc0003f64000 */
[----:B------:R-:W-:Y:S01]  /*2970*/  @!P1 FSETP.GTU.AND P0, PT, |R34|, +INF , PT ;  /* 0x7f8000002200980b */ /* 0x000fe20003f0c200 */
[----:B------:R-:W-:-:S03]  /*2980*/  FFMA R140, R140, R120, R84 ;  /* 0x000000788c8c7223 */ /* 0x000fc60000000054 */
[----:B------:R-:W-:Y:S02]  /*2990*/  @!P1 FSEL R34, R34, c[0x0][0x2c0], P0 ;  /* 0x0000b00022229a08 */ /* 0x000fe40000000000 */
[----:B------:R-:W-:Y:S01]  /*29a0*/  FSETP.GT.AND P2, PT, R140, c[0x0][0x2c0], PT ;  /* 0x0000b0008c007a0b */ /* 0x000fe20003f44000 */
[----:B------:R-:W0:Y:S05]  /*29b0*/  I2F R36, R36 ;  /* 0x0000002400247306 */ /* 0x000e2a0000201400 */
[----:B------:R-:W-:-:S03]  /*29c0*/  @!P3 FSETP.GTU.AND P0, PT, |R35|, +INF , PT ;  /* 0x7f8000002300b80b */ /* 0x000fc60003f0c200 */
[----:B------:R1:W-:Y:S01]  /*29d0*/  I2F R64, R31 ;  /* 0x0000001f00407306 */ /* 0x0003e20000201400 */
[----:B------:R-:W-:Y:S01]  /*29e0*/  @!P3 FSEL R35, R35, c[0x0][0x2c0], P0 ;  /* 0x0000b0002323ba08 */ /* 0x000fe20000000000 */
[----:B-1----:R-:W-:-:S07]  /*29f0*/  FFMA R31, R141, R120, R85 ;  /* 0x000000788d1f7223 */ /* 0x002fce0000000055 */
[----:B------:R-:W-:Y:S01]  /*2a00*/  @!P2 FSETP.GTU.AND P0, PT, |R140|, +INF , PT ;  /* 0x7f8000008c00a80b */ /* 0x000fe20003f0c200 */
[----:B------:R-:W1:Y:S01]  /*2a10*/  I2F R37, R37 ;  /* 0x0000002500257306 */ /* 0x000e620000201400 */
[----:B------:R-:W-:-:S07]  /*2a20*/  FSETP.GT.AND P1, PT, R31, c[0x0][0x2c0], PT ;  /* 0x0000b0001f007a0b */ /* 0x000fce0003f24000 */
[----:B------:R-:W-:Y:S01]  /*2a30*/  I2F R144, R40 ;  /* 0x0000002800907306 */ /* 0x000fe20000201400 */
[----:B------:R-:W-:-:S07]  /*2a40*/  @!P2 FSEL R140, R140, c[0x0][0x2c0], P0 ;  /* 0x0000b0008c8caa08 */ /* 0x000fce0000000000 */
[----:B------:R-:W-:Y:S01]  /*2a50*/  I2F R40, R18 ;  /* 0x0000001200287306 */ /* 0x000fe20000201400 */
[----:B------:R-:W-:-:S07]  /*2a60*/  @!P1 FSETP.GTU.AND P0, PT, |R31|, +INF , PT ;  /* 0x7f8000001f00980b */ /* 0x000fce0003f0c200 */
[----:B------:R0:W-:Y:S02]  /*2a70*/  I2F R18, R30 ;  /* 0x0000001e00127306 */ /* 0x0001e40000201400 */
[----:B0-----:R-:W-:-:S05]  /*2a80*/  FFMA R30, R36, R120, R86 ;  /* 0x00000078241e7223 */ /* 0x001fca0000000056 */
[----:B------:R-:W-:Y:S01]  /*2a90*/  FSETP.GT.AND P3, PT, R30, c[0x0][0x2c0], PT ;  /* 0x0000b0001e007a0b */ /* 0x000fe20003f64000 */
[----:B-1----:R-:W-:Y:S01]  /*2aa0*/  FFMA R37, R37, R120, R87 ;  /* 0x0000007825257223 */ /* 0x002fe20000000057 */
[----:B------:R-:W-:-:S04]  /*2ab0*/  @!P1 FSEL R31, R31, c[0x0][0x2c0], P0 ;  /* 0x0000b0001f1f9a08 */ /* 0x000fc80000000000 */
[----:B------:R-:W-:-:S06]  /*2ac0*/  FSETP.GT.AND P2, PT, R37, c[0x0][0x2c0], PT ;  /* 0x0000b00025007a0b */ /* 0x000fcc0003f44000 */
[----:B------:R-:W-:Y:S01]  /*2ad0*/  @!P3 FSETP.GTU.AND P0, PT, |R30|, +INF , PT ;  /* 0x7f8000001e00b80b */ /* 0x000fe20003f0c200 */
[-C--:B------:R-:W-:Y:S01]  /*2ae0*/  FFMA R142, R142, R120.reuse, R84 ;  /* 0x000000788e8e7223 */ /* 0x080fe20000000054 */
[----:B------:R-:W0:Y:S01]  /*2af0*/  I2F R38, R38 ;  /* 0x0000002600267306 */ /* 0x000e220000201400 */
[----:B------:R-:W-:Y:S01]  /*2b00*/  FFMA R143, R143, R120, R85 ;  /* 0x000000788f8f7223 */ /* 0x000fe20000000055 */
[----:B------:R-:W-:Y:S02]  /*2b10*/  @!P3 FSEL R30, R30, c[0x0][0x2c0], P0 ;  /* 0x0000b0001e1eba08 */ /* 0x000fe40000000000 */
[----:B------:R-:W-:-:S06]  /*2b20*/  FSETP.GT.AND P1, PT, R142, c[0x0][0x2c0], PT ;  /* 0x0000b0008e007a0b */ /* 0x000fcc0003f24000 */
[----:B------:R-:W-:Y:S02]  /*2b30*/  @!P2 FSETP.GTU.AND P0, PT, |R37|, +INF , PT ;  /* 0x7f8000002500a80b */ /* 0x000fe40003f0c200 */
[----:B------:R-:W-:Y:S01]  /*2b40*/  FSETP.GT.AND P4, PT, R143, c[0x0][0x2c0], PT ;  /* 0x0000b0008f007a0b */ /* 0x000fe20003f84000 */
[----:B------:R-:W1:Y:S01]  /*2b50*/  I2F R39, R39 ;  /* 0x0000002700277306 */ /* 0x000e620000201400 */
[----:B------:R-:W-:Y:S01]  /*2b60*/  @!P2 FSEL R37, R37, c[0x0][0x2c0], P0 ;  /* 0x0000b0002525aa08 */ /* 0x000fe20000000000 */
[----:B0-----:R-:W-:-:S06]  /*2b70*/  FFMA R38, R38, R120, R86 ;  /* 0x0000007826267223 */ /* 0x001fcc0000000056 */
[----:B------:R-:W-:Y:S01]  /*2b80*/  F2I.NTZ R20, R20 ;  /* 0x0000001400147305 */ /* 0x000fe20000203100 */
[----:B------:R-:W-:Y:S02]  /*2b90*/  @!P1 FSETP.GTU.AND P0, PT, |R142|, +INF , PT ;  /* 0x7f8000008e00980b */ /* 0x000fe40003f0c200 */
[----:B------:R-:W-:Y:S02]  /*2ba0*/  FSETP.GT.AND P2, PT, R38, c[0x0][0x2c0], PT ;  /* 0x0000b00026007a0b */ /* 0x000fe40003f44000 */
[----:B------:R-:W-:-:S03]  /*2bb0*/  @!P1 FSEL R142, R142, c[0x0][0x2c0], P0 ;  /* 0x0000b0008e8e9a08 */ /* 0x000fc60000000000 */
[----:B------:R-:W0:Y:S01]  /*2bc0*/  F2I.NTZ R21, R21 ;  /* 0x0000001500157305 */ /* 0x000e220000203100 */
[----:B------:R-:W-:-:S07]  /*2bd0*/  @!P4 FSETP.GTU.AND P1, PT, |R143|, +INF , PT ;  /* 0x7f8000008f00c80b */ /* 0x000fce0003f2c200 */
[----:B------:R-:W-:Y:S08]  /*2be0*/  F2I.NTZ R22, R22 ;  /* 0x0000001600167305 */ /* 0x000ff00000203100 */
[----:B------:R-:W3:Y:S01]  /*2bf0*/  F2I.NTZ R23, R23 ;  /* 0x0000001700177305 */ /* 0x000ee20000203100 */
[----:B------:R-:W-:-:S07]  /*2c00*/  IADD3 R67, R67, 0x30, RZ ;  /* 0x0000003043437810 */ /* 0x000fce0007ffe0ff */
[----:B------:R-:W2:Y:S01]  /*2c10*/  I2F R42, R42 ;  /* 0x0000002a002a7306 */ /* 0x000ea20000201400 */
[----:B-1----:R-:W-:Y:S01]  /*2c20*/  FFMA R39, R39, R120, R87 ;  /* 0x0000007827277223 */ /* 0x002fe20000000057 */
[----:B------:R-:W-:Y:S02]  /*2c30*/  ISETP.GE.AND P0, PT, R67, c[0x0][0x168], PT ;  /* 0x00005a0043007a0c */ /* 0x000fe40003f06270 */
[----:B------:R-:W-:Y:S02]  /*2c40*/  @!P4 FSEL R143, R143, c[0x0][0x2c0], P1 ;  /* 0x0000b0008f8fca08 */ /* 0x000fe40000800000 */
[----:B0-----:R-:W-:Y:S02]  /*2c50*/  I2IP.S8.S32.SAT R159, R21, R20, RZ ;  /* 0x00000014159f7239 */ /* 0x001fe400000010ff */
[----:B------:R-:W0:Y:S01]  /*2c60*/  I2F R43, R43 ;  /* 0x0000002b002b7306 */ /* 0x000e220000201400 */
[----:B---3--:R-:W-:Y:S01]  /*2c70*/  I2IP.S8.S32.SAT R36, R23, R22, RZ ;  /* 0x0000001617247239 */ /* 0x008fe200000010ff */
[----:B------:R-:W-:Y:S01]  /*2c80*/  CS2R R20, SRZ ;  /* 0x0000000000147805 */ /* 0x000fe2000001ff00 */
[----:B------:R-:W-:Y:S01]  /*2c90*/  FSETP.GT.AND P3, PT, R39, c[0x0][0x2c0], PT ;  /* 0x0000b00027007a0b */ /* 0x000fe20003f64000 */
[----:B------:R-:W-:Y:S01]  /*2ca0*/  CS2R R22, SRZ ;  /* 0x0000000000167805 */ /* 0x000fe2000001ff00 */
[----:B------:R-:W-:-:S03]  /*2cb0*/  @!P2 FSETP.GTU.AND P1, PT, |R38|, +INF , PT ;  /* 0x7f8000002600a80b */ /* 0x000fc60003f2c200 */
[----:B------:R-:W-:Y:S01]  /*2cc0*/  F2I.NTZ R29, R29 ;  /* 0x0000001d001d7305 */ /* 0x000fe20000203100 */
[----:B--2---:R-:W-:-:S07]  /*2cd0*/  FFMA R42, R42, R120, R84 ;  /* 0x000000782a2a7223 */ /* 0x004fce0000000054 */
[----:B------:R-:W1:Y:S01]  /*2ce0*/  F2I.NTZ R65, R65 ;  /* 0x0000004100417305 */ /* 0x000e620000203100 */
[----:B------:R-:W-:Y:S01]  /*2cf0*/  FSETP.GT.AND P4, PT, R42, c[0x0][0x2c0], PT ;  /* 0x0000b0002a007a0b */ /* 0x000fe20003f84000 */
[----:B------:R2:W3:Y:S01]  /*2d00*/  @!P0 LDG.E.LTC128B.128.SYS R20, [R124+0xc0] ;  /* 0x0000c0007c148381 */ /* 0x0004e200001eed20 */
[----:B------:R-:W-:-:S05]  /*2d10*/  @!P2 FSEL R38, R38, c[0x0][0x2c0], P1 ;  /* 0x0000b0002626aa08 */ /* 0x000fca0000800000 */
[----:B------:R-:W2:Y:S01]  /*2d20*/  I2F R41, R41 ;  /* 0x0000002900297306 */ /* 0x000ea20000201400 */
[----:B------:R-:W-:Y:S01]  /*2d30*/  @!P3 FSETP.GTU.AND P1, PT, |R39|, +INF , PT ;  /* 0x7f8000002700b80b */ /* 0x000fe20003f2c200 */
[----:B0-----:R-:W-:-:S03]  /*2d40*/  FFMA R43, R43, R120, R85 ;  /* 0x000000782b2b7223 */ /* 0x001fc60000000055 */
[----:B------:R-:W-:Y:S02]  /*2d50*/  @!P3 FSEL R39, R39, c[0x0][0x2c0], P1 ;  /* 0x0000b0002727ba08 */ /* 0x000fe40000800000 */
[----:B------:R-:W-:Y:S02]  /*2d60*/  FSETP.GT.AND P2, PT, R43, c[0x0][0x2c0], PT ;  /* 0x0000b0002b007a0b */ /* 0x000fe40003f44000 */
[----:B-1----:R-:W-:Y:S01]  /*2d70*/  I2IP.S8.S32.SAT R65, R65, R29, RZ ;  /* 0x0000001d41417239 */ /* 0x002fe200000010ff */
[----:B------:R-:W-:Y:S01]  /*2d80*/  FFMA R29, R144, R120, R86 ;  /* 0x00000078901d7223 */ /* 0x000fe20000000056 */
[----:B------:R-:W-:-:S04]  /*2d90*/  @!P4 FSETP.GTU.AND P3, PT, |R42|, +INF , PT ;  /* 0x7f8000002a00c80b */ /* 0x000fc80003f6c200 */
[----:B------:R-:W-:Y:S01]  /*2da0*/  FSETP.GT.AND P1, PT, R29, c[0x0][0x2c0], PT ;  /* 0x0000b0001d007a0b */ /* 0x000fe20003f24000 */
[----:B--2---:R-:W-:Y:S01]  /*2db0*/  FFMA R87, R41, R120, R87 ;  /* 0x0000007829577223 */ /* 0x004fe20000000057 */
[----:B------:R-:W-:Y:S01]  /*2dc0*/  @!P4 FSEL R42, R42, c[0x0][0x2c0], P3 ;  /* 0x0000b0002a2aca08 */ /* 0x000fe20001800000 */
[----:B------:R-:W-:Y:S03]  /*2dd0*/  F2I.NTZ R26, R26 ;  /* 0x0000001a001a7305 */ /* 0x000fe60000203100 */
[----:B------:R-:W-:Y:S02]  /*2de0*/  FSETP.GT.AND P0, PT, R87, c[0x0][0x2c0], PT ;  /* 0x0000b00057007a0b */ /* 0x000fe40003f04000 */
[----:B------:R-:W-:-:S03]  /*2df0*/  @!P2 FSETP.GTU.AND P3, PT, |R43|, +INF , PT ;  /* 0x7f8000002b00a80b */ /* 0x000fc60003f6c200 */
[----:B------:R-:W0:Y:S01]  /*2e00*/  F2I.NTZ R28, R28 ;  /* 0x0000001c001c7305 */ /* 0x000e220000203100 */
[----:B------:R-:W-:Y:S02]  /*2e10*/  @!P2 FSEL R43, R43, c[0x0][0x2c0], P3 ;  /* 0x0000b0002b2baa08 */ /* 0x000fe40001800000 */
[----:B------:R-:W-:-:S05]  /*2e20*/  @!P1 FSETP.GTU.AND P2, PT, |R29|, +INF , PT ;  /* 0x7f8000001d00980b */ /* 0x000fca0003f4c200 */
[----:B------:R-:W1:Y:S01]  /*2e30*/  I2F R19, R19 ;  /* 0x0000001300137306 */ /* 0x000e620000201400 */
[----:B------:R-:W-:Y:S02]  /*2e40*/  @!P1 FSEL R29, R29, c[0x0][0x2c0], P2 ;  /* 0x0000b0001d1d9a08 */ /* 0x000fe40001000000 */
[----:B------:R-:W-:Y:S02]  /*2e50*/  @!P0 FSETP.GTU.AND P1, PT, |R87|, +INF , PT ;  /* 0x7f8000005700880b */ /* 0x000fe40003f2c200 */
[----:B0-----:R-:W-:-:S03]  /*2e60*/  I2IP.S8.S32.SAT R28, R28, R26, RZ ;  /* 0x0000001a1c1c7239 */ /* 0x001fc600000010ff */
[----:B------:R0:W-:Y:S01]  /*2e70*/  F2I.NTZ R147, R42 ;  /* 0x0000002a00937305 */ /* 0x0001e20000203100 */
[----:B------:R-:W-:Y:S02]  /*2e80*/  @!P0 FSEL R87, R87, c[0x0][0x2c0], P1 ;  /* 0x0000b00057578a08 */ /* 0x000fe40000800000 */
[----:B------:R-:W-:Y:S01]  /*2e90*/  PRMT R161, R28, 0x5410, R65 ;  /* 0x000054101ca17816 */ /* 0x000fe20000000041 */
[----:B0-----:R-:W-:-:S04]  /*2ea0*/  FFMA R42, R40, R120, R54 ;  /* 0x00000078282a7223 */ /* 0x001fc80000000036 */
[----:B------:R-:W0:Y:S01]  /*2eb0*/  I2F R24, R24 ;  /* 0x0000001800187306 */ /* 0x000e220000201400 */
[----:B------:R-:W-:-:S07]  /*2ec0*/  FSETP.GT.AND P1, PT, R42, c[0x0][0x2c0], PT ;  /* 0x0000b0002a007a0b */ /* 0x000fce0003f24000 */
[----:B------:R1:W-:Y:S02]  /*2ed0*/  F2I.NTZ R65, R43 ;  /* 0x0000002b00417305 */ /* 0x0003e40000203100 */
[----:B-1----:R-:W-:-:S06]  /*2ee0*/  FFMA R43, R19, R120, R55 ;  /* 0x00000078132b7223 */ /* 0x002fcc0000000037 */
[----:B------:R-:W-:Y:S01]  /*2ef0*/  F2I.NTZ R84, R38 ;  /* 0x0000002600547305 */ /* 0x000fe20000203100 */
[----:B------:R-:W-:-:S07]  /*2f00*/  FSETP.GT.AND P3, PT, R43, c[0x0][0x2c0], PT ;  /* 0x0000b0002b007a0b */ /* 0x000fce0003f64000 */
[----:B------:R-:W1:Y:S01]  /*2f10*/  F2I.NTZ R41, R39 ;  /* 0x0000002700297305 */ /* 0x000e620000203100 */
[----:B0-----:R-:W-:Y:S01]  /*2f20*/  FFMA R40, R24, R120, R54 ;  /* 0x0000007818287223 */ /* 0x001fe20000000036 */
[----:B------:R-:W-:-:S06]  /*2f30*/  @!P1 FSETP.GTU.AND P0, PT, |R42|, +INF , PT ;  /* 0x7f8000002a00980b */ /* 0x000fcc0003f0c200 */
[----:B------:R-:W0:Y:S01]  /*2f40*/  I2F R25, R25 ;  /* 0x0000001900197306 */ /* 0x000e220000201400 */
[----:B------:R-:W-:Y:S02]  /*2f50*/  @!P1 FSEL R42, R42, c[0x0][0x2c0], P0 ;  /* 0x0000b0002a2a9a08 */ /* 0x000fe40000000000 */
[----:B------:R-:W-:Y:S02]  /*2f60*/  FSETP.GT.AND P2, PT, R40, c[0x0][0x2c0], PT ;  /* 0x0000b00028007a0b */ /* 0x000fe40003f44000 */
[----:B------:R-:W-:-:S03]  /*2f70*/  @!P3 FSETP.GTU.AND P1, PT, |R43|, +INF , PT ;  /* 0x7f8000002b00b80b */ /* 0x000fc60003f2c200 */
[----:B------:R-:W-:Y:S01]  /*2f80*/  F2I.NTZ R91, R89 ;  /* 0x00000059005b7305 */ /* 0x000fe20000203100 */
[----:B-1----:R-:W-:-:S07]  /*2f90*/  I2IP.S8.S32.SAT R84, R41, R84, RZ ;  /* 0x0000005429547239 */ /* 0x002fce00000010ff */
[----:B------:R-:W-:Y:S01]  /*2fa0*/  F2I.NTZ R89, R49 ;  /* 0x0000003100597305 */ /* 0x000fe20000203100 */
[----:B0-----:R-:W-:-:S07]  /*2fb0*/  FFMA R41, R25, R120, R55 ;  /* 0x0000007819297223 */ /* 0x001fce0000000037 */
[----:B------:R-:W-:Y:S08]  /*2fc0*/  F2I.NTZ R30, R30 ;  /* 0x0000001e001e7305 */ /* 0x000ff00000203100 */
[----:B------:R-:W0:Y:S08]  /*2fd0*/  F2I.NTZ R49, R37 ;  /* 0x0000002500317305 */ /* 0x000e300000203100 */
[----:B------:R-:W1:Y:S01]  /*2fe0*/  I2F R32, R32 ;  /* 0x0000002000207306 */ /* 0x000e620000201400 */
[----:B------:R-:W-:-:S02]  /*2ff0*/  @!P3 FSEL R43, R43, c[0x0][0x2c0], P1 ;  /* 0x0000b0002b2bba08 */ /* 0x000fc40000800000 */
[----:B------:R-:W-:-:S05]  /*3000*/  FSETP.GT.AND P0, PT, R41, c[0x0][0x2c0], PT ;  /* 0x0000b00029007a0b */ /* 0x000fca0003f04000 */
[----:B------:R-:W2:Y:S01]  /*3010*/  I2F R33, R33 ;  /* 0x0000002100217306 */ /* 0x000ea20000201400 */
[----:B------:R-:W-:Y:S02]  /*3020*/  @!P2 FSETP.GTU.AND P1, PT, |R40|, +INF , PT ;  /* 0x7f8000002800a80b */ /* 0x000fe40003f2c200 */
[----:B0-----:R-:W-:-:S05]  /*3030*/  I2IP.S8.S32.SAT R19, R49, R30, RZ ;  /* 0x0000001e31137239 */ /* 0x001fca00000010ff */
[----:B------:R1:W-:Y:S01]  /*3040*/  I2F R49, R27 ;  /* 0x0000001b00317306 */ /* 0x0003e20000201400 */
[----:B------:R-:W-:Y:S01]  /*3050*/  @!P2 FSEL R40, R40, c[0x0][0x2c0], P1 ;  /* 0x0000b0002828aa08 */ /* 0x000fe20000800000 */
[----:B-1----:R-:W-:-:S03]  /*3060*/  FFMA R27, R32, R120, R52 ;  /* 0x00000078201b7223 */ /* 0x002fc60000000034 */
[----:B------:R-:W-:Y:S01]  /*3070*/  @!P0 FSETP.GTU.AND P1, PT, |R41|, +INF , PT ;  /* 0x7f8000002900880b */ /* 0x000fe20003f2c200 */
[----:B--2---:R-:W-:Y:S01]  /*3080*/  FFMA R67, R33, R120, R53 ;  /* 0x0000007821437223 */ /* 0x004fe20000000035 */
[----:B------:R-:W-:Y:S01]  /*3090*/  FSETP.GT.AND P3, PT, R27, c[0x0][0x2c0], PT ;  /* 0x0000b0001b007a0b */ /* 0x000fe20003f64000 */
[----:B------:R-:W-:Y:S03]  /*30a0*/  F2I.NTZ R122, R122 ;  /* 0x0000007a007a7305 */ /* 0x000fe60000203100 */
[----:B------:R-:W-:Y:S02]  /*30b0*/  FSETP.GT.AND P2, PT, R67, c[0x0][0x2c0], PT ;  /* 0x0000b00043007a0b */ /* 0x000fe40003f44000 */
[----:B------:R-:W-:-:S03]  /*30c0*/  I2IP.S8.S32.SAT R147, R65, R147, RZ ;  /* 0x0000009341937239 */ /* 0x000fc600000010ff */
[----:B------:R-:W0:Y:S01]  /*30d0*/  F2I.NTZ R88, R132 ;  /* 0x0000008400587305 */ /* 0x000e220000203100 */
[----:B------:R-:W-:Y:S01]  /*30e0*/  @!P0 FSEL R41, R41, c[0x0][0x2c0], P1 ;  /* 0x0000b00029298a08 */ /* 0x000fe20000800000 */
[----:B------:R-:W-:-:S06]  /*30f0*/  FFMA R65, R18, R120, R52 ;  /* 0x0000007812417223 */ /* 0x000fcc0000000034 */
[----:B------:R-:W-:Y:S01]  /*3100*/  F2I.NTZ R123, R123 ;  /* 0x0000007b007b7305 */ /* 0x000fe20000203100 */
[----:B------:R-:W-:-:S07]  /*3110*/  @!P3 FSETP.GTU.AND P1, PT, |R27|, +INF , PT ;  /* 0x7f8000001b00b80b */ /* 0x000fce0003f2c200 */
[----:B------:R-:W1:Y:S08]  /*3120*/  F2I.NTZ R127, R127 ;  /* 0x0000007f007f7305 */ /* 0x000e700000203100 */
[----:B------:R-:W2:Y:S08]  /*3130*/  F2I.NTZ R90, R135 ;  /* 0x00000087005a7305 */ /* 0x000eb00000203100 */
[----:B------:R-:W-:Y:S08]  /*3140*/  F2I.NTZ R126, R126 ;  /* 0x0000007e007e7305 */ /* 0x000ff00000203100 */
[----:B------:R-:W0:Y:S08]  /*3150*/  F2I.NTZ R128, R128 ;  /* 0x0000008000807305 */ /* 0x000e300000203100 */
[----:B------:R-:W-:Y:S08]  /*3160*/  F2I.NTZ R160, R140 ;  /* 0x0000008c00a07305 */ /* 0x000ff00000203100 */
[----:B------:R-:W2:Y:S01]  /*3170*/  F2I.NTZ R31, R31 ;  /* 0x0000001f001f7305 */ /* 0x000ea20000203100 */
[----:B------:R-:W-:-:S02]  /*3180*/  @!P3 FSEL R27, R27, c[0x0][0x2c0], P1 ;  /* 0x0000b0001b1bba08 */ /* 0x000fc40000800000 */
[----:B------:R-:W-:Y:S02]  /*3190*/  FSETP.GT.AND P0, PT, R65, c[0x0][0x2c0], PT ;  /* 0x0000b00041007a0b */ /* 0x000fe40003f04000 */
[----:B------:R-:W-:-:S03]  /*31a0*/  @!P2 FSETP.GTU.AND P3, PT, |R67|, +INF , PT ;  /* 0x7f8000004300a80b */ /* 0x000fc60003f6c200 */
[----:B------:R-:W-:Y:S01]  /*31b0*/  F2I.NTZ R34, R34 ;  /* 0x0000002200227305 */ /* 0x000fe20000203100 */
[----:B0-----:R-:W-:Y:S02]  /*31c0*/  I2IP.S8.S32.SAT R88, R88, R122, RZ ;  /* 0x0000007a58587239 */ /* 0x001fe400000010ff */
[----:B-1----:R-:W-:-:S05]  /*31d0*/  I2IP.S8.S32.SAT R123, R127, R123, RZ ;  /* 0x0000007b7f7b7239 */ /* 0x002fca00000010ff */
[----:B------:R-:W0:Y:S01]  /*31e0*/  F2I.NTZ R35, R35 ;  /* 0x0000002300237305 */ /* 0x000e220000203100 */
[----:B--2---:R-:W-:Y:S02]  /*31f0*/  I2IP.S8.S32.SAT R90, R91, R90, RZ ;  /* 0x0000005a5b5a7239 */ /* 0x004fe400000010ff */
[----:B------:R-:W-:-:S05]  /*3200*/  I2IP.S8.S32.SAT R126, R128, R126, RZ ;  /* 0x0000007e807e7239 */ /* 0x000fca00000010ff */
[----:B------:R-:W1:Y:S01]  /*3210*/  F2I.NTZ R158, R139 ;  /* 0x0000008b009e7305 */ /* 0x000e620000203100 */
[----:B------:R-:W-:Y:S01]  /*3220*/  I2IP.S8.S32.SAT R160, R31, R160, RZ ;  /* 0x000000a01fa07239 */ /* 0x000fe200000010ff */
[----:B------:R-:W-:Y:S01]  /*3230*/  FFMA R64, R64, R120, R53 ;  /* 0x0000007840407223 */ /* 0x000fe20000000035 */
[----:B------:R-:W-:Y:S02]  /*3240*/  PRMT R159, R159, 0x5410, R36 ;  /* 0x000054109f9f7816 */ /* 0x000fe40000000024 */
[----:B------:R-:W5:Y:S01]  /*3250*/  IMMA.8816.S8.S8.SAT R36, R161.ROW, R112.COL, RZ ;  /* 0x00000070a1247237 */ /* 0x000f6200000454ff */
[----:B------:R-:W-:Y:S02]  /*3260*/  PRMT R154, R88, 0x5410, R123 ;  /* 0x00005410589a7816 */ /* 0x000fe4000000007b */
[----:B------:R-:W-:Y:S01]  /*3270*/  PRMT R146, R90, 0x5410, R126 ;  /* 0x000054105a927816 */ /* 0x000fe2000000007e */
[----:B------:R-:W-:Y:S01]  /*3280*/  F2I.NTZ R155, R142 ;  /* 0x0000008e009b7305 */ /* 0x000fe20000203100 */
[----:B------:R-:W-:-:S02]  /*3290*/  PRMT R160, R160, 0x5410, R19 ;  /* 0x00005410a0a07816 */ /* 0x000fc40000000013 */
[----:B------:R-:W-:Y:S02]  /*32a0*/  @!P2 FSEL R67, R67, c[0x0][0x2c0], P3 ;  /* 0x0000b0004343aa08 */ /* 0x000fe40001800000 */
[----:B------:R-:W-:Y:S02]  /*32b0*/  FSETP.GT.AND P1, PT, R64, c[0x0][0x2c0], PT ;  /* 0x0000b00040007a0b */ /* 0x000fe40003f24000 */
[----:B------:R-:W-:Y:S01]  /*32c0*/  @!P0 FSETP.GTU.AND P3, PT, |R65|, +INF , PT ;  /* 0x7f8000004100880b */ /* 0x000fe20003f6c200 */
[----:B------:R-:W2:Y:S01]  /*32d0*/  F2I.NTZ R26, R143 ;  /* 0x0000008f001a7305 */ /* 0x000ea20000203100 */
[----:B0-----:R-:W-:Y:S01]  /*32e0*/  I2IP.S8.S32.SAT R28, R35, R34, RZ ;  /* 0x00000022231c7239 */ /* 0x001fe200000010ff */
[-C--:B------:R-:W5:Y:S06]  /*32f0*/  IMMA.8816.S8.S8.SAT R38, R159.ROW, R112.reuse.COL, RZ ;  /* 0x000000709f267237 */ /* 0x080f6c00000454ff */
[----:B------:R-:W-:Y:S01]  /*3300*/  F2I.NTZ R29, R29 ;  /* 0x0000001d001d7305 */ /* 0x000fe20000203100 */
[----:B------:R-:W-:Y:S01]  /*3310*/  IMMA.8816.S8.S8.SAT R34, R154.ROW, R112.COL, RZ ;  /* 0x000000709a227237 */ /* 0x000fe200000454ff */
[----:B-1----:R-:W-:-:S06]  /*3320*/  I2IP.S8.S32.SAT R158, R89, R158, RZ ;  /* 0x0000009e599e7239 */ /* 0x002fcc00000010ff */
[----:B------:R-:W0:Y:S01]  /*3330*/  F2I.NTZ R30, R87 ;  /* 0x00000057001e7305 */ /* 0x000e220000203100 */
[C---:B------:R-:W-:Y:S04]  /*3340*/  IMMA.8816.S8.S8.SAT R128, R146.reuse.ROW, R112.COL, RZ ;  /* 0x0000007092807237 */ /* 0x040fe800000454ff */
[-C--:B------:R-:W-:Y:S04]  /*3350*/  IMMA.8816.S8.S8.SAT R126, R146.ROW, R113.reuse.COL, RZ ;  /* 0x00000071927e7237 */ /* 0x080fe800000454ff */
[-C--:B------:R-:W-:Y:S04]  /*3360*/  IMMA.8816.S8.S8.SAT R124, R154.ROW, R113.reuse.COL, RZ ;  /* 0x000000719a7c7237 */ /* 0x080fe800000454ff */
[-C--:B------:R-:W-:Y:S04]  /*3370*/  IMMA.8816.S8.S8.SAT R122, R161.ROW, R113.reuse.COL, RZ ;  /* 0x00000071a17a7237 */ /* 0x080fe800000454ff */
[----:B------:R-:W-:Y:S04]  /*3380*/  IMMA.8816.S8.S8.SAT R134, R159.ROW, R113.COL, RZ ;  /* 0x000000719f867237 */ /* 0x000fe800000454ff */
[----:B-----5:R5:W-:Y:S02]  /*3390*/  IMMA.8816.S8.S8.SAT R112, R160.ROW, R96.COL, R36 ;  /* 0x00000060a0707237 */ /* 0x020be40000045424 */
[----:B-----5:R-:W-:Y:S01]  /*33a0*/  FFMA R37, R51, R120, R54 ;  /* 0x0000007833257223 */ /* 0x020fe20000000036 */
[----:B------:R-:W-:-:S02]  /*33b0*/  PRMT R158, R158, 0x5410, R28 ;  /* 0x000054109e9e7816 */ /* 0x000fc4000000001c */
[----:B------:R-:W-:Y:S02]  /*33c0*/  @!P0 FSEL R65, R65, c[0x0][0x2c0], P3 ;  /* 0x0000b00041418a08 */ /* 0x000fe40001800000 */
[----:B------:R-:W-:Y:S02]  /*33d0*/  FSETP.GT.AND P2, PT, R37, c[0x0][0x2c0], PT ;  /* 0x0000b00025007a0b */ /* 0x000fe40003f44000 */
[----:B------:R-:W-:Y:S02]  /*33e0*/  @!P1 FSETP.GTU.AND P3, PT, |R64|, +INF , PT ;  /* 0x7f8000004000980b */ /* 0x000fe40003f6c200 */
[----:B--2---:R-:W-:Y:S01]  /*33f0*/  I2IP.S8.S32.SAT R155, R26, R155, RZ ;  /* 0x0000009b1a9b7239 */ /* 0x004fe200000010ff */
[----:B------:R-:W-:Y:S01]  /*3400*/  IMMA.8816.S8.S8.SAT R132, R159.ROW, R114.COL, RZ ;  /* 0x000000729f847237 */ /* 0x000fe200000454ff */
[----:B0-----:R-:W-:-:S03]  /*3410*/  I2IP.S8.S32.SAT R26, R30, R29, RZ ;  /* 0x0000001d1e1a7239 */ /* 0x001fc600000010ff */
[CC--:B------:R-:W-:Y:S04]  /*3420*/  IMMA.8816.S8.S8.SAT R130, R161.reuse.ROW, R114.reuse.COL, RZ ;  /* 0x00000072a1827237 */ /* 0x0c0fe800000454ff */
[-C--:B------:R-:W-:Y:S04]  /*3430*/  IMMA.8816.S8.S8.SAT R24, R154.ROW, R114.reuse.COL, RZ ;  /* 0x000000729a187237 */ /* 0x080fe800000454ff */
[C---:B------:R-:W-:Y:S04]  /*3440*/  IMMA.8816.S8.S8.SAT R136, R146.reuse.ROW, R114.COL, RZ ;  /* 0x0000007292887237 */ /* 0x040fe800000454ff */
[-C--:B------:R-:W5:Y:S04]  /*3450*/  IMMA.8816.S8.S8.SAT R32, R146.ROW, R115.reuse.COL, RZ ;  /* 0x0000007392207237 */ /* 0x080f6800000454ff */
[-C--:B------:R-:W5:Y:S04]  /*3460*/  IMMA.8816.S8.S8.SAT R30, R154.ROW, R115.reuse.COL, RZ ;  /* 0x000000739a1e7237 */ /* 0x080f6800000454ff */
[-C--:B------:R-:W5:Y:S04]  /*3470*/  IMMA.8816.S8.S8.SAT R18, R161.ROW, R115.reuse.COL, RZ ;  /* 0x00000073a1127237 */ /* 0x080f6800000454ff */
[----:B------:R-:W5:Y:S04]  /*3480*/  IMMA.8816.S8.S8.SAT R28, R159.ROW, R115.COL, RZ ;  /* 0x000000739f1c7237 */ /* 0x000f6800000454ff */
[----:B------:R5:W5:Y:S02]  /*3490*/  IMMA.8816.S8.S8.SAT R114, R158.ROW, R96.COL, R38 ;  /* 0x000000609e727237 */ /* 0x000b640000045426 */
[----:B-----5:R-:W-:Y:S01]  /*34a0*/  FFMA R39, R50, R120, R55 ;  /* 0x0000007832277223 */ /* 0x020fe20000000037 */
[----:B------:R-:W-:-:S02]  /*34b0*/  @!P1 FSEL R64, R64, c[0x0][0x2c0], P3 ;  /* 0x0000b00040409a08 */ /* 0x000fc40001800000 */
        /* <DEDUP_REMOVED lines=14> */
[-C--:B------:R-:W-:Y:S01]  /*35a0*/  FFMA R47, R44, R120.reuse, R55 ;  /* 0x000000782c2f7223 */ /* 0x080fe20000000037 */
[----:B------:R0:W-:Y:S02]  /*35b0*/  F2I.NTZ R36, R64 ;  /* 0x0000004000247305 */ /* 0x0001e40000203100 */
[----:B------:R-:W-:Y:S02]  /*35c0*/  @!P2 FSEL R50, R50, c[0x0][0x2c0], P3 ;  /* 0x0000b0003232aa08 */ /* 0x000fe40001800000 */
[----:B------:R-:W-:Y:S01]  /*35d0*/  FSETP.GT.AND P1, PT, R47, c[0x0][0x2c0], PT ;  /* 0x0000b0002f007a0b */ /* 0x000fe20003f24000 */
[----:B0-----:R-:W-:-:S05]  /*35e0*/  FFMA R64, R45, R120, R52 ;  /* 0x000000782d407223 */ /* 0x001fca0000000034 */
[----:B------:R-:W-:Y:S02]  /*35f0*/  @!P0 FSETP.GTU.AND P3, PT, |R46|, +INF , PT ;  /* 0x7f8000002e00880b */ /* 0x000fe40003f6c200 */
[----:B------:R-:W-:Y:S01]  /*3600*/  FSETP.GT.AND P2, PT, R64, c[0x0][0x2c0], PT ;  /* 0x0000b00040007a0b */ /* 0x000fe20003f44000 */
[----:B------:R-:W-:Y:S01]  /*3610*/  FFMA R45, R49, R120, R53 ;  /* 0x00000078312d7223 */ /* 0x000fe20000000035 */
[----:B------:R-:W-:Y:S02]  /*3620*/  @!P0 FSEL R46, R46, c[0x0][0x2c0], P3 ;  /* 0x0000b0002e2e8a08 */ /* 0x000fe40001800000 */
[----:B------:R-:W-:-:S06]  /*3630*/  PRMT R147, R147, 0x5410, R26 ;  /* 0x0000541093937816 */ /* 0x000fcc000000001a */
[----:B------:R-:W-:Y:S02]  /*3640*/  @!P1 FSETP.GTU.AND P3, PT, |R47|, +INF , PT ;  /* 0x7f8000002f00980b */ /* 0x000fe40003f6c200 */
[----:B------:R-:W-:Y:S02]  /*3650*/  FSETP.GT.AND P0, PT, R45, c[0x0][0x2c0], PT ;  /* 0x0000b0002d007a0b */ /* 0x000fe40003f04000 */
[----:B------:R-:W-:Y:S02]  /*3660*/  @!P1 FSEL R47, R47, c[0x0][0x2c0], P3 ;  /* 0x0000b0002f2f9a08 */ /* 0x000fe40001800000 */
[C---:B------:R-:W-:Y:S01]  /*3670*/  @!P2 FSETP.GTU.AND P1, PT, |R64|.reuse, +INF , PT ;  /* 0x7f8000004000a80b */ /* 0x040fe20003f2c200 */
[----:B------:R5:W-:Y:S01]  /*3680*/  IMMA.8816.S8.S8.SAT R54, R147.ROW, R99.COL, R32 ;  /* 0x0000006393367237 */ /* 0x000be20000045420 */
[----:B------:R-:W-:Y:S02]  /*3690*/  F2I.NTZ R44, R48 ;  /* 0x00000030002c7305 */ /* 0x000fe40000203100 */
[----:B------:R-:W-:-:S02]  /*36a0*/  @!P2 FSEL R64, R64, c[0x0][0x2c0], P1 ;  /* 0x0000b0004040aa08 */ /* 0x000fc40000800000 */
[----:B------:R-:W-:-:S04]  /*36b0*/  PRMT R155, R155, 0x5410, R84 ;  /* 0x000054109b9b7816 */ /* 0x000fc80000000054 */
[----:B-----5:R0:W-:Y:S02]  /*36c0*/  F2I.NTZ R32, R50 ;  /* 0x0000003200207305 */ /* 0x0201e40000203100 */
[C---:B------:R-:W-:Y:S01]  /*36d0*/  @!P0 FSETP.GTU.AND P1, PT, |R45|.reuse, +INF , PT ;  /* 0x7f8000002d00880b */ /* 0x040fe20003f2c200 */
[----:B0-----:R-:W0:Y:S03]  /*36e0*/  LDSM.16.M88.4 R48, [R66+UR13+0x80] ;  /* 0x0000800d4230783b */ /* 0x001e260008000200 */
[----:B------:R-:W-:Y:S02]  /*36f0*/  @!P0 FSEL R45, R45, c[0x0][0x2c0], P1 ;  /* 0x0000b0002d2d8a08 */ /* 0x000fe40000800000 */
[----:B------:R1:W-:Y:S02]  /*3700*/  F2I.NTZ R38, R27 ;  /* 0x0000001b00267305 */ /* 0x0003e40000203100 */
[----:B-1----:R5:W5:Y:S06]  /*3710*/  IMMA.8816.S8.S8.SAT R26, R155.ROW, R96.COL, R34 ;  /* 0x000000609b1a7237 */ /* 0x002b6c0000045422 */
[----:B------:R-:W-:Y:S08]  /*3720*/  F2I.NTZ R42, R42 ;  /* 0x0000002a002a7305 */ /* 0x000ff00000203100 */
[----:B------:R-:W1:Y:S08]  /*3730*/  F2I.NTZ R43, R43 ;  /* 0x0000002b002b7305 */ /* 0x000e700000203100 */
[----:B------:R-:W-:Y:S08]  /*3740*/  F2I.NTZ R40, R40 ;  /* 0x0000002800287305 */ /* 0x000ff00000203100 */
[----:B------:R-:W-:Y:S08]  /*3750*/  F2I.NTZ R41, R41 ;  /* 0x0000002900297305 */ /* 0x000ff00000203100 */
[----:B-----5:R-:W2:Y:S08]  /*3760*/  F2I.NTZ R34, R67 ;  /* 0x0000004300227305 */ /* 0x020eb00000203100 */
[----:B------:R-:W0:Y:S08]  /*3770*/  F2I.NTZ R35, R65 ;  /* 0x0000004100237305 */ /* 0x000e300000203100 */
[----:B------:R-:W-:Y:S08]  /*3780*/  F2I.NTZ R37, R37 ;  /* 0x0000002500257305 */ /* 0x000ff00000203100 */
[----:B------:R-:W0:Y:S08]  /*3790*/  F2I.NTZ R39, R39 ;  /* 0x0000002700277305 */ /* 0x000e300000203100 */
[----:B------:R-:W-:Y:S08]  /*37a0*/  F2I.NTZ R46, R46 ;  /* 0x0000002e002e7305 */ /* 0x000ff00000203100 */
[----:B------:R-:W0:Y:S08]  /*37b0*/  F2I.NTZ R47, R47 ;  /* 0x0000002f002f7305 */ /* 0x000e300000203100 */
[----:B------:R-:W-:Y:S08]  /*37c0*/  F2I.NTZ R64, R64 ;  /* 0x0000004000407305 */ /* 0x000ff00000203100 */
[----:B------:R-:W3:Y:S01]  /*37d0*/  F2I.NTZ R45, R45 ;  /* 0x0000002d002d7305 */ /* 0x000ee20000203100 */
[----:B-1----:R-:W-:-:S02]  /*37e0*/  I2IP.S8.S32.SAT R42, R43, R42, RZ ;  /* 0x0000002a2b2a7239 */ /* 0x002fc400000010ff */
[----:B--2---:R-:W-:Y:S02]  /*37f0*/  I2IP.S8.S32.SAT R34, R34, R38, RZ ;  /* 0x0000002622227239 */ /* 0x004fe400000010ff */
[----:B0-----:R-:W-:Y:S02]  /*3800*/  I2IP.S8.S32.SAT R35, R36, R35, RZ ;  /* 0x0000002324237239 */ /* 0x001fe400000010ff */
[----:B------:R-:W-:Y:S02]  /*3810*/  I2IP.S8.S32.SAT R37, R39, R37, RZ ;  /* 0x0000002527257239 */ /* 0x000fe400000010ff */
[----:B------:R-:W-:Y:S02]  /*3820*/  I2IP.S8.S32.SAT R32, R32, R44, RZ ;  /* 0x0000002c20207239 */ /* 0x000fe400000010ff */
[----:B------:R-:W-:Y:S02]  /*3830*/  I2IP.S8.S32.SAT R46, R47, R46, RZ ;  /* 0x0000002e2f2e7239 */ /* 0x000fe400000010ff */
[----:B------:R-:W-:Y:S01]  /*3840*/  I2IP.S8.S32.SAT R40, R41, R40, RZ ;  /* 0x0000002829287239 */ /* 0x000fe200000010ff */
[----:B------:R-:W5:Y:S01]  /*3850*/  IMMA.8816.S8.S8.SAT R128, R147.ROW, R96.COL, R128 ;  /* 0x0000006093807237 */ /* 0x000f620000045480 */
[----:B---3--:R-:W-:-:S03]  /*3860*/  I2IP.S8.S32.SAT R45, R45, R64, RZ ;  /* 0x000000402d2d7239 */ /* 0x008fc600000010ff */
[----:B------:R-:W5:Y:S01]  /*3870*/  IMMA.8816.S8.S8.SAT R126, R147.ROW, R97.COL, R126 ;  /* 0x00000061937e7237 */ /* 0x000f62000004547e */
[----:B------:R-:W-:-:S03]  /*3880*/  PRMT R163, R34, 0x5410, R42 ;  /* 0x0000541022a37816 */ /* 0x000fc6000000002a */
[----:B------:R-:W5:Y:S01]  /*3890*/  IMMA.8816.S8.S8.SAT R124, R155.ROW, R97.COL, R124 ;  /* 0x000000619b7c7237 */ /* 0x000f62000004547c */
[----:B------:R-:W-:-:S03]  /*38a0*/  PRMT R162, R35, 0x5410, R37 ;  /* 0x0000541023a27816 */ /* 0x000fc60000000025 */
[-C--:B------:R-:W5:Y:S01]  /*38b0*/  IMMA.8816.S8.S8.SAT R122, R160.ROW, R97.reuse.COL, R122 ;  /* 0x00000061a07a7237 */ /* 0x080f62000004547a */
[----:B------:R-:W-:Y:S01]  /*38c0*/  PRMT R156, R32, 0x5410, R46 ;  /* 0x00005410209c7816 */ /* 0x000fe2000000002e */
[----:B------:R-:W-:Y:S02]  /*38d0*/  LDSM.16.M88.4 R36, [R0+UR13+0x880] ;  /* 0x0008800d0024783b */ /* 0x000fe40008000200 */
[----:B------:R-:W5:Y:S01]  /*38e0*/  IMMA.8816.S8.S8.SAT R134, R158.ROW, R97.COL, R134 ;  /* 0x000000619e867237 */ /* 0x000f620000045486 */
[----:B------:R-:W-:-:S03]  /*38f0*/  PRMT R150, R45, 0x5410, R40 ;  /* 0x000054102d967816 */ /* 0x000fc60000000028 */
[-C--:B------:R-:W5:Y:S02]  /*3900*/  IMMA.8816.S8.S8.SAT R24, R155.ROW, R98.reuse.COL, R24 ;  /* 0x000000629b187237 */ /* 0x080f640000045418 */
[----:B------:R-:W-:Y:S02]  /*3910*/  LDSM.16.M88.4 R40, [R0+UR13+0x80] ;  /* 0x0000800d0028783b */ /* 0x000fe40008000200 */
[-C--:B------:R-:W-:Y:S04]  /*3920*/  IMMA.8816.S8.S8.SAT R132, R158.ROW, R98.reuse.COL, R132 ;  /* 0x000000629e847237 */ /* 0x080fe80000045484 */
[CC--:B------:R-:W-:Y:S02]  /*3930*/  IMMA.8816.S8.S8.SAT R130, R160.reuse.ROW, R98.reuse.COL, R130 ;  /* 0x00000062a0827237 */ /* 0x0c0fe40000045482 */
[----:B------:R-:W-:Y:S02]  /*3940*/  LDSM.16.M88.4 R32, [R0+UR13+0x1080] ;  /* 0x0010800d0020783b */ /* 0x000fe40008000200 */
[----:B------:R-:W-:Y:S04]  /*3950*/  IMMA.8816.S8.S8.SAT R136, R147.ROW, R98.COL, R136 ;  /* 0x0000006293887237 */ /* 0x000fe80000045488 */
[-C--:B------:R-:W-:Y:S02]  /*3960*/  IMMA.8816.S8.S8.SAT R52, R155.ROW, R99.reuse.COL, R30 ;  /* 0x000000639b347237 */ /* 0x080fe4000004541e */
[----:B------:R-:W-:Y:S02]  /*3970*/  LDSM.16.M88.4 R44, [R0+UR13+0x1880] ;  /* 0x0018800d002c783b */ /* 0x000fe40008000200 */
[-C--:B------:R-:W-:Y:S04]  /*3980*/  IMMA.8816.S8.S8.SAT R18, R160.ROW, R99.reuse.COL, R18 ;  /* 0x00000063a0127237 */ /* 0x080fe80000045412 */
[----:B------:R5:W-:Y:S02]  /*3990*/  IMMA.8816.S8.S8.SAT R98, R158.ROW, R99.COL, R28 ;  /* 0x000000639e627237 */ /* 0x000be4000004541c */
[----:B-----5:R-:W0:Y:S02]  /*39a0*/  LDSM.16.M88.4 R28, [R66+UR13+0x880] ;  /* 0x0008800d421c783b */ /* 0x020e240008000200 */
[CC--:B------:R-:W-:Y:S04]  /*39b0*/  IMMA.8816.S8.S8.SAT R114, R163.reuse.ROW, R48.reuse.COL, R114 ;  /* 0x00000030a3727237 */ /* 0x0c0fe80000045472 */
[-C--:B------:R-:W-:Y:S04]  /*39c0*/  IMMA.8816.S8.S8.SAT R112, R162.ROW, R48.reuse.COL, R112 ;  /* 0x00000030a2707237 */ /* 0x080fe80000045470 */
[-C--:B------:R-:W-:Y:S04]  /*39d0*/  IMMA.8816.S8.S8.SAT R96, R156.ROW, R48.reuse.COL, R26 ;  /* 0x000000309c607237 */ /* 0x080fe8000004541a */
[C---:B------:R-:W-:Y:S04]  /*39e0*/  IMMA.8816.S8.S8.SAT R128, R150.reuse.ROW, R48.COL, R128 ;  /* 0x0000003096807237 */ /* 0x040fe80000045480 */
[-C--:B------:R-:W-:Y:S04]  /*39f0*/  IMMA.8816.S8.S8.SAT R126, R150.ROW, R49.reuse.COL, R126 ;  /* 0x00000031967e7237 */ /* 0x080fe8000004547e */
[-C--:B------:R-:W-:Y:S04]  /*3a00*/  IMMA.8816.S8.S8.SAT R124, R156.ROW, R49.reuse.COL, R124 ;  /* 0x000000319c7c7237 */ /* 0x080fe8000004547c */
[-C--:B------:R-:W-:Y:S04]  /*3a10*/  IMMA.8816.S8.S8.SAT R122, R162.ROW, R49.reuse.COL, R122 ;  /* 0x00000031a27a7237 */ /* 0x080fe8000004547a */
[----:B------:R-:W-:Y:S04]  /*3a20*/  IMMA.8816.S8.S8.SAT R134, R163.ROW, R49.COL, R134 ;  /* 0x00000031a3867237 */ /* 0x000fe80000045486 */
[----:B------:R5:W-:Y:S02]  /*3a30*/  IMMA.8816.S8.S8.SAT R48, R156.ROW, R50.COL, R24 ;  /* 0x000000329c307237 */ /* 0x000be40000045418 */
[----:B-----5:R-:W1:Y:S02]  /*3a40*/  LDSM.16.M88.4 R24, [R66+UR13+0x1080] ;  /* 0x0010800d4218783b */ /* 0x020e640008000200 */
[-C--:B------:R-:W5:Y:S04]  /*3a50*/  IMMA.8816.S8.S8.SAT R88, R159.ROW, R108.reuse.COL, RZ ;  /* 0x0000006c9f587237 */ /* 0x080f6800000454ff */
[-C--:B------:R-:W5:Y:S02]  /*3a60*/  IMMA.8816.S8.S8.SAT R86, R161.ROW, R108.reuse.COL, RZ ;  /* 0x0000006ca1567237 */ /* 0x080f6400000454ff */
[----:B------:R-:W2:Y:S02]  /*3a70*/  LDSM.16.M88.4 R64, [R66+UR13+0x1880] ;  /* 0x0018800d4240783b */ /* 0x000ea40008000200 */
[-C--:B------:R-:W5:Y:S04]  /*3a80*/  IMMA.8816.S8.S8.SAT R84, R154.ROW, R108.reuse.COL, RZ ;  /* 0x0000006c9a547237 */ /* 0x080f6800000454ff */
[C---:B------:R-:W5:Y:S02]  /*3a90*/  IMMA.8816.S8.S8.SAT R90, R146.reuse.ROW, R108.COL, RZ ;  /* 0x0000006c925a7237 */ /* 0x040f6400000454ff */
[----:B------:R3:W-:Y:S02]  /*3aa0*/  STS.128 [R117.X16+0x1000], R80 ;  /* 0x0010005075007388 */ /* 0x0007e4000000cc00 */
[-C--:B------:R-:W5:Y:S04]  /*3ab0*/  IMMA.8816.S8.S8.SAT R144, R146.ROW, R109.reuse.COL, RZ ;  /* 0x0000006d92907237 */ /* 0x080f6800000454ff */
[-C--:B------:R-:W5:Y:S04]  /*3ac0*/  IMMA.8816.S8.S8.SAT R140, R154.ROW, R109.reuse.COL, RZ ;  /* 0x0000006d9a8c7237 */ /* 0x080f6800000454ff */
[-C--:B------:R-:W-:Y:S04]  /*3ad0*/  IMMA.8816.S8.S8.SAT R138, R159.ROW, R109.reuse.COL, RZ ;  /* 0x0000006d9f8a7237 */ /* 0x080fe800000454ff */
[C---:B------:R-:W-:Y:S04]  /*3ae0*/  IMMA.8816.S8.S8.SAT R142, R161.reuse.ROW, R110.COL, RZ ;  /* 0x0000006ea18e7237 */ /* 0x040fe800000454ff */
[----:B---3--:R-:W5:Y:S01]  /*3af0*/  IMMA.8816.S8.S8.SAT R80, R161.ROW, R109.COL, RZ ;  /* 0x0000006da1507237 */ /* 0x008f6200000454ff */
[----:B------:R3:W-:Y:S01]  /*3b00*/  STS.128 [R116.X16+0x1000], R76 ;  /* 0x0010004c74007388 */ /* 0x0007e2000000cc00 */
[----:B------:R-:W0:Y:S02]  /*3b10*/  I2F R0, R16 ;  /* 0x0000001000007306 */ /* 0x000e240000201400 */
[-C--:B-----5:R-:W-:Y:S01]  /*3b20*/  IMMA.8816.S8.S8.SAT R88, R158.ROW, R92.reuse.COL, R88 ;  /* 0x0000005c9e587237 */ /* 0x0a0fe20000045458 */
[----:B------:R0:W-:Y:S03]  /*3b30*/  STS.128 [R117.X16+0x1800], R72 ;  /* 0x0018004875007388 */ /* 0x0001e6000000cc00 */
[CC--:B------:R-:W-:Y:S04]  /*3b40*/  IMMA.8816.S8.S8.SAT R86, R160.reuse.ROW, R92.reuse.COL, R86 ;  /* 0x0000005ca0567237 */ /* 0x0c0fe80000045456 */
[-C--:B------:R-:W-:Y:S04]  /*3b50*/  IMMA.8816.S8.S8.SAT R84, R155.ROW, R92.reuse.COL, R84 ;  /* 0x0000005c9b547237 */ /* 0x080fe80000045454 */
[C---:B------:R-:W-:Y:S04]  /*3b60*/  IMMA.8816.S8.S8.SAT R90, R147.reuse.ROW, R92.COL, R90 ;  /* 0x0000005c935a7237 */ /* 0x040fe8000004545a */
[-C--:B---3--:R-:W-:Y:S04]  /*3b70*/  IMMA.8816.S8.S8.SAT R78, R147.ROW, R93.reuse.COL, R144 ;  /* 0x0000005d934e7237 */ /* 0x088fe80000045490 */
[-C--:B------:R-:W-:Y:S04]  /*3b80*/  IMMA.8816.S8.S8.SAT R76, R155.ROW, R93.reuse.COL, R140 ;  /* 0x0000005d9b4c7237 */ /* 0x080fe8000004548c */
[-C--:B------:R-:W-:Y:S04]  /*3b90*/  IMMA.8816.S8.S8.SAT R80, R160.ROW, R93.reuse.COL, R80 ;  /* 0x0000005da0507237 */ /* 0x080fe80000045450 */
[----:B------:R-:W-:Y:S04]  /*3ba0*/  IMMA.8816.S8.S8.SAT R138, R158.ROW, R93.COL, R138 ;  /* 0x0000005d9e8a7237 */ /* 0x000fe8000004548a */
[----:B------:R5:W-:Y:S02]  /*3bb0*/  IMMA.8816.S8.S8.SAT R92, R160.ROW, R94.COL, R142 ;  /* 0x0000005ea05c7237 */ /* 0x000be4000004548e */
[----:B-----5:R3:W-:Y:S02]  /*3bc0*/  I2F R142, R17 ;  /* 0x00000011008e7306 */ /* 0x0207e40000201400 */
[CC--:B------:R-:W-:Y:S04]  /*3bd0*/  IMMA.8816.S8.S8.SAT R132, R163.reuse.ROW, R50.reuse.COL, R132 ;  /* 0x00000032a3847237 */ /* 0x0c0fe80000045484 */
[-C--:B------:R-:W-:Y:S04]  /*3be0*/  IMMA.8816.S8.S8.SAT R130, R162.ROW, R50.reuse.COL, R130 ;  /* 0x00000032a2827237 */ /* 0x080fe80000045482 */
[C---:B------:R-:W-:Y:S04]  /*3bf0*/  IMMA.8816.S8.S8.SAT R136, R150.reuse.ROW, R50.COL, R136 ;  /* 0x0000003296887237 */ /* 0x040fe80000045488 */
[-C--:B------:R-:W-:Y:S04]  /*3c00*/  IMMA.8816.S8.S8.SAT R54, R150.ROW, R51.reuse.COL, R54 ;  /* 0x0000003396367237 */ /* 0x080fe80000045436 */
[-C--:B------:R-:W-:Y:S04]  /*3c10*/  IMMA.8816.S8.S8.SAT R52, R156.ROW, R51.reuse.COL, R52 ;  /* 0x000000339c347237 */ /* 0x080fe80000045434 */
[-C--:B------:R-:W-:Y:S04]  /*3c20*/  IMMA.8816.S8.S8.SAT R18, R162.ROW, R51.reuse.COL, R18 ;  /* 0x00000033a2127237 */ /* 0x080fe80000045412 */
[----:B------:R-:W-:Y:S04]  /*3c30*/  IMMA.8816.S8.S8.SAT R98, R163.ROW, R51.COL, R98 ;  /* 0x00000033a3627237 */ /* 0x000fe80000045462 */
[-C--:B------:R-:W5:Y:S04]  /*3c40*/  IMMA.8816.S8.S8.SAT R108, R159.ROW, R110.reuse.COL, RZ ;  /* 0x0000006e9f6c7237 */ /* 0x080f6800000454ff */
[-C--:B------:R-:W5:Y:S04]  /*3c50*/  IMMA.8816.S8.S8.SAT R82, R154.ROW, R110.reuse.COL, RZ ;  /* 0x0000006e9a527237 */ /* 0x080f6800000454ff */
[C---:B------:R-:W5:Y:S04]  /*3c60*/  IMMA.8816.S8.S8.SAT R140, R146.reuse.ROW, R110.COL, RZ ;  /* 0x0000006e928c7237 */ /* 0x040f6800000454ff */
[-C--:B------:R-:W5:Y:S04]  /*3c70*/  IMMA.8816.S8.S8.SAT R50, R146.ROW, R111.reuse.COL, RZ ;  /* 0x0000006f92327237 */ /* 0x080f6800000454ff */
[-C--:B---3--:R-:W5:Y:S04]  /*3c80*/  IMMA.8816.S8.S8.SAT R16, R154.ROW, R111.reuse.COL, RZ ;  /* 0x0000006f9a107237 */ /* 0x088f6800000454ff */
[-C--:B0-----:R-:W5:Y:S04]  /*3c90*/  IMMA.8816.S8.S8.SAT R72, R161.ROW, R111.reuse.COL, RZ ;  /* 0x0000006fa1487237 */ /* 0x081f6800000454ff */
[----:B------:R-:W5:Y:S01]  /*3ca0*/  IMMA.8816.S8.S8.SAT R110, R159.ROW, R111.COL, RZ ;  /* 0x0000006f9f6e7237 */ /* 0x000f6200000454ff */
[----:B------:R0:W-:Y:S01]  /*3cb0*/  STS.128 [R116.X16+0x1800], R68 ;  /* 0x0018004474007388 */ /* 0x0001e2000000cc00 */
[----:B------:R-:W-:Y:S02]  /*3cc0*/  I2F R117, R2 ;  /* 0x0000000200757306 */ /* 0x000fe40000201400 */
[-C--:B-----5:R-:W-:Y:S04]  /*3cd0*/  IMMA.8816.S8.S8.SAT R108, R158.ROW, R94.reuse.COL, R108 ;  /* 0x0000005e9e6c7237 */ /* 0x0a0fe8000004546c */
[-C--:B------:R-:W-:Y:S04]  /*3ce0*/  IMMA.8816.S8.S8.SAT R82, R155.ROW, R94.reuse.COL, R82 ;  /* 0x0000005e9b527237 */ /* 0x080fe80000045452 */
[C---:B------:R-:W-:Y:S01]  /*3cf0*/  IMMA.8816.S8.S8.SAT R140, R147.reuse.ROW, R94.COL, R140 ;  /* 0x0000005e938c7237 */ /* 0x040fe2000004548c */
[----:B0-----:R0:W-:Y:S03]  /*3d00*/  I2F R116, R3 ;  /* 0x0000000300747306 */ /* 0x0011e60000201400 */
[-C--:B------:R-:W-:Y:S04]  /*3d10*/  IMMA.8816.S8.S8.SAT R50, R147.ROW, R95.reuse.COL, R50 ;  /* 0x0000005f93327237 */ /* 0x080fe80000045432 */
[-C--:B------:R-:W-:Y:S04]  /*3d20*/  IMMA.8816.S8.S8.SAT R16, R155.ROW, R95.reuse.COL, R16 ;  /* 0x0000005f9b107237 */ /* 0x080fe80000045410 */
[-C--:B0-----:R-:W-:Y:S04]  /*3d30*/  IMMA.8816.S8.S8.SAT R2, R160.ROW, R95.reuse.COL, R72 ;  /* 0x0000005fa0027237 */ /* 0x081fe80000045448 */
[----:B------:R-:W5:Y:S04]  /*3d40*/  IMMA.8816.S8.S8.SAT R74, R154.ROW, R104.COL, RZ ;  /* 0x000000689a4a7237 */ /* 0x000f6800000454ff */
[----:B------:R5:W5:Y:S01]  /*3d50*/  IMMA.8816.S8.S8.SAT R94, R158.ROW, R95.COL, R110 ;  /* 0x0000005f9e5e7237 */ /* 0x000b62000004546e */
[----:B------:R-:W0:Y:S03]  /*3d60*/  I2F R143, R14 ;  /* 0x0000000e008f7306 */ /* 0x000e260000201400 */
[-C--:B------:R-:W-:Y:S05]  /*3d70*/  IMMA.8816.S8.S8.SAT R88, R163.ROW, R28.reuse.COL, R88 ;  /* 0x0000001ca3587237 */ /* 0x080fea0000045458 */
[----:B-----5:R3:W-:Y:S01]  /*3d80*/  I2F R110, R15 ;  /* 0x0000000f006e7306 */ /* 0x0207e20000201400 */
[-C--:B------:R-:W-:Y:S04]  /*3d90*/  IMMA.8816.S8.S8.SAT R86, R162.ROW, R28.reuse.COL, R86 ;  /* 0x0000001ca2567237 */ /* 0x080fe80000045456 */
[----:B------:R-:W-:Y:S03]  /*3da0*/  IMMA.8816.S8.S8.SAT R84, R156.ROW, R28.COL, R84 ;  /* 0x0000001c9c547237 */ /* 0x000fe60000045454 */
[----:B------:R-:W0:Y:S01]  /*3db0*/  I2F R145, R12 ;  /* 0x0000000c00917306 */ /* 0x000e220000201400 */
[----:B---3--:R5:W-:Y:S04]  /*3dc0*/  IMMA.8816.S8.S8.SAT R14, R155.ROW, R60.COL, R74 ;  /* 0x0000003c9b0e7237 */ /* 0x008be8000004544a */
[C---:B------:R-:W-:Y:S03]  /*3dd0*/  IMMA.8816.S8.S8.SAT R90, R150.reuse.ROW, R28.COL, R90 ;  /* 0x0000001c965a7237 */ /* 0x040fe6000004545a */
[----:B-----5:R-:W3:Y:S01]  /*3de0*/  I2F R74, R4 ;  /* 0x00000004004a7306 */ /* 0x020ee20000201400 */
[-C--:B------:R-:W-:Y:S04]  /*3df0*/  IMMA.8816.S8.S8.SAT R78, R150.ROW, R29.reuse.COL, R78 ;  /* 0x0000001d964e7237 */ /* 0x080fe8000004544e */
[-C--:B------:R-:W-:Y:S03]  /*3e00*/  IMMA.8816.S8.S8.SAT R76, R156.ROW, R29.reuse.COL, R76 ;  /* 0x0000001d9c4c7237 */ /* 0x080fe6000004544c */
[----:B------:R0:W0:Y:S01]  /*3e10*/  I2F R75, R5 ;  /* 0x00000005004b7306 */ /* 0x0000220000201400 */
[CC--:B------:R-:W-:Y:S04]  /*3e20*/  IMMA.8816.S8.S8.SAT R80, R162.reuse.ROW, R29.reuse.COL, R80 ;  /* 0x0000001da2507237 */ /* 0x0c0fe80000045450 */
[C---:B------:R-:W-:Y:S04]  /*3e30*/  IMMA.8816.S8.S8.SAT R138, R163.reuse.ROW, R29.COL, R138 ;  /* 0x0000001da38a7237 */ /* 0x040fe8000004548a */
        /* <DEDUP_REMOVED lines=8> */
[-C--:B------:R-:W5:Y:S04]  /*3ec0*/  IMMA.8816.S8.S8.SAT R70, R159.ROW, R104.reuse.COL, RZ ;  /* 0x000000689f467237 */ /* 0x080f6800000454ff */
[CC--:B------:R-:W5:Y:S04]  /*3ed0*/  IMMA.8816.S8.S8.SAT R68, R161.reuse.ROW, R104.reuse.COL, RZ ;  /* 0x00000068a1447237 */ /* 0x0c0f6800000454ff */
[C---:B------:R-:W5:Y:S04]  /*3ee0*/  IMMA.8816.S8.S8.SAT R72, R146.reuse.ROW, R104.COL, RZ ;  /* 0x0000006892487237 */ /* 0x040f6800000454ff */
[-C--:B------:R-:W5:Y:S04]  /*3ef0*/  IMMA.8816.S8.S8.SAT R30, R146.ROW, R105.reuse.COL, RZ ;  /* 0x00000069921e7237 */ /* 0x080f6800000454ff */
[-C--:B------:R-:W5:Y:S04]  /*3f00*/  IMMA.8816.S8.S8.SAT R28, R154.ROW, R105.reuse.COL, RZ ;  /* 0x000000699a1c7237 */ /* 0x080f6800000454ff */
[-C--:B0-----:R-:W5:Y:S04]  /*3f10*/  IMMA.8816.S8.S8.SAT R4, R161.ROW, R105.reuse.COL, RZ ;  /* 0x00000069a1047237 */ /* 0x081f6800000454ff */
[----:B------:R-:W5:Y:S01]  /*3f20*/  IMMA.8816.S8.S8.SAT R104, R159.ROW, R105.COL, RZ ;  /* 0x000000699f687237 */ /* 0x000f6200000454ff */
[----:B------:R-:W-:Y:S01]  /*3f30*/  FFMA R148, R0, R120, R20 ;  /* 0x0000007800947223 */ /* 0x000fe20000000014 */
[----:B------:R0:W1:Y:S02]  /*3f40*/  I2F R144, R13 ;  /* 0x0000000d00907306 */ /* 0x0000640000201400 */
[----:B-----5:R-:W-:Y:S02]  /*3f50*/  IMMA.8816.S8.S8.SAT R70, R158.ROW, R60.COL, R70 ;  /* 0x0000003c9e467237 */ /* 0x020fe40000045446 */
[----:B------:R-:W-:-:S02]  /*3f60*/  FSETP.GT.AND P1, PT, R148, c[0x0][0x2c0], PT ;  /* 0x0000b00094007a0b */ /* 0x000fc40003f24000 */
[CC--:B------:R-:W-:Y:S04]  /*3f70*/  IMMA.8816.S8.S8.SAT R68, R160.reuse.ROW, R60.reuse.COL, R68 ;  /* 0x0000003ca0447237 */ /* 0x0c0fe80000045444 */
[C---:B------:R-:W-:Y:S04]  /*3f80*/  IMMA.8816.S8.S8.SAT R72, R147.reuse.ROW, R60.COL, R72 ;  /* 0x0000003c93487237 */ /* 0x040fe80000045448 */
[-C--:B0-----:R-:W-:Y:S04]  /*3f90*/  IMMA.8816.S8.S8.SAT R12, R147.ROW, R61.reuse.COL, R30 ;  /* 0x0000003d930c7237 */ /* 0x081fe8000004541e */
[-C--:B------:R-:W5:Y:S04]  /*3fa0*/  IMMA.8816.S8.S8.SAT R28, R155.ROW, R61.reuse.COL, R28 ;  /* 0x0000003d9b1c7237 */ /* 0x080f68000004541c */
[-C--:B------:R-:W-:Y:S04]  /*3fb0*/  IMMA.8816.S8.S8.SAT R4, R160.ROW, R61.reuse.COL, R4 ;  /* 0x0000003da0047237 */ /* 0x080fe80000045404 */
[----:B------:R5:W-:Y:S02]  /*3fc0*/  IMMA.8816.S8.S8.SAT R60, R158.ROW, R61.COL, R104 ;  /* 0x0000003d9e3c7237 */ /* 0x000be40000045468 */
[----:B-----5:R-:W-:-:S02]  /*3fd0*/  FFMA R104, R143, R120, R20 ;  /* 0x000000788f687223 */ /* 0x020fc40000000014 */
[-C--:B------:R-:W-:Y:S02]  /*3fe0*/  FFMA R143, R145, R120.reuse, R20 ;  /* 0x00000078918f7223 */ /* 0x080fe40000000014 */
[----:B------:R-:W-:-:S05]  /*3ff0*/  FFMA R145, R142, R120, R21 ;  /* 0x000000788e917223 */ /* 0x000fca0000000015 */
[----:B------:R-:W-:Y:S02]  /*4000*/  FSETP.GT.AND P3, PT, R145, c[0x0][0x2c0], PT ;  /* 0x0000b00091007a0b */ /* 0x000fe40003f64000 */
[----:B------:R-:W-:Y:S01]  /*4010*/  @!P1 FSETP.GTU.AND P0, PT, |R148|, +INF , PT ;  /* 0x7f8000009400980b */ /* 0x000fe20003f0c200 */
[-C--:B------:R-:W-:Y:S02]  /*4020*/  FFMA R151, R117, R120.reuse, R22 ;  /* 0x0000007875977223 */ /* 0x080fe40000000016 */
[----:B------:R-:W-:Y:S01]  /*4030*/  FFMA R152, R116, R120, R23 ;  /* 0x0000007874987223 */ /* 0x000fe20000000017 */
[----:B------:R-:W-:Y:S02]  /*4040*/  @!P1 FSEL R148, R148, c[0x0][0x2c0], P0 ;  /* 0x0000b00094949a08 */ /* 0x000fe40000000000 */
[----:B------:R-:W-:-:S04]  /*4050*/  FSETP.GT.AND P1, PT, R151, c[0x0][0x2c0], PT ;  /* 0x0000b00097007a0b */ /* 0x000fc80003f24000 */
[C---:B------:R-:W-:Y:S02]  /*4060*/  @!P3 FSETP.GTU.AND P2, PT, |R145|.reuse, +INF , PT ;  /* 0x7f8000009100b80b */ /* 0x040fe40003f4c200 */
[----:B------:R-:W-:Y:S02]  /*4070*/  FSETP.GT.AND P0, PT, R152, c[0x0][0x2c0], PT ;  /* 0x0000b00098007a0b */ /* 0x000fe40003f04000 */
[----:B------:R-:W-:-:S08]  /*4080*/  @!P3 FSEL R145, R145, c[0x0][0x2c0], P2 ;  /* 0x0000b0009191ba08 */ /* 0x000fd00001000000 */
[----:B------:R-:W-:-:S04]  /*4090*/  @!P1 FSETP.GTU.AND P2, PT, |R151|, +INF , PT ;  /* 0x7f8000009700980b */ /* 0x000fc80003f4c200 */
[----:B------:R-:W-:Y:S02]  /*40a0*/  @!P1 FSEL R151, R151, c[0x0][0x2c0], P2 ;  /* 0x0000b00097979a08 */ /* 0x000fe40001000000 */
[----:B------:R-:W-:Y:S01]  /*40b0*/  @!P0 FSETP.GTU.AND P1, PT, |R152|, +INF , PT ;  /* 0x7f8000009800880b */ /* 0x000fe20003f2c200 */
[----:B------:R-:W-:-:S03]  /*40c0*/  FFMA R105, R110, R120, R21 ;  /* 0x000000786e697223 */ /* 0x000fc60000000015 */
[----:B------:R-:W-:Y:S02]  /*40d0*/  @!P0 FSEL R152, R152, c[0x0][0x2c0], P1 ;  /* 0x0000b00098988a08 */ /* 0x000fe40000800000 */
[----:B------:R-:W-:-:S06]  /*40e0*/  FSETP.GT.AND P2, PT, R105, c[0x0][0x2c0], PT ;  /* 0x0000b00069007a0b */ /* 0x000fcc0003f44000 */
[----:B------:R-:W-:Y:S01]  /*40f0*/  FSETP.GT.AND P1, PT, R104, c[0x0][0x2c0], PT ;  /* 0x0000b00068007a0b */ /* 0x000fe20003f24000 */
[----:B---3--:R-:W-:-:S05]  /*4100*/  FFMA R74, R74, R120, R22 ;  /* 0x000000784a4a7223 */ /* 0x008fca0000000016 */
[----:B------:R-:W-:-:S06]  /*4110*/  FSETP.GT.AND P3, PT, R74, c[0x0][0x2c0], PT ;  /* 0x0000b0004a007a0b */ /* 0x000fcc0003f64000 */
[----:B------:R-:W-:-:S04]  /*4120*/  @!P1 FSETP.GTU.AND P0, PT, |R104|, +INF , PT ;  /* 0x7f8000006800980b */ /* 0x000fc80003f0c200 */
[----:B------:R-:W-:Y:S02]  /*4130*/  @!P1 FSEL R104, R104, c[0x0][0x2c0], P0 ;  /* 0x0000b00068689a08 */ /* 0x000fe40000000000 */
[----:B------:R-:W-:Y:S01]  /*4140*/  @!P2 FSETP.GTU.AND P1, PT, |R105|, +INF , PT ;  /* 0x7f8000006900a80b */ /* 0x000fe20003f2c200 */
[----:B------:R-:W-:Y:S01]  /*4150*/  FFMA R75, R75, R120, R23 ;  /* 0x000000784b4b7223 */ /* 0x000fe20000000017 */
[----:B------:R-:W0:Y:S02]  /*4160*/  I2F R111, R6 ;  /* 0x00000006006f7306 */ /* 0x000e240000201400 */
[----:B------:R-:W-:Y:S02]  /*4170*/  @!P2 FSEL R105, R105, c[0x0][0x2c0], P1 ;  /* 0x0000b0006969aa08 */ /* 0x000fe40000800000 */
[----:B------:R-:W-:-:S06]  /*4180*/  FSETP.GT.AND P0, PT, R75, c[0x0][0x2c0], PT ;  /* 0x0000b0004b007a0b */ /* 0x000fcc0003f04000 */
[----:B------:R-:W-:Y:S01]  /*4190*/  @!P3 FSETP.GTU.AND P1, PT, |R74|, +INF , PT ;  /* 0x7f8000004a00b80b */ /* 0x000fe20003f2c200 */
[----:B------:R3:W-:Y:S01]  /*41a0*/  I2F R149, R7 ;  /* 0x0000000700957306 */ /* 0x0007e20000201400 */
[----:B-1----:R-:W-:Y:S01]  /*41b0*/  FFMA R142, R144, R120, R21 ;  /* 0x00000078908e7223 */ /* 0x002fe20000000015 */
[----:B------:R-:W-:Y:S01]  /*41c0*/  FSETP.GT.AND P4, PT, R143, c[0x0][0x2c0], PT ;  /* 0x0000b0008f007a0b */ /* 0x000fe20003f84000 */
[----:B---3--:R5:W-:Y:S05]  /*41d0*/  IMMA.8816.S8.S8.SAT R6, R156.ROW, R25.COL, R28 ;  /* 0x000000199c067237 */ /* 0x008bea000004541c */
[----:B-----5:R-:W1:Y:S01]  /*41e0*/  I2F R28, R11 ;  /* 0x0000000b001c7306 */ /* 0x020e620000201400 */
[----:B------:R-:W-:-:S02]  /*41f0*/  @!P3 FSEL R74, R74, c[0x0][0x2c0], P1 ;  /* 0x0000b0004a4aba08 */ /* 0x000fc40000800000 */
[----:B------:R-:W-:Y:S02]  /*4200*/  FSETP.GT.AND P2, PT, R142, c[0x0][0x2c0], PT ;  /* 0x0000b0008e007a0b */ /* 0x000fe40003f44000 */
[----:B------:R-:W-:-:S03]  /*4210*/  @!P0 FSETP.GTU.AND P1, PT, |R75|, +INF , PT ;  /* 0x7f8000004b00880b */ /* 0x000fc60003f2c200 */
[----:B------:R-:W3:Y:S01]  /*4220*/  I2F R10, R10 ;  /* 0x0000000a000a7306 */ /* 0x000ee20000201400 */
[-C--:B0-----:R-:W-:Y:S01]  /*4230*/  FFMA R117, R111, R120.reuse, R22 ;  /* 0x000000786f757223 */ /* 0x081fe20000000016 */
[----:B------:R-:W-:Y:S02]  /*4240*/  @!P0 FSEL R75, R75, c[0x0][0x2c0], P1 ;  /* 0x0000b0004b4b8a08 */ /* 0x000fe40000800000 */
[----:B------:R-:W-:Y:S02]  /*4250*/  @!P4 FSETP.GTU.AND P3, PT, |R143|, +INF , PT ;  /* 0x7f8000008f00c80b */ /* 0x000fe40003f6c200 */
[----:B------:R-:W-:Y:S01]  /*4260*/  FSETP.GT.AND P0, PT, R117, c[0x0][0x2c0], PT ;  /* 0x0000b00075007a0b */ /* 0x000fe20003f04000 */
[-C--:B------:R-:W5:Y:S01]  /*4270*/  IMMA.8816.S8.S8.SAT R30, R159.ROW, R106.reuse.COL, RZ ;  /* 0x0000006a9f1e7237 */ /* 0x080f6200000454ff */
[-C--:B-1----:R-:W-:Y:S01]  /*4280*/  FFMA R110, R28, R120.reuse, R21 ;  /* 0x000000781c6e7223 */ /* 0x082fe20000000015 */
[----:B------:R-:W-:Y:S02]  /*4290*/  @!P2 FSETP.GTU.AND P1, PT, |R142|, +INF , PT ;  /* 0x7f8000008e00a80b */ /* 0x000fe40003f2c200 */
[----:B------:R-:W5:Y:S01]  /*42a0*/  IMMA.8816.S8.S8.SAT R28, R146.ROW, R106.COL, RZ ;  /* 0x0000006a921c7237 */ /* 0x000f6200000454ff */
[----:B------:R-:W0:Y:S01]  /*42b0*/  I2F R144, R9 ;  /* 0x0000000900907306 */ /* 0x000e220000201400 */
[----:B------:R-:W-:-:S02]  /*42c0*/  FFMA R116, R149, R120, R23 ;  /* 0x0000007895747223 */ /* 0x000fc40000000017 */
[----:B---3--:R-:W-:-:S05]  /*42d0*/  FFMA R0, R10, R120, R20 ;  /* 0x000000780a007223 */ /* 0x008fca0000000014 */
[----:B------:R-:W1:Y:S01]  /*42e0*/  I2F R20, R8 ;  /* 0x0000000800147306 */ /* 0x000e620000201400 */
[----:B------:R-:W-:Y:S02]  /*42f0*/  @!P4 FSEL R143, R143, c[0x0][0x2c0], P3 ;  /* 0x0000b0008f8fca08 */ /* 0x000fe40001800000 */
[----:B------:R-:W-:Y:S02]  /*4300*/  @!P2 FSEL R142, R142, c[0x0][0x2c0], P1 ;  /* 0x0000b0008e8eaa08 */ /* 0x000fe40000800000 */
[----:B------:R-:W-:Y:S02]  /*4310*/  FSETP.GT.AND P2, PT, R116, c[0x0][0x2c0], PT ;  /* 0x0000b00074007a0b */ /* 0x000fe40003f44000 */
[----:B------:R-:W-:Y:S01]  /*4320*/  @!P0 FSETP.GTU.AND P3, PT, |R117|, +INF , PT ;  /* 0x7f8000007500880b */ /* 0x000fe20003f6c200 */
[----:B-----5:R-:W5:Y:S01]  /*4330*/  IMMA.8816.S8.S8.SAT R30, R158.ROW, R62.COL, R30 ;  /* 0x0000003e9e1e7237 */ /* 0x020f62000004541e */
[----:B------:R-:W-:-:S03]  /*4340*/  FSETP.GT.AND P1, PT, R0, c[0x0][0x2c0], PT ;  /* 0x0000b00000007a0b */ /* 0x000fc60003f24000 */
[----:B------:R-:W5:Y:S01]  /*4350*/  IMMA.8816.S8.S8.SAT R28, R147.ROW, R62.COL, R28 ;  /* 0x0000003e931c7237 */ /* 0x000f62000004541c */
[-C--:B0-----:R-:W-:Y:S01]  /*4360*/  FFMA R144, R144, R120.reuse, R23 ;  /* 0x0000007890907223 */ /* 0x081fe20000000017 */
[----:B------:R-:W-:Y:S02]  /*4370*/  @!P0 FSEL R117, R117, c[0x0][0x2c0], P3 ;  /* 0x0000b00075758a08 */ /* 0x000fe40001800000 */
[CC--:B------:R-:W-:Y:S01]  /*4380*/  IMMA.8816.S8.S8.SAT R70, R163.reuse.ROW, R24.reuse.COL, R70 ;  /* 0x00000018a3467237 */ /* 0x0c0fe20000045446 */
[----:B-1----:R-:W-:Y:S02]  /*4390*/  FFMA R111, R20, R120, R22 ;  /* 0x00000078146f7223 */ /* 0x002fe40000000016 */
[C---:B------:R-:W-:Y:S01]  /*43a0*/  @!P2 FSETP.GTU.AND P3, PT, |R116|.reuse, +INF , PT ;  /* 0x7f8000007400a80b */ /* 0x040fe20003f6c200 */
[-C--:B------:R-:W-:Y:S04]  /*43b0*/  IMMA.8816.S8.S8.SAT R68, R162.ROW, R24.reuse.COL, R68 ;  /* 0x00000018a2447237 */ /* 0x080fe80000045444 */
[-C--:B------:R-:W-:Y:S04]  /*43c0*/  IMMA.8816.S8.S8.SAT R14, R156.ROW, R24.reuse.COL, R14 ;  /* 0x000000189c0e7237 */ /* 0x080fe8000004540e */
[C---:B------:R-:W-:Y:S04]  /*43d0*/  IMMA.8816.S8.S8.SAT R72, R150.reuse.ROW, R24.COL, R72 ;  /* 0x0000001896487237 */ /* 0x040fe80000045448 */
[-C--:B------:R-:W-:Y:S04]  /*43e0*/  IMMA.8816.S8.S8.SAT R12, R150.ROW, R25.reuse.COL, R12 ;  /* 0x00000019960c7237 */ /* 0x080fe8000004540c */
[-C--:B------:R-:W-:Y:S04]  /*43f0*/  IMMA.8816.S8.S8.SAT R4, R162.ROW, R25.reuse.COL, R4 ;  /* 0x00000019a2047237 */ /* 0x080fe80000045404 */
[C---:B------:R-:W-:Y:S04]  /*4400*/  IMMA.8816.S8.S8.SAT R24, R163.reuse.ROW, R25.COL, R60 ;  /* 0x00000019a3187237 */ /* 0x040fe8000004543c */
[-C--:B-----5:R-:W-:Y:S04]  /*4410*/  IMMA.8816.S8.S8.SAT R20, R163.ROW, R26.reuse.COL, R30 ;  /* 0x0000001aa3147237 */ /* 0x0a0fe8000004541e */
[----:B------:R-:W-:Y:S01]  /*4420*/  IMMA.8816.S8.S8.SAT R22, R150.ROW, R26.COL, R28 ;  /* 0x0000001a96167237 */ /* 0x000fe2000004541c */
[----:B------:R-:W-:-:S03]  /*4430*/  @!P2 FSEL R116, R116, c[0x0][0x2c0], P3 ;  /* 0x0000b0007474aa08 */ /* 0x000fc60001800000 */
[CC--:B------:R-:W5:Y:S04]  /*4440*/  IMMA.8816.S8.S8.SAT R10, R161.reuse.ROW, R106.reuse.COL, RZ ;  /* 0x0000006aa10a7237 */ /* 0x0c0f6800000454ff */
[----:B------:R-:W5:Y:S04]  /*4450*/  IMMA.8816.S8.S8.SAT R8, R154.ROW, R106.COL, RZ ;  /* 0x0000006a9a087237 */ /* 0x000f6800000454ff */
[-C--:B------:R-:W5:Y:S04]  /*4460*/  IMMA.8816.S8.S8.SAT R60, R146.ROW, R107.reuse.COL, RZ ;  /* 0x0000006b923c7237 */ /* 0x080f6800000454ff */
[-C--:B------:R-:W5:Y:S04]  /*4470*/  IMMA.8816.S8.S8.SAT R30, R154.ROW, R107.reuse.COL, RZ ;  /* 0x0000006b9a1e7237 */ /* 0x080f6800000454ff */
[-C--:B------:R-:W5:Y:S01]  /*4480*/  IMMA.8816.S8.S8.SAT R28, R161.ROW, R107.reuse.COL, RZ ;  /* 0x0000006ba11c7237 */ /* 0x080f6200000454ff */
[----:B------:R-:W-:Y:S03]  /*4490*/  F2I.NTZ R157, R148 ;  /* 0x00000094009d7305 */ /* 0x000fe60000203100 */
[----:B------:R-:W5:Y:S01]  /*44a0*/  IMMA.8816.S8.S8.SAT R106, R159.ROW, R107.COL, RZ ;  /* 0x0000006b9f6a7237 */ /* 0x000f6200000454ff */
[----:B------:R-:W-:-:S02]  /*44b0*/  FSETP.GT.AND P0, PT, R110, c[0x0][0x2c0], PT ;  /* 0x0000b0006e007a0b */ /* 0x000fc40003f04000 */
[C---:B------:R-:W-:Y:S02]  /*44c0*/  @!P1 FSETP.GTU.AND P2, PT, |R0|.reuse, +INF , PT ;  /* 0x7f8000000000980b */ /* 0x040fe40003f4c200 */
[----:B------:R-:W0:Y:S01]  /*44d0*/  F2I.NTZ R145, R145 ;  /* 0x0000009100917305 */ /* 0x000e220000203100 */
[CC--:B-----5:R-:W5:Y:S04]  /*44e0*/  IMMA.8816.S8.S8.SAT R10, R160.reuse.ROW, R62.reuse.COL, R10 ;  /* 0x0000003ea00a7237 */ /* 0x0e0f68000004540a */
[----:B------:R-:W5:Y:S03]  /*44f0*/  IMMA.8816.S8.S8.SAT R8, R155.ROW, R62.COL, R8 ;  /* 0x0000003e9b087237 */ /* 0x000f660000045408 */
[----:B------:R-:W-:Y:S01]  /*4500*/  F2I.NTZ R120, R104 ;  /* 0x0000006800787305 */ /* 0x000fe20000203100 */
[-C--:B------:R-:W5:Y:S04]  /*4510*/  IMMA.8816.S8.S8.SAT R60, R147.ROW, R63.reuse.COL, R60 ;  /* 0x0000003f933c7237 */ /* 0x080f68000004543c */
[-C--:B------:R-:W5:Y:S03]  /*4520*/  IMMA.8816.S8.S8.SAT R30, R155.ROW, R63.reuse.COL, R30 ;  /* 0x0000003f9b1e7237 */ /* 0x080f66000004541e */
[----:B------:R1:W3:Y:S01]  /*4530*/  F2I.NTZ R148, R105 ;  /* 0x0000006900947305 */ /* 0x0002e20000203100 */
[-C--:B------:R-:W5:Y:S04]  /*4540*/  IMMA.8816.S8.S8.SAT R28, R160.ROW, R63.reuse.COL, R28 ;  /* 0x0000003fa01c7237 */ /* 0x080f68000004541c */
[----:B------:R-:W5:Y:S01]  /*4550*/  IMMA.8816.S8.S8.SAT R62, R158.ROW, R63.COL, R106 ;  /* 0x0000003f9e3e7237 */ /* 0x000f62000004546a */
[----:B------:R-:W-:-:S02]  /*4560*/  @!P1 FSEL R0, R0, c[0x0][0x2c0], P2 ;  /* 0x0000b00000009a08 */ /* 0x000fc40001000000 */
[C---:B------:R-:W-:Y:S01]  /*4570*/  @!P0 FSETP.GTU.AND P2, PT, |R110|.reuse, +INF , PT ;  /* 0x7f8000006e00880b */ /* 0x040fe20003f4c200 */
[-C--:B-----5:R-:W-:Y:S01]  /*4580*/  IMMA.8816.S8.S8.SAT R10, R162.ROW, R26.reuse.COL, R10 ;  /* 0x0000001aa20a7237 */ /* 0x0a0fe2000004540a */
[----:B0-----:R-:W-:Y:S01]  /*4590*/  I2IP.S8.S32.SAT R157, R145, R157, RZ ;  /* 0x0000009d919d7239 */ /* 0x001fe200000010ff */
[----:B------:R-:W-:Y:S01]  /*45a0*/  F2I.NTZ R149, R75 ;  /* 0x0000004b00957305 */ /* 0x000fe20000203100 */
[----:B------:R-:W-:Y:S01]  /*45b0*/  FSETP.GT.AND P1, PT, R111, c[0x0][0x2c0], PT ;  /* 0x0000b0006f007a0b */ /* 0x000fe20003f24000 */
[----:B------:R-:W-:Y:S01]  /*45c0*/  IMMA.8816.S8.S8.SAT R8, R156.ROW, R26.COL, R8 ;  /* 0x0000001a9c087237 */ /* 0x000fe20000045408 */
[----:B------:R-:W-:-:S03]  /*45d0*/  @!P0 FSEL R110, R110, c[0x0][0x2c0], P2 ;  /* 0x0000b0006e6e8a08 */ /* 0x000fc60001000000 */
[-C--:B------:R-:W-:Y:S02]  /*45e0*/  IMMA.8816.S8.S8.SAT R60, R150.ROW, R27.reuse.COL, R60 ;  /* 0x0000001b963c7237 */ /* 0x080fe4000004543c */
[----:B------:R0:W-:Y:S02]  /*45f0*/  F2I.NTZ R145, R74 ;  /* 0x0000004a00917305 */ /* 0x0001e40000203100 */
[-C--:B------:R-:W-:Y:S04]  /*4600*/  IMMA.8816.S8.S8.SAT R30, R156.ROW, R27.reuse.COL, R30 ;  /* 0x0000001b9c1e7237 */ /* 0x080fe8000004541e */
[-C--:B------:R-:W-:Y:S04]  /*4610*/  IMMA.8816.S8.S8.SAT R28, R162.ROW, R27.reuse.COL, R28 ;  /* 0x0000001ba21c7237 */ /* 0x080fe8000004541c */
[----:B------:R-:W-:Y:S04]  /*4620*/  IMMA.8816.S8.S8.SAT R26, R163.ROW, R27.COL, R62 ;  /* 0x0000001ba31a7237 */ /* 0x000fe8000004543e */
[-C--:B-1----:R-:W5:Y:S04]  /*4630*/  IMMA.8816.S8.S8.SAT R104, R159.ROW, R100.reuse.COL, RZ ;  /* 0x000000649f687237 */ /* 0x082f6800000454ff */
[-C--:B0-----:R-:W5:Y:S04]  /*4640*/  IMMA.8816.S8.S8.SAT R74, R161.ROW, R100.reuse.COL, RZ ;  /* 0x00000064a14a7237 */ /* 0x081f6800000454ff */
[-C--:B------:R-:W5:Y:S04]  /*4650*/  IMMA.8816.S8.S8.SAT R62, R154.ROW, R100.reuse.COL, RZ ;  /* 0x000000649a3e7237 */ /* 0x080f6800000454ff */
[----:B------:R5:W5:Y:S01]  /*4660*/  IMMA.8816.S8.S8.SAT R106, R146.ROW, R100.COL, RZ ;  /* 0x00000064926a7237 */ /* 0x000b6200000454ff */
[----:B------:R-:W-:Y:S01]  /*4670*/  F2I.NTZ R0, R0 ;  /* 0x0000000000007305 */ /* 0x000fe20000203100 */
[----:B---3-5:R-:W-:-:S02]  /*4680*/  I2IP.S8.S32.SAT R100, R148, R120, RZ ;  /* 0x0000007894647239 */ /* 0x028fc400000010ff */
[----:B------:R-:W-:-:S05]  /*4690*/  FSETP.GT.AND P0, PT, R144, c[0x0][0x2c0], PT ;  /* 0x0000b00090007a0b */ /* 0x000fca0003f04000 */
[----:B------:R-:W0:Y:S01]  /*46a0*/  F2I.NTZ R120, R110 ;  /* 0x0000006e00787305 */ /* 0x000e220000203100 */
[----:B------:R-:W5:Y:S01]  /*46b0*/  IMMA.8816.S8.S8.SAT R104, R158.ROW, R56.COL, R104 ;  /* 0x000000389e687237 */ /* 0x000f620000045468 */
[----:B------:R-:W-:-:S06]  /*46c0*/  @!P1 FSETP.GTU.AND P2, PT, |R111|, +INF , PT ;  /* 0x7f8000006f00980b */ /* 0x000fcc0003f4c200 */
[----:B------:R-:W-:Y:S01]  /*46d0*/  F2I.NTZ R164, R143 ;  /* 0x0000008f00a47305 */ /* 0x000fe20000203100 */
[-C--:B------:R-:W5:Y:S07]  /*46e0*/  IMMA.8816.S8.S8.SAT R74, R160.ROW, R56.reuse.COL, R74 ;  /* 0x00000038a04a7237 */ /* 0x080f6e000004544a */
[----:B------:R-:W1:Y:S01]  /*46f0*/  F2I.NTZ R142, R142 ;  /* 0x0000008e008e7305 */ /* 0x000e620000203100 */
[-C--:B------:R-:W5:Y:S07]  /*4700*/  IMMA.8816.S8.S8.SAT R62, R155.ROW, R56.reuse.COL, R62 ;  /* 0x000000389b3e7237 */ /* 0x080f6e000004543e */
[----:B------:R-:W-:Y:S01]  /*4710*/  F2I.NTZ R117, R117 ;  /* 0x0000007500757305 */ /* 0x000fe20000203100 */
[----:B------:R5:W5:Y:S07]  /*4720*/  IMMA.8816.S8.S8.SAT R106, R147.ROW, R56.COL, R106 ;  /* 0x00000038936a7237 */ /* 0x000b6e000004546a */
[----:B------:R-:W3:Y:S01]  /*4730*/  F2I.NTZ R116, R116 ;  /* 0x0000007400747305 */ /* 0x000ee20000203100 */
[----:B------:R-:W-:-:S02]  /*4740*/  @!P1 FSEL R111, R111, c[0x0][0x2c0], P2 ;  /* 0x0000b0006f6f9a08 */ /* 0x000fc40001000000 */
[----:B------:R-:W-:Y:S01]  /*4750*/  @!P0 FSETP.GTU.AND P1, PT, |R144|, +INF , PT ;  /* 0x7f8000009000880b */ /* 0x000fe20003f2c200 */
[-C--:B--2--5:R-:W-:Y:S01]  /*4760*/  IMMA.8816.S8.S8.SAT R104, R163.ROW, R64.reuse.COL, R104 ;  /* 0x00000040a3687237 */ /* 0x0a4fe20000045468 */
[----:B0-----:R-:W-:Y:S02]  /*4770*/  I2IP.S8.S32.SAT R120, R120, R0, RZ ;  /* 0x0000000078787239 */ /* 0x001fe400000010ff */
[----:B------:R-:W-:Y:S01]  /*4780*/  I2IP.S8.S32.SAT R56, R149, R145, RZ ;  /* 0x0000009195387239 */ /* 0x000fe200000010ff */
[-C--:B------:R-:W-:Y:S01]  /*4790*/  IMMA.8816.S8.S8.SAT R74, R162.ROW, R64.reuse.COL, R74 ;  /* 0x00000040a24a7237 */ /* 0x080fe2000004544a */
[----:B-1----:R-:W-:Y:S01]  /*47a0*/  I2IP.S8.S32.SAT R164, R142, R164, RZ ;  /* 0x000000a48ea47239 */ /* 0x002fe200000010ff */
[----:B------:R0:W-:Y:S01]  /*47b0*/  F2I.NTZ R0, R111 ;  /* 0x0000006f00007305 */ /* 0x0001e20000203100 */
[----:B------:R-:W-:Y:S01]  /*47c0*/  @!P0 FSEL R144, R144, c[0x0][0x2c0], P1 ;  /* 0x0000b00090908a08 */ /* 0x000fe20000800000 */
[-C--:B------:R-:W-:Y:S04]  /*47d0*/  IMMA.8816.S8.S8.SAT R62, R156.ROW, R64.reuse.COL, R62 ;  /* 0x000000409c3e7237 */ /* 0x080fe8000004543e */
[----:B------:R5:W-:Y:S02]  /*47e0*/  IMMA.8816.S8.S8.SAT R106, R150.ROW, R64.COL, R106 ;  /* 0x00000040966a7237 */ /* 0x000be4000004546a */
[----:B---3-5:R-:W-:-:S02]  /*47f0*/  I2IP.S8.S32.SAT R64, R116, R117, RZ ;  /* 0x0000007574407239 */ /* 0x028fc400000010ff */
[-C--:B------:R-:W5:Y:S04]  /*4800*/  IMMA.8816.S8.S8.SAT R142, R159.ROW, R102.reuse.COL, RZ ;  /* 0x000000669f8e7237 */ /* 0x080f6800000454ff */
[-C--:B------:R-:W5:Y:S04]  /*4810*/  IMMA.8816.S8.S8.SAT R116, R161.ROW, R102.reuse.COL, RZ ;  /* 0x00000066a1747237 */ /* 0x080f6800000454ff */
[-C--:B0-----:R-:W5:Y:S04]  /*4820*/  IMMA.8816.S8.S8.SAT R110, R154.ROW, R102.reuse.COL, RZ ;  /* 0x000000669a6e7237 */ /* 0x081f6800000454ff */
[----:B------:R-:W5:Y:S01]  /*4830*/  IMMA.8816.S8.S8.SAT R148, R146.ROW, R102.COL, RZ ;  /* 0x0000006692947237 */ /* 0x000f6200000454ff */
[----:B------:R-:W-:Y:S08]  /*4840*/  F2I.NTZ R151, R151 ;  /* 0x0000009700977305 */ /* 0x000ff00000203100 */
[----:B------:R-:W0:Y:S01]  /*4850*/  F2I.NTZ R152, R152 ;  /* 0x0000009800987305 */ /* 0x000e220000203100 */
[-C--:B-----5:R-:W5:Y:S07]  /*4860*/  IMMA.8816.S8.S8.SAT R142, R158.ROW, R58.reuse.COL, R142 ;  /* 0x0000003a9e8e7237 */ /* 0x0a0f6e000004548e */
[----:B------:R-:W1:Y:S01]  /*4870*/  F2I.NTZ R144, R144 ;  /* 0x0000009000907305 */ /* 0x000e620000203100 */
[-C--:B------:R-:W5:Y:S04]  /*4880*/  IMMA.8816.S8.S8.SAT R116, R160.ROW, R58.reuse.COL, R116 ;  /* 0x0000003aa0747237 */ /* 0x080f680000045474 */
[-C--:B------:R-:W5:Y:S04]  /*4890*/  IMMA.8816.S8.S8.SAT R110, R155.ROW, R58.reuse.COL, R110 ;  /* 0x0000003a9b6e7237 */ /* 0x080f68000004546e */
[----:B------:R-:W5:Y:S01]  /*48a0*/  IMMA.8816.S8.S8.SAT R148, R147.ROW, R58.COL, R148 ;  /* 0x0000003a93947237 */ /* 0x000f620000045494 */
[----:B0-----:R-:W-:-:S03]  /*48b0*/  I2IP.S8.S32.SAT R151, R152, R151, RZ ;  /* 0x0000009798977239 */ /* 0x001fc600000010ff */
[-C--:B-----5:R-:W-:Y:S04]  /*48c0*/  IMMA.8816.S8.S8.SAT R142, R163.ROW, R66.reuse.COL, R142 ;  /* 0x00000042a38e7237 */ /* 0x0a0fe8000004548e */
[-C--:B------:R-:W-:Y:S04]  /*48d0*/  IMMA.8816.S8.S8.SAT R116, R162.ROW, R66.reuse.COL, R116 ;  /* 0x00000042a2747237 */ /* 0x080fe80000045474 */
[-C--:B------:R-:W-:Y:S04]  /*48e0*/  IMMA.8816.S8.S8.SAT R110, R156.ROW, R66.reuse.COL, R110 ;  /* 0x000000429c6e7237 */ /* 0x080fe8000004546e */
[----:B------:R5:W-:Y:S02]  /*48f0*/  IMMA.8816.S8.S8.SAT R148, R150.ROW, R66.COL, R148 ;  /* 0x0000004296947237 */ /* 0x000be40000045494 */
[----:B-1---5:R-:W-:-:S02]  /*4900*/  I2IP.S8.S32.SAT R66, R144, R0, RZ ;  /* 0x0000000090427239 */ /* 0x022fc400000010ff */
[C---:B------:R-:W5:Y:S04]  /*4910*/  IMMA.8816.S8.S8.SAT R152, R146.reuse.ROW, R101.COL, RZ ;  /* 0x0000006592987237 */ /* 0x040f6800000454ff */
[----:B------:R-:W5:Y:S06]  /*4920*/  IMMA.8816.S8.S8.SAT R144, R146.ROW, R103.COL, RZ ;  /* 0x0000006792907237 */ /* 0x000f6c00000454ff */
[C---:B-----5:R-:W5:Y:S04]  /*4930*/  IMMA.8816.S8.S8.SAT R152, R147.reuse.ROW, R57.COL, R152 ;  /* 0x0000003993987237 */ /* 0x060f680000045498 */
[----:B------:R-:W5:Y:S01]  /*4940*/  IMMA.8816.S8.S8.SAT R146, R147.ROW, R59.COL, R144 ;  /* 0x0000003b93927237 */ /* 0x000f620000045490 */
[----:B------:R-:W-:-:S03]  /*4950*/  PRMT R0, R157, 0x5410, R151 ;  /* 0x000054109d007816 */ /* 0x000fc60000000097 */
[----:B------:R-:W5:Y:S04]  /*4960*/  IMMA.8816.S8.S8.SAT R144, R154.ROW, R103.COL, RZ ;  /* 0x000000679a907237 */ /* 0x000f6800000454ff */
[C---:B-----5:R-:W-:Y:S04]  /*4970*/  IMMA.8816.S8.S8.SAT R152, R150.reuse.ROW, R65.COL, R152 ;  /* 0x0000004196987237 */ /* 0x060fe80000045498 */
[----:B------:R-:W-:Y:S04]  /*4980*/  IMMA.8816.S8.S8.SAT R146, R150.ROW, R67.COL, R146 ;  /* 0x0000004396927237 */ /* 0x000fe80000045492 */
[----:B------:R-:W5:Y:S04]  /*4990*/  IMMA.8816.S8.S8.SAT R150, R154.ROW, R101.COL, RZ ;  /* 0x000000659a967237 */ /* 0x000f6800000454ff */
[C---:B------:R-:W5:Y:S06]  /*49a0*/  IMMA.8816.S8.S8.SAT R144, R155.reuse.ROW, R59.COL, R144 ;  /* 0x0000003b9b907237 */ /* 0x040f6c0000045490 */
[----:B-----5:R-:W5:Y:S01]  /*49b0*/  IMMA.8816.S8.S8.SAT R150, R155.ROW, R57.COL, R150 ;  /* 0x000000399b967237 */ /* 0x020f620000045496 */
[----:B------:R-:W-:-:S03]  /*49c0*/  ISETP.NE.U32.AND P1, PT, RZ, c[0x0][0x2e8], PT ;  /* 0x0000ba00ff007a0c */ /* 0x000fc60003f25070 */
[----:B------:R-:W-:Y:S01]  /*49d0*/  IMMA.8816.S8.S8.SAT R144, R156.ROW, R67.COL, R144 ;  /* 0x000000439c907237 */ /* 0x000fe20000045490 */
[----:B------:R-:W-:-:S03]  /*49e0*/  ISETP.NE.AND.EX P1, PT, RZ, c[0x0][0x2ec], PT, P1 ;  /* 0x0000bb00ff007a0c */ /* 0x000fc60003f25310 */
[----:B------:R-:W-:Y:S04]  /*49f0*/  IMMA.8816.S8.S8.SAT R154, R159.ROW, R101.COL, RZ ;  /* 0x000000659f9a7237 */ /* 0x000fe800000454ff */
[----:B-----5:R-:W-:Y:S04]  /*4a00*/  IMMA.8816.S8.S8.SAT R150, R156.ROW, R65.COL, R150 ;  /* 0x000000419c967237 */ /* 0x020fe80000045496 */
[----:B------:R-:W5:Y:S01]  /*4a10*/  IMMA.8816.S8.S8.SAT R156, R161.ROW, R101.COL, RZ ;  /* 0x00000065a19c7237 */ /* 0x000f6200000454ff */
[----:B------:R-:W-:-:S09]  /*4a20*/  PRMT R58, R100, 0x5410, R56 ;  /* 0x00005410643a7816 */ /* 0x000fd20000000038 */
[-C--:B-----5:R5:W-:Y:S04]  /*4a30*/  IMMA.8816.S8.S8.SAT R100, R160.ROW, R57.reuse.COL, R156 ;  /* 0x00000039a0647237 */ /* 0x0a0be8000004549c */
[----:B------:R-:W-:Y:S04]  /*4a40*/  IMMA.8816.S8.S8.SAT R56, R158.ROW, R57.COL, R154 ;  /* 0x000000399e387237 */ /* 0x000fe8000004549a */
[----:B------:R-:W5:Y:S02]  /*4a50*/  IMMA.8816.S8.S8.SAT R154, R161.ROW, R103.COL, RZ ;  /* 0x00000067a19a7237 */ /* 0x000f6400000454ff */
[----:B-----5:R-:W-:-:S02]  /*4a60*/  @P1 IMAD.MOV.U32 R156, RZ, RZ, c[0x0][0x2e8] ;  /* 0x0000ba00ff9c1624 */ /* 0x020fc400078e00ff */
[----:B------:R-:W5:Y:S01]  /*4a70*/  IMMA.8816.S8.S8.SAT R102, R159.ROW, R103.COL, RZ ;  /* 0x000000679f667237 */ /* 0x000f6200000454ff */
[----:B------:R-:W-:-:S05]  /*4a80*/  @P1 IMAD.MOV.U32 R157, RZ, RZ, c[0x0][0x2ec] ;  /* 0x0000bb00ff9d1624 */ /* 0x000fca00078e00ff */
[-C--:B------:R-:W5:Y:S04]  /*4a90*/  IMMA.8816.S8.S8.SAT R154, R160.ROW, R59.reuse.COL, R154 ;  /* 0x0000003ba09a7237 */ /* 0x080f68000004549a */
[----:B-----5:R5:W5:Y:S01]  /*4aa0*/  IMMA.8816.S8.S8.SAT R102, R158.ROW, R59.COL, R102 ;  /* 0x0000003b9e667237 */ /* 0x020b620000045466 */
[----:B------:R-:W-:Y:S05]  /*4ab0*/  BAR.SYNC.DEFER_BLOCKING 0x0 ;  /* 0x0000000000007b1d */ /* 0x000fea0000010000 */
[----:B-----5:R0:W4:Y:S01]  /*4ac0*/  @P1 LDG.E.SYS R59, [R156] ;  /* 0x000000009c3b1381 */ /* 0x02012200001ee900 */
[----:B------:R-:W5:Y:S01]  /*4ad0*/  IMMA.8816.S8.S8.SAT R100, R162.ROW, R65.COL, R100 ;  /* 0x00000041a2647237 */ /* 0x000f620000045464 */
[----:B------:R-:W-:-:S03]  /*4ae0*/  PRMT R64, R164, 0x5410, R64 ;  /* 0x00005410a4407816 */ /* 0x000fc60000000040 */
[----:B------:R5:W5:Y:S02]  /*4af0*/  IMMA.8816.S8.S8.SAT R56, R163.ROW, R65.COL, R56 ;  /* 0x00000041a3387237 */ /* 0x000b640000045438 */
[----:B-----5:R-:W-:Y:S01]  /*4b00*/  PRMT R65, R120, 0x5410, R66 ;  /* 0x0000541078417816 */ /* 0x020fe20000000042 */
[----:B------:R-:W1:Y:S01]  /*4b10*/  S2UR UR6, SR_CTAID.Y ;  /* 0x00000000000679c3 */ /* 0x000e620000002600 */
[-C--:B------:R-:W-:Y:S04]  /*4b20*/  IMMA.8816.S8.S8.SAT R70, R0.ROW, R32.reuse.COL, R70 ;  /* 0x0000002000467237 */ /* 0x080fe80000045446 */
[-C--:B------:R-:W-:Y:S04]  /*4b30*/  IMMA.8816.S8.S8.SAT R68, R58.ROW, R32.reuse.COL, R68 ;  /* 0x000000203a447237 */ /* 0x080fe80000045444 */
[CC--:B------:R-:W-:Y:S04]  /*4b40*/  IMMA.8816.S8.S8.SAT R14, R64.reuse.ROW, R32.reuse.COL, R14 ;  /* 0x00000020400e7237 */ /* 0x0c0fe8000004540e */
[C---:B------:R5:W-:Y:S02]  /*4b50*/  IMMA.8816.S8.S8.SAT R72, R65.reuse.ROW, R32.COL, R72 ;  /* 0x0000002041487237 */ /* 0x040be40000045448 */
[----:B-----5:R-:W2:Y:S02]  /*4b60*/  S2R R32, SR_CTAID.X ;  /* 0x0000000000207919 */ /* 0x020ea40000002500 */
[-C--:B------:R-:W-:Y:S04]  /*4b70*/  IMMA.8816.S8.S8.SAT R12, R65.ROW, R33.reuse.COL, R12 ;  /* 0x00000021410c7237 */ /* 0x080fe8000004540c */
[-C--:B------:R-:W-:Y:S04]  /*4b80*/  IMMA.8816.S8.S8.SAT R6, R64.ROW, R33.reuse.COL, R6 ;  /* 0x0000002140067237 */ /* 0x080fe80000045406 */
[-C--:B------:R-:W-:Y:S04]  /*4b90*/  IMMA.8816.S8.S8.SAT R4, R58.ROW, R33.reuse.COL, R4 ;  /* 0x000000213a047237 */ /* 0x080fe80000045404 */
[C---:B------:R5:W-:Y:S02]  /*4ba0*/  IMMA.8816.S8.S8.SAT R24, R0.reuse.ROW, R33.COL, R24 ;  /* 0x0000002100187237 */ /* 0x040be40000045418 */
[----:B-----5:R-:W-:Y:S01]  /*4bb0*/  IMAD.MOV.U32 R33, RZ, RZ, -0x1 ;  /* 0xffffffffff217424 */ /* 0x020fe200078e00ff */
[----:B------:R-:W-:Y:S01]  /*4bc0*/  ULDC UR5, c[0x0][0x188] ;  /* 0x0000620000057ab9 */ /* 0x000fe20000000800 */
[----:B------:R-:W-:Y:S01]  /*4bd0*/  IMMA.8816.S8.S8.SAT R20, R0.ROW, R34.COL, R20 ;  /* 0x0000002200147237 */ /* 0x000fe20000045414 */
[----:B-1----:R-:W-:-:S03]  /*4be0*/  USHF.L.U32 UR5, UR6, UR5, URZ ;  /* 0x0000000506057299 */ /* 0x002fc6000800063f */
[-C--:B------:R-:W-:Y:S04]  /*4bf0*/  IMMA.8816.S8.S8.SAT R10, R58.ROW, R34.reuse.COL, R10 ;  /* 0x000000223a0a7237 */ /* 0x080fe8000004540a */
[-C--:B------:R-:W-:Y:S04]  /*4c00*/  IMMA.8816.S8.S8.SAT R8, R64.ROW, R34.reuse.COL, R8 ;  /* 0x0000002240087237 */ /* 0x080fe80000045408 */
[----:B------:R5:W-:Y:S02]  /*4c10*/  IMMA.8816.S8.S8.SAT R22, R65.ROW, R34.COL, R22 ;  /* 0x0000002241167237 */ /* 0x000be40000045416 */
[----:B-----5:R-:W-:-:S02]  /*4c20*/  SHF.L.U32 R34, R33, c[0x0][0x188], RZ ;  /* 0x0000620021227a19 */ /* 0x020fc400000006ff */
[----:B------:R-:W-:Y:S01]  /*4c30*/  ISETP.NE.AND P0, PT, RZ, c[0x0][0x160], PT ;  /* 0x00005800ff007a0c */ /* 0x000fe20003f05270 */
[----:B------:R-:W5:Y:S01]  /*4c40*/  IMMA.8816.S8.S8.SAT R154, R162.ROW, R67.COL, R154 ;  /* 0x00000043a29a7237 */ /* 0x000f62000004549a */
[----:B--2---:R-:W-:-:S03]  /*4c50*/  LOP3.LUT R34, R32, R34, RZ, 0x30, !PT ;  /* 0x0000002220227212 */ /* 0x004fc600078e30ff */
[----:B------:R-:W5:Y:S01]  /*4c60*/  IMMA.8816.S8.S8.SAT R102, R163.ROW, R67.COL, R102 ;  /* 0x00000043a3667237 */ /* 0x000f620000045466 */
[----:B------:R-:W-:-:S03]  /*4c70*/  IADD3 R34, R34, UR5, RZ ;  /* 0x0000000522227c10 */ /* 0x000fc6000fffe0ff */
[-C--:B------:R-:W5:Y:S04]  /*4c80*/  IMMA.8816.S8.S8.SAT R60, R65.ROW, R35.reuse.COL, R60 ;  /* 0x00000023413c7237 */ /* 0x080f68000004543c */
[-C--:B------:R-:W5:Y:S04]  /*4c90*/  IMMA.8816.S8.S8.SAT R30, R64.ROW, R35.reuse.COL, R30 ;  /* 0x00000023401e7237 */ /* 0x080f68000004541e */
[-C--:B------:R-:W5:Y:S04]  /*4ca0*/  IMMA.8816.S8.S8.SAT R28, R58.ROW, R35.reuse.COL, R28 ;  /* 0x000000233a1c7237 */ /* 0x080f68000004541c */
[----:B------:R5:W5:Y:S02]  /*4cb0*/  IMMA.8816.S8.S8.SAT R26, R0.ROW, R35.COL, R26 ;  /* 0x00000023001a7237 */ /* 0x000b64000004541a */
[----:B-----5:R-:W-:-:S02]  /*4cc0*/  SHF.R.S32.HI R35, RZ, c[0x0][0x188], R32 ;  /* 0x00006200ff237a19 */ /* 0x020fc40000011420 */
[-C--:B------:R-:W5:Y:S04]  /*4cd0*/  IMMA.8816.S8.S8.SAT R108, R0.ROW, R38.reuse.COL, R108 ;  /* 0x00000026006c7237 */ /* 0x080f68000004546c */
[-C--:B------:R-:W5:Y:S04]  /*4ce0*/  IMMA.8816.S8.S8.SAT R92, R58.ROW, R38.reuse.COL, R92 ;  /* 0x000000263a5c7237 */ /* 0x080f68000004545c */
[-C--:B------:R-:W5:Y:S04]  /*4cf0*/  IMMA.8816.S8.S8.SAT R82, R64.ROW, R38.reuse.COL, R82 ;  /* 0x0000002640527237 */ /* 0x080f680000045452 */
[----:B------:R5:W5:Y:S02]  /*4d00*/  IMMA.8816.S8.S8.SAT R140, R65.ROW, R38.COL, R140 ;  /* 0x00000026418c7237 */ /* 0x000b64000004548c */
[----:B-----5:R-:W-:-:S02]  /*4d10*/  IMAD.MOV.U32 R38, RZ, RZ, 0x4 ;  /* 0x00000004ff267424 */ /* 0x020fc400078e00ff */
[-C--:B------:R-:W5:Y:S04]  /*4d20*/  IMMA.8816.S8.S8.SAT R50, R65.ROW, R39.reuse.COL, R50 ;  /* 0x0000002741327237 */ /* 0x080f680000045432 */
[-C--:B------:R-:W5:Y:S04]  /*4d30*/  IMMA.8816.S8.S8.SAT R16, R64.ROW, R39.reuse.COL, R16 ;  /* 0x0000002740107237 */ /* 0x080f680000045410 */
[-C--:B------:R-:W5:Y:S04]  /*4d40*/  IMMA.8816.S8.S8.SAT R2, R58.ROW, R39.reuse.COL, R2 ;  /* 0x000000273a027237 */ /* 0x080f680000045402 */
[----:B------:R5:W5:Y:S02]  /*4d50*/  IMMA.8816.S8.S8.SAT R94, R0.ROW, R39.COL, R94 ;  /* 0x00000027005e7237 */ /* 0x000b64000004545e */
[----:B-----5:R-:W-:-:S02]  /*4d60*/  IMAD R39, R34, c[0x0][0x17c], R35 ;  /* 0x00005f0022277a24 */ /* 0x020fc400078e0223 */
[----:B------:R-:W5:Y:S01]  /*4d70*/  IMMA.8816.S8.S8.SAT R114, R0.ROW, R40.COL, R114 ;  /* 0x0000002800727237 */ /* 0x000f620000045472 */
[----:B------:R-:W-:-:S03]  /*4d80*/  IMAD.MOV.U32 R32, RZ, RZ, -0x1 ;  /* 0xffffffffff207424 */ /* 0x000fc600078e00ff */
[----:B------:R-:W5:Y:S01]  /*4d90*/  IMMA.8816.S8.S8.SAT R112, R58.ROW, R40.COL, R112 ;  /* 0x000000283a707237 */ /* 0x000f620000045470 */
[----:B------:R-:W-:-:S03]  /*4da0*/  IMAD.WIDE R38, R39, R38, c[0x0][0x330] ;  /* 0x0000cc0027267625 */ /* 0x000fc600078e0226 */
[CC--:B------:R-:W5:Y:S04]  /*4db0*/  IMMA.8816.S8.S8.SAT R96, R64.reuse.ROW, R40.reuse.COL, R96 ;  /* 0x0000002840607237 */ /* 0x0c0f680000045460 */
[C---:B------:R-:W5:Y:S04]  /*4dc0*/  IMMA.8816.S8.S8.SAT R128, R65.reuse.ROW, R40.COL, R128 ;  /* 0x0000002841807237 */ /* 0x040f680000045480 */
[CC--:B------:R-:W5:Y:S04]  /*4dd0*/  IMMA.8816.S8.S8.SAT R126, R65.reuse.ROW, R41.reuse.COL, R126 ;  /* 0x00000029417e7237 */ /* 0x0c0f68000004547e */
[-C--:B------:R-:W5:Y:S04]  /*4de0*/  IMMA.8816.S8.S8.SAT R124, R64.ROW, R41.reuse.COL, R124 ;  /* 0x00000029407c7237 */ /* 0x080f68000004547c */
[-C--:B------:R-:W5:Y:S04]  /*4df0*/  IMMA.8816.S8.S8.SAT R122, R58.ROW, R41.reuse.COL, R122 ;  /* 0x000000293a7a7237 */ /* 0x080f68000004547a */
        /* <DEDUP_REMOVED lines=8> */
[C---:B------:R5:W5:Y:S04]  /*4e80*/  IMMA.8816.S8.S8.SAT R98, R0.reuse.ROW, R43.COL, R98 ;  /* 0x0000002b00627237 */ /* 0x040b680000045462 */
[----:B------:R-:W5:Y:S02]  /*4e90*/  IMMA.8816.S8.S8.SAT R88, R0.ROW, R36.COL, R88 ;  /* 0x0000002400587237 */ /* 0x000f640000045458 */
[----:B-----5:R-:W-:-:S02]  /*4ea0*/  IMAD.MOV.U32 R43, RZ, RZ, c[0x0][0x284] ;  /* 0x0000a100ff2b7624 */ /* 0x020fc400078e00ff */
[-C--:B------:R-:W5:Y:S04]  /*4eb0*/  IMMA.8816.S8.S8.SAT R86, R58.ROW, R36.reuse.COL, R86 ;  /* 0x000000243a567237 */ /* 0x080f680000045456 */
        /* <DEDUP_REMOVED lines=8> */
[-C--:B------:R-:W5:Y:S04]  /*4f40*/  IMMA.8816.S8.S8.SAT R62, R64.ROW, R44.reuse.COL, R62 ;  /* 0x0000002c403e7237 */ /* 0x080f68000004543e */
[C---:B------:R-:W5:Y:S04]  /*4f50*/  IMMA.8816.S8.S8.SAT R106, R65.reuse.ROW, R44.COL, R106 ;  /* 0x0000002c416a7237 */ /* 0x040f68000004546a */
[-C--:B------:R-:W5:Y:S04]  /*4f60*/  IMMA.8816.S8.S8.SAT R142, R0.ROW, R46.reuse.COL, R142 ;  /* 0x0000002e008e7237 */ /* 0x080f68000004548e */
[-C--:B------:R-:W5:Y:S04]  /*4f70*/  IMMA.8816.S8.S8.SAT R116, R58.ROW, R46.reuse.COL, R116 ;  /* 0x0000002e3a747237 */ /* 0x080f680000045474 */
[CC--:B------:R-:W5:Y:S04]  /*4f80*/  IMMA.8816.S8.S8.SAT R110, R64.reuse.ROW, R46.reuse.COL, R110 ;  /* 0x0000002e406e7237 */ /* 0x0c0f68000004546e */
[C---:B------:R-:W5:Y:S04]  /*4f90*/  IMMA.8816.S8.S8.SAT R148, R65.reuse.ROW, R46.COL, R148 ;  /* 0x0000002e41947237 */ /* 0x040f680000045494 */
[C---:B------:R-:W5:Y:S04]  /*4fa0*/  IMMA.8816.S8.S8.SAT R152, R65.reuse.ROW, R45.COL, R152 ;  /* 0x0000002d41987237 */ /* 0x040f680000045498 */
[----:B------:R5:W5:Y:S04]  /*4fb0*/  IMMA.8816.S8.S8.SAT R146, R65.ROW, R47.COL, R146 ;  /* 0x0000002f41927237 */ /* 0x000b680000045492 */
[----:B------:R-:W5:Y:S02]  /*4fc0*/  IMMA.8816.S8.S8.SAT R150, R64.ROW, R45.COL, R150 ;  /* 0x0000002d40967237 */ /* 0x000f640000045496 */
[----:B-----5:R-:W-:-:S02]  /*4fd0*/  IMAD.MOV.U32 R65, RZ, RZ, c[0x0][0x2a8] ;  /* 0x0000aa00ff417624 */ /* 0x020fc400078e00ff */
[----:B------:R5:W5:Y:S04]  /*4fe0*/  IMMA.8816.S8.S8.SAT R144, R64.ROW, R47.COL, R144 ;  /* 0x0000002f40907237 */ /* 0x000b680000045490 */
[-C--:B------:R-:W5:Y:S02]  /*4ff0*/  IMMA.8816.S8.S8.SAT R100, R58.ROW, R45.reuse.COL, R100 ;  /* 0x0000002d3a647237 */ /* 0x080f640000045464 */
[----:B-----5:R-:W-:Y:S02]  /*5000*/  IMAD.MOV.U32 R64, RZ, RZ, c[0x0][0x2ac] ;  /* 0x0000ab00ff407624 */ /* 0x020fe400078e00ff */
[----:B------:R-:W5:Y:S04]  /*5010*/  IMMA.8816.S8.S8.SAT R56, R0.ROW, R45.COL, R56 ;  /* 0x0000002d00387237 */ /* 0x000f680000045438 */
[-C--:B------:R5:W5:Y:S04]  /*5020*/  IMMA.8816.S8.S8.SAT R154, R58.ROW, R47.reuse.COL, R154 ;  /* 0x0000002f3a9a7237 */ /* 0x080b68000004549a */
[----:B------:R5:W5:Y:S02]  /*5030*/  IMMA.8816.S8.S8.SAT R102, R0.ROW, R47.COL, R102 ;  /* 0x0000002f00667237 */ /* 0x000b640000045466 */
[----:B-----5:R-:W-:-:S02]  /*5040*/  IMAD.MOV.U32 R58, RZ, RZ, c[0x0][0x280] ;  /* 0x0000a000ff3a7624 */ /* 0x020fc400078e00ff */
[----:B------:R-:W-:Y:S02]  /*5050*/  IMAD.MOV.U32 R0, RZ, RZ, c[0x0][0x2e0] ;  /* 0x0000b800ff007624 */ /* 0x000fe400078e00ff */
[----:B------:R-:W-:Y:S01]  /*5060*/  @!P1 IMAD.MOV.U32 R59, RZ, RZ, c[0x0][0x2d8] ;  /* 0x0000b600ff3b9624 */ /* 0x000fe200078e00ff */
[----:B------:R-:W-:Y:S05]  /*5070*/  @!P0 BRA `(.L_x_356) ;  /* 0x0000011000008947 */ /* 0x000fea0003800000 */
[----:B0-----:R-:W-:-:S04]  /*5080*/  MOV R33, c[0x0][0x160] ;  /* 0x0000580000217a02 */ /* 0x001fc80000000f00 */
[----:B------:R-:W-:-:S12]  /*5090*/  ISETP.NE.AND P0, PT, R33, 0x2, PT ;  /* 0x000000022100780c */ /* 0x000fd80003f05270 */
[----:B------:R-:W-:Y:S05]  /*50a0*/  @P0 BRA `(.L_x_357) ;  /* 0x000001c000000947 */ /* 0x000fea0003800000 */
[----:B------:R-:W-:Y:S02]  /*50b0*/  SHF.R.S32.HI R64, RZ, 0x1f, R119 ;  /* 0x0000001fff407819 */ /* 0x000fe40000011477 */
[----:B------:R-:W-:Y:S02]  /*50c0*/  MOV R40, c[0x0][0x310] ;  /* 0x0000c40000287a02 */ /* 0x000fe40000000f00 */
[----:B------:R-:W-:Y:S01]  /*50d0*/  MOV R36, c[0x0][0x318] ;  /* 0x0000c60000247a02 */ /* 0x000fe20000000f00 */
[C---:B------:R-:W-:Y:S02]  /*50e0*/  IMAD R43, R64.reuse, c[0x0][0x310], RZ ;  /* 0x0000c400402b7a24 */ /* 0x040fe400078e02ff */
[----:B------:R-:W-:Y:S02]  /*50f0*/  IMAD R64, R64, c[0x0][0x318], RZ ;  /* 0x0000c60040407a24 */ /* 0x000fe400078e02ff */
[----:B------:R-:W-:-:S04]  /*5100*/  IMAD.WIDE.U32 R40, R119, R40, c[0x0][0x280] ;  /* 0x0000a00077287625 */ /* 0x000fc800078e0028 */
[C---:B------:R-:W-:Y:S01]  /*5110*/  IMAD R43, R119.reuse, c[0x0][0x314], R43 ;  /* 0x0000c500772b7a24 */ /* 0x040fe200078e022b */
[----:B------:R-:W-:Y:S01]  /*5120*/  MOV R58, R40 ;  /* 0x00000028003a7202 */ /* 0x000fe20000000f00 */
[----:B------:R-:W-:-:S03]  /*5130*/  IMAD.WIDE.U32 R36, R119, R36, c[0x0][0x2a8] ;  /* 0x0000aa0077247625 */ /* 0x000fc600078e0024 */
[----:B------:R-:W-:Y:S01]  /*5140*/  IADD3 R43, R41, R43, RZ ;  /* 0x0000002b292b7210 */ /* 0x000fe20007ffe0ff */
[----:B------:R-:W-:Y:S01]  /*5150*/  IMAD R64, R119, c[0x0][0x31c], R64 ;  /* 0x0000c70077407a24 */ /* 0x000fe200078e0240 */
[----:B------:R-:W-:-:S04]  /*5160*/  MOV R65, R36 ;  /* 0x0000002400417202 */ /* 0x000fc80000000f00 */
[----:B------:R-:W-:Y:S01]  /*5170*/  IADD3 R64, R37, R64, RZ ;  /* 0x0000004025407210 */ /* 0x000fe20007ffe0ff */
[----:B------:R-:W-:Y:S05]  /*5180*/  BRA `(.L_x_357) ;  /* 0x000000e000007947 */ /* 0x000fea0003800000 */
.L_x_356:
[----:B0-----:R-:W-:-:S04]  /*5190*/  MOV R36, c[0x0][0x184] ;  /* 0x0000610000247a02 */ /* 0x001fc80000000f00 */
[----:B------:R-:W-:-:S12]  /*51a0*/  ISETP.GE.AND P0, PT, R36, 0x2, PT ;  /* 0x000000022400780c */ /* 0x000fd80003f06270 */
[----:B------:R-:W-:Y:S05]  /*51b0*/  @!P0 BRA `(.L_x_357) ;  /* 0x000000b000008947 */ /* 0x000fea0003800000 */
[----:B------:R-:W-:Y:S01]  /*51c0*/  ISETP.GT.AND P0, PT, R118, RZ, PT ;  /* 0x000000ff7600720c */ /* 0x000fe20003f04270 */
[----:B------:R-:W-:Y:S01]  /*51d0*/  BMOV.32.CLEAR RZ, B0 ;  /* 0x0000000000ff7355 */ /* 0x000fe20000100000 */
[----:B------:R-:W-:Y:S01]  /*51e0*/  BSSY B0, `(.L_x_358) ;  /* 0x0000005000007945 */ /* 0x000fe20003800000 */
[----:B------:R-:W-:-:S09]  /*51f0*/  MOV R32, 0xffffffff ;  /* 0xffffffff00207802 */ /* 0x000fd20000000f00 */
[----:B------:R-:W-:Y:S05]  /*5200*/  @P0 BRA `(.L_x_359) ;  /* 0x0000002000000947 */ /* 0x000fea0003800000 */
[----:B------:R-:W2:Y:S02]  /*5210*/  LDG.E.STRONG.GPU R32, [R38] ;  /* 0x0000000026207381 */ /* 0x000ea400001f4900 */
[----:B--2---:R-:W-:-:S05]  /*5220*/  CCTL.IVALL ;  /* 0x00000000ff00798f */ /* 0x004fca0002000000 */
.L_x_359:
[----:B------:R-:W-:Y:S05]  /*5230*/  BSYNC B0 ;  /* 0x0000000000007941 */ /* 0x000fea0003800000 */
.L_x_358:
[----:B------:R-:W-:-:S04]  /*5240*/  IADD3 R36, R36, -0x1, RZ ;  /* 0xffffffff24247810 */ /* 0x000fc80007ffe0ff */
[----:B------:R-:W-:-:S04]  /*5250*/  ISETP.NE.AND P0, PT, R36, R119, PT ;  /* 0x000000772400720c */ /* 0x000fc80003f05270 */
[----:B------:R-:W-:Y:S02]  /*5260*/  FSEL R0, R33, c[0x0][0x2e0], P0 ;  /* 0x0000b80021007a08 */ /* 0x000fe40000000000 */
.L_x_357:
[----:B------:R-:W0:Y:S01]  /*5270*/  S2R R36, SR_TID.X ;  /* 0x0000000000247919 */ /* 0x000e220000002100 */
[----:B------:R-:W-:Y:S01]  /*5280*/  USHF.R.S32.HI UR4, URZ, 0x1f, UR4 ;  /* 0x0000001f3f047899 */ /* 0x000fe20008011404 */
[----:B------:R-:W-:Y:S01]  /*5290*/  IMAD.MOV.U32 R40, RZ, RZ, c[0x0][0x270] ;  /* 0x00009c00ff287624 */ /* 0x000fe200078e00ff */
[----:B------:R-:W-:Y:S01]  /*52a0*/  ULDC.64 UR8, c[0x0][0x170] ;  /* 0x00005c0000087ab9 */ /* 0x000fe20000000a00 */
[----:B------:R-:W-:Y:S01]  /*52b0*/  IMAD.MOV.U32 R47, RZ, RZ, c[0x0][0x278] ;  /* 0x00009e00ff2f7624 */ /* 0x000fe200078e00ff */
[----:B------:R-:W-:Y:S01]  /*52c0*/  ULEA.HI UR9, UR4, UR9, URZ, 0x5 ;  /* 0x0000000904097291 */ /* 0x000fe2000f8f283f */
[----:B------:R-:W-:Y:S01]  /*52d0*/  MOV R46, c[0x0][0x27c] ;  /* 0x00009f00002e7a02 */ /* 0x000fe20000000f00 */
[----:B------:R-:W-:Y:S02]  /*52e0*/  USHF.L.U32 UR8, UR8, 0x5, URZ ;  /* 0x0000000508087899 */ /* 0x000fe4000800063f */
[----:B------:R-:W-:Y:S01]  /*52f0*/  USHF.R.S32.HI UR9, URZ, 0x5, UR9 ;  /* 0x000000053f097899 */ /* 0x000fe20008011409 */
[----:B0-----:R-:W-:-:S04]  /*5300*/  SHF.R.S32.HI R37, RZ, 0x1f, R36 ;  /* 0x0000001fff257819 */ /* 0x001fc80000011424 */
[CC--:B------:R-:W-:Y:S02]  /*5310*/  LEA.HI R33, R37.reuse, R36.reuse, RZ, 0x5 ;  /* 0x0000002425217211 */ /* 0x0c0fe400078f28ff */
[----:B------:R-:W-:Y:S02]  /*5320*/  LEA.HI R37, R37, R36, RZ, 0x6 ;  /* 0x0000002425257211 */ /* 0x000fe400078f30ff */
[----:B------:R-:W-:Y:S02]  /*5330*/  LOP3.LUT R33, R33, 0xffffffe0, RZ, 0xc0, !PT ;  /* 0xffffffe021217812 */ /* 0x000fe400078ec0ff */
[----:B------:R-:W-:-:S03]  /*5340*/  LEA.HI.SX32 R37, R37, R34, 0x1a ;  /* 0x0000002225257211 */ /* 0x000fc600078fd2ff */
[----:B------:R-:W-:Y:S01]  /*5350*/  IMAD.IADD R33, R36, 0x1, -R33 ;  /* 0x0000000124217824 */ /* 0x000fe200078e0a21 */
[----:B------:R-:W-:Y:S01]  /*5360*/  SHF.L.U32 R41, R37, 0x2, RZ ;  /* 0x0000000225297819 */ /* 0x000fe200000006ff */
[----:B------:R-:W-:Y:S02]  /*5370*/  IMAD.MOV.U32 R37, RZ, RZ, c[0x0][0x274] ;  /* 0x00009d00ff257624 */ /* 0x000fe400078e00ff */
[----:B------:R-:W-:-:S04]  /*5380*/  IMAD R33, R121, 0x80, R33 ;  /* 0x0000008079217824 */ /* 0x000fc800078e0221 */
[----:B------:R-:W-:-:S04]  /*5390*/  IMAD R33, R35, 0x100, R33 ;  /* 0x0000010023217824 */ /* 0x000fc800078e0221 */
[----:B------:R-:W-:Y:S01]  /*53a0*/  IMAD.SHL.U32 R67, R33, 0x8, RZ ;  /* 0x0000000821437824 */ /* 0x000fe200078e00ff */
[----:B------:R-:W-:-:S04]  /*53b0*/  SHF.R.S32.HI R33, RZ, 0x1f, R41 ;  /* 0x0000001fff217819 */ /* 0x000fc80000011429 */
[----:B------:R-:W-:Y:S01]  /*53c0*/  SHF.R.S32.HI R34, RZ, 0x1f, R67 ;  /* 0x0000001fff227819 */ /* 0x000fe20000011443 */
[----:B------:R-:W-:Y:S01]  /*53d0*/  IMAD R35, R33, c[0x0][0x268], RZ ;  /* 0x00009a0021237a24 */ /* 0x000fe200078e02ff */
[----:B------:R-:W-:Y:S01]  /*53e0*/  LOP3.LUT R156, R67, 0xfffffff8, RZ, 0xc0, !PT ;  /* 0xfffffff8439c7812 */ /* 0x000fe200078ec0ff */
[----:B------:R-:W-:Y:S01]  /*53f0*/  IMAD R33, R33, c[0x0][0x290], RZ ;  /* 0x0000a40021217a24 */ /* 0x000fe200078e02ff */
[----:B------:R-:W-:Y:S01]  /*5400*/  LOP3.LUT R157, R34, 0x1fffffff, RZ, 0xc0, !PT ;  /* 0x1fffffff229d7812 */ /* 0x000fe200078ec0ff */
[----:B------:R-:W-:Y:S02]  /*5410*/  IMAD.MOV.U32 R34, RZ, RZ, c[0x0][0x184] ;  /* 0x00006100ff227624 */ /* 0x000fe400078e00ff */
[C---:B------:R-:W-:Y:S02]  /*5420*/  IMAD R33, R41.reuse, c[0x0][0x294], R33 ;  /* 0x0000a50029217a24 */ /* 0x040fe400078e0221 */
[----:B------:R-:W-:Y:S01]  /*5430*/  IMAD.WIDE.U32 R44, R41, c[0x0][0x268], R156 ;  /* 0x00009a00292c7a25 */ /* 0x000fe200078e009c */
[----:B------:R-:W-:-:S03]  /*5440*/  ISETP.GT.AND P1, PT, R34, 0x1, PT ;  /* 0x000000012200780c */ /* 0x000fc60003f24270 */
[C---:B------:R-:W-:Y:S01]  /*5450*/  IMAD R34, R41.reuse, c[0x0][0x26c], R35 ;  /* 0x00009b0029227a24 */ /* 0x040fe200078e0223 */
[----:B------:R-:W-:Y:S01]  /*5460*/  ISETP.EQ.AND P2, PT, RZ, c[0x0][0x160], P1 ;  /* 0x00005800ff007a0c */ /* 0x000fe20000f42270 */
[----:B------:R-:W-:Y:S01]  /*5470*/  IMAD.WIDE.U32 R156, R41, c[0x0][0x290], R156 ;  /* 0x0000a400299c7a25 */ /* 0x000fe200078e009c */
[----:B------:R-:W-:Y:S02]  /*5480*/  IADD3 R58, P0, R58, R44, RZ ;  /* 0x0000002c3a3a7210 */ /* 0x000fe40007f1e0ff */
[----:B------:R-:W-:Y:S02]  /*5490*/  P2R R42, PR, RZ, 0x4 ;  /* 0x00000004ff2a7803 */ /* 0x000fe40000000000 */
[----:B------:R-:W-:Y:S02]  /*54a0*/  IADD3.X R43, R43, R45, R34, P0, !PT ;  /* 0x0000002d2b2b7210 */ /* 0x000fe400007fe422 */
[----:B------:R-:W-:Y:S02]  /*54b0*/  IADD3 R66, R157, R33, RZ ;  /* 0x000000219d427210 */ /* 0x000fe40007ffe0ff */
[----:B------:R-:W-:-:S05]  /*54c0*/  IADD3 R44, P0, R65, R156, RZ ;  /* 0x0000009c412c7210 */ /* 0x000fca0007f1e0ff */
[----:B------:R-:W-:Y:S01]  /*54d0*/  IMAD.X R45, R64, 0x1, R66, P0 ;  /* 0x00000001402d7824 */ /* 0x000fe200000e0642 */
[----:B------:R-:W-:Y:S05]  /*54e0*/  @!P2 BRA `(.L_x_360) ;  /* 0x000002300000a947 */ /* 0x000fea0003800000 */
[----:B------:R-:W-:Y:S01]  /*54f0*/  ISETP.NE.AND P0, PT, R32, R119, PT ;  /* 0x000000772000720c */ /* 0x000fe20003f05270 */
[----:B------:R-:W-:Y:S02]  /*5500*/  IMAD.MOV.U32 R47, RZ, RZ, c[0x0][0x278] ;  /* 0x00009e00ff2f7624 */ /* 0x000fe400078e00ff */
[----:B------:R-:W-:Y:S02]  /*5510*/  IMAD.MOV.U32 R46, RZ, RZ, c[0x0][0x27c] ;  /* 0x00009f00ff2e7624 */ /* 0x000fe400078e00ff */
[----:B------:R-:W-:Y:S02]  /*5520*/  IMAD.MOV.U32 R40, RZ, RZ, c[0x0][0x270] ;  /* 0x00009c00ff287624 */ /* 0x000fe400078e00ff */
[----:B------:R-:W-:-:S05]  /*5530*/  IMAD.MOV.U32 R37, RZ, RZ, c[0x0][0x274] ;  /* 0x00009d00ff257624 */ /* 0x000fca00078e00ff */
[----:B------:R-:W-:Y:S01]  /*5540*/  BAR.RED.AND.DEFER_BLOCKING 0x0, P0 ;  /* 0x0000000000007b1d */ /* 0x000fe20000014400 */
[----:B------:R-:W-:-:S04]  /*5550*/  ISETP.NE.AND P0, PT, R119, RZ, PT ;  /* 0x000000ff7700720c */ /* 0x000fc80003f05270 */
[----:B------:R-:W-:Y:S02]  /*5560*/  SEL R58, R58, R44, !P0 ;  /* 0x0000002c3a3a7207 */ /* 0x000fe40004000000 */
[----:B------:R-:W-:Y:S02]  /*5570*/  SEL R43, R43, R45, !P0 ;  /* 0x0000002d2b2b7207 */ /* 0x000fe40004000000 */
[----:B------:R-:W-:Y:S02]  /*5580*/  SEL R47, R47, c[0x0][0x2a0], !P0 ;  /* 0x0000a8002f2f7a07 */ /* 0x000fe40004000000 */
[----:B------:R-:W-:Y:S02]  /*5590*/  SEL R46, R46, c[0x0][0x2a4], !P0 ;  /* 0x0000a9002e2e7a07 */ /* 0x000fe40004000000 */
[----:B------:R-:W-:Y:S02]  /*55a0*/  SEL R40, R40, c[0x0][0x298], !P0 ;  /* 0x0000a60028287a07 */ /* 0x000fe40004000000 */
[----:B------:R-:W-:Y:S01]  /*55b0*/  SEL R37, R37, c[0x0][0x29c], !P0 ;  /* 0x0000a70025257a07 */ /* 0x000fe20004000000 */
[----:B------:R-:W0:Y:S02]  /*55c0*/  B2R.RESULT RZ, P1 ;  /* 0x0000000000ff731c */ /* 0x000e240000024000 */
[----:B0-----:R-:W-:Y:S05]  /*55d0*/  @!P1 BRA `(.L_x_361) ;  /* 0x000000f000009947 */ /* 0x001fea0003800000 */
[----:B------:R-:W-:-:S12]  /*55e0*/  ISETP.GT.AND P1, PT, R36, RZ, PT ;  /* 0x000000ff2400720c */ /* 0x000fd80003f24270 */
.L_x_363:
[----:B------:R-:W-:Y:S05]  /*55f0*/  @P1 BRA `(.L_x_362) ;  /* 0x0000002000001947 */ /* 0x000fea0003800000 */
[----:B------:R-:W2:Y:S02]  /*5600*/  LDG.E.STRONG.GPU R32, [R38] ;  /* 0x0000000026207381 */ /* 0x000ea400001f4900 */
[----:B--2---:R-:W-:-:S05]  /*5610*/  CCTL.IVALL ;  /* 0x00000000ff00798f */ /* 0x004fca0002000000 */
.L_x_362:
[----:B------:R-:W-:Y:S01]  /*5620*/  ISETP.NE.AND P0, PT, R32, R119, PT ;  /* 0x000000772000720c */ /* 0x000fe20003f05270 */
[----:B------:R-:W-:Y:S11]  /*5630*/  WARPSYNC 0xffffffff ;  /* 0xffffffff00007948 */ /* 0x000ff60003800000 */
[----:B------:R-:W-:Y:S05]  /*5640*/  BAR.RED.AND.DEFER_BLOCKING 0x0, P0 ;  /* 0x0000000000007b1d */ /* 0x000fea0000014400 */
[----:B------:R-:W0:Y:S02]  /*5650*/  B2R.RESULT RZ, P0 ;  /* 0x0000000000ff731c */ /* 0x000e240000004000 */
[----:B0-----:R-:W-:Y:S05]  /*5660*/  @!P0 BRA `(.L_x_361) ;  /* 0x0000006000008947 */ /* 0x001fea0003800000 */
.L_x_364:
[----:B------:R-:W-:Y:S01]  /*5670*/  VOTE.ANY R33, PT, PT ;  /* 0x0000000000217806 */ /* 0x000fe200038e0100 */
[----:B------:R-:W-:Y:S01]  /*5680*/  YIELD ;  /* 0x0000000000007946 */ /* 0x000fe20003800000 */
[----:B------:R-:W-:-:S02]  /*5690*/  VOTEU.ANY UR4, UPT, PT ;  /* 0x0000000000047886 */ /* 0x000fc400038e0100 */
[----:B------:R-:W-:-:S12]  /*56a0*/  LOP3.LUT P0, RZ, R33, UR4, RZ, 0xc, !PT ;  /* 0x0000000421ff7c12 */ /* 0x000fd8000f800cff */
[----:B----4-:R-:W-:Y:S05]  /*56b0*/  @!P0 BRA.U `(.L_x_363) ;  /* 0xffffff3100008947 */ /* 0x010fea000383ffff */
[----:B------:R-:W-:Y:S05]  /*56c0*/  BRA `(.L_x_364) ;  /* 0xffffffa000007947 */ /* 0x000fea000383ffff */
.L_x_361:
[----:B------:R-:W-:Y:S04]  /*56d0*/  WARPSYNC 0xffffffff ;  /* 0xffffffff00007948 */ /* 0x000fe80003800000 */
[----:B------:R-:W-:Y:S05]  /*56e0*/  BAR.SYNC.DEFER_BLOCKING 0x0 ;  /* 0x0000000000007b1d */ /* 0x000fea0000010000 */
[----:B------:R-:W-:Y:S05]  /*56f0*/  MEMBAR.SC.GPU ;  /* 0x0000000000007992 */ /* 0x000fea0000002000 */
[----:B------:R-:W-:-:S00]  /*5700*/  ERRBAR ;  /* 0x00000000000079ab */ /* 0x000fc00000000000 */
[----:B------:R-:W-:-:S05]  /*5710*/  CCTL.IVALL ;  /* 0x00000000ff00798f */ /* 0x000fca0002000000 */
.L_x_360:
[----:B------:R-:W-:Y:S01]  /*5720*/  ISETP.GE.AND P5, PT, R67, UR8, PT ;  /* 0x0000000843007c0c */ /* 0x000fe2000bfa6270 */
[----:B------:R-:W-:Y:S01]  /*5730*/  CS2R R32, SRZ ;  /* 0x0000000000207805 */ /* 0x000fe2000001ff00 */
[----:B------:R-:W-:-:S02]  /*5740*/  IMAD.MOV.U32 R120, RZ, RZ, R58 ;  /* 0x000000ffff787224 */ /* 0x000fc400078e003a */
[----:B------:R-:W-:Y:S01]  /*5750*/  IMAD.MOV.U32 R121, RZ, RZ, R43 ;  /* 0x000000ffff797224 */ /* 0x000fe200078e002b */
[----:B------:R-:W-:Y:S01]  /*5760*/  ISETP.LT.AND P0, PT, R41, UR9, !P5 ;  /* 0x0000000929007c0c */ /* 0x000fe2000ef01270 */
[----:B------:R-:W0:Y:S08]  /*5770*/  I2F R134, R134 ;  /* 0x0000008600867306 */ /* 0x000e300000201400 */
[----:B------:R-:W1:Y:S08]  /*5780*/  I2F R135, R135 ;  /* 0x0000008700877306 */ /* 0x000e700000201400 */
[----:B------:R-:W2:Y:S01]  /*5790*/  I2F R114, R114 ;  /* 0x0000007200727306 */ /* 0x000ea20000201400 */
[----:B------:R-:W3:Y:S07]  /*57a0*/  @P0 LDG.E.LTC128B.64.SYS R32, [R120] ;  /* 0x0000000078200381 */ /* 0x000eee00001eeb20 */
[----:B------:R-:W0:Y:S08]  /*57b0*/  I2F R118, R115 ;  /* 0x0000007300767306 */ /* 0x000e300000201400 */
[----:B------:R-:W0:Y:S08]  /*57c0*/  I2F R98, R98 ;  /* 0x0000006200627306 */ /* 0x000e300000201400 */
[----:B------:R-:W-:Y:S08]  /*57d0*/  I2F R132, R132 ;  /* 0x0000008400847306 */ /* 0x000ff00000201400 */
        /* <DEDUP_REMOVED lines=34> */
[----:B------:R-:W-:Y:S01]  /*5a00*/  I2F R81, R81 ;  /* 0x0000005100517306 */ /* 0x000fe20000201400 */
[----:B---3--:R-:W-:-:S07]  /*5a10*/  PRMT R34, R32, 0xaaa2, R32 ;  /* 0x0000aaa220227816 */ /* 0x008fce0000000020 */
[----:B------:R-:W-:Y:S01]  /*5a20*/  I2F R86, R86 ;  /* 0x0000005600567306 */ /* 0x000fe20000201400 */
[----:B------:R-:W-:-:S07]  /*5a30*/  IADD3 R34, R34, 0x4b400000, RZ ;  /* 0x4b40000022227810 */ /* 0x000fce0007ffe0ff */
[----:B------:R-:W-:Y:S01]  /*5a40*/  I2F R87, R87 ;  /* 0x0000005700577306 */ /* 0x000fe20000201400 */
[----:B------:R-:W-:Y:S01]  /*5a50*/  FADD R34, R34, -12582912 ;  /* 0xcb40000022227421 */ /* 0x000fe20000000000 */
[----:B------:R-:W-:-:S06]  /*5a60*/  PRMT R35, R32, 0xbbb3, R32 ;  /* 0x0000bbb320237816 */ /* 0x000fcc0000000020 */
[----:B------:R-:W-:Y:S01]  /*5a70*/  I2F R2, R2 ;  /* 0x0000000200027306 */ /* 0x000fe20000201400 */
[----:B0---4-:R-:W-:Y:S01]  /*5a80*/  FFMA R34, R134, R59, R34 ;  /* 0x0000003b86227223 */ /* 0x011fe20000000022 */
[----:B------:R-:W-:-:S06]  /*5a90*/  IADD3 R35, R35, 0x4b400000, RZ ;  /* 0x4b40000023237810 */ /* 0x000fcc0007ffe0ff */
[----:B------:R-:W-:Y:S01]  /*5aa0*/  I2F R3, R3 ;  /* 0x0000000300037306 */ /* 0x000fe20000201400 */
[----:B------:R-:W-:Y:S01]  /*5ab0*/  PRMT R134, R32, 0x8880, R32 ;  /* 0x0000888020867816 */ /* 0x000fe20000000020 */
[----:B------:R-:W-:Y:S01]  /*5ac0*/  FADD R35, R35, -12582912 ;  /* 0xcb40000023237421 */ /* 0x000fe20000000000 */
[----:B------:R-:W-:-:S05]  /*5ad0*/  FSETP.GT.AND P3, PT, R34, R0, PT ;  /* 0x000000002200720b */ /* 0x000fca0003f64000 */
[----:B------:R-:W-:Y:S01]  /*5ae0*/  I2F R92, R92 ;  /* 0x0000005c005c7306 */ /* 0x000fe20000201400 */
[----:B------:R-:W-:Y:S01]  /*5af0*/  IADD3 R134, R134, 0x4b400000, RZ ;  /* 0x4b40000086867810 */ /* 0x000fe20007ffe0ff */
[----:B-1----:R-:W-:Y:S01]  /*5b00*/  FFMA R35, R135, R59, R35 ;  /* 0x0000003b87237223 */ /* 0x002fe20000000023 */
[----:B------:R-:W-:-:S05]  /*5b10*/  PRMT R135, R32, 0x9991, R32 ;  /* 0x0000999120877816 */ /* 0x000fca0000000020 */
[----:B------:R-:W-:Y:S01]  /*5b20*/  I2F R93, R93 ;  /* 0x0000005d005d7306 */ /* 0x000fe20000201400 */
[----:B------:R-:W-:Y:S01]  /*5b30*/  FADD R134, R134, -12582912 ;  /* 0xcb40000086867421 */ /* 0x000fe20000000000 */
[-C--:B------:R-:W-:Y:S01]  /*5b40*/  FSETP.GT.AND P4, PT, R35, R0.reuse, PT ;  /* 0x000000002300720b */ /* 0x080fe20003f84000 */
[----:B------:R-:W-:Y:S01]  /*5b50*/  UMOV UR4, 0x5 ;  /* 0x0000000500047882 */ /* 0x000fe20000000000 */
[----:B------:R-:W-:Y:S01]  /*5b60*/  IADD3 R135, R135, 0x4b400000, RZ ;  /* 0x4b40000087877810 */ /* 0x000fe20007ffe0ff */
[----:B--2---:R-:W-:Y:S01]  /*5b70*/  FFMA R114, R114, R59, R134 ;  /* 0x0000003b72727223 */ /* 0x004fe20000000086 */
[----:B------:R-:W-:Y:S01]  /*5b80*/  @!P3 FSETP.GTU.AND P2, PT, |R34|, +INF , PT ;  /* 0x7f8000002200b80b */ /* 0x000fe20003f4c200 */
[----:B------:R-:W-:Y:S01]  /*5b90*/  ULDC.64 UR12, c[0x0][0x2a0] ;  /* 0x0000a800000c7ab9 */ /* 0x000fe20000000a00 */
[----:B------:R-:W-:Y:S01]  /*5ba0*/  PRMT R134, R33, 0xaaa2, R33 ;  /* 0x0000aaa221867816 */ /* 0x000fe20000000021 */
[----:B------:R0:W1:Y:S01]  /*5bb0*/  I2F R115, R99 ;  /* 0x0000006300737306 */ /* 0x0000620000201400 */
[----:B------:R-:W-:Y:S01]  /*5bc0*/  FSETP.GT.AND P1, PT, R114, R0, PT ;  /* 0x000000007200720b */ /* 0x000fe20003f24000 */
[----:B------:R-:W-:Y:S01]  /*5bd0*/  ULDC.64 UR6, c[0x0][0x298] ;  /* 0x0000a60000067ab9 */ /* 0x000fe20000000a00 */
[----:B------:R-:W-:-:S02]  /*5be0*/  IADD3 R134, R134, 0x4b400000, RZ ;  /* 0x4b40000086867810 */ /* 0x000fc40007ffe0ff */
[----:B------:R-:W-:Y:S02]  /*5bf0*/  @!P3 FSEL R34, R0, R34, !P2 ;  /* 0x000000220022b208 */ /* 0x000fe40005000000 */
[----:B------:R-:W-:Y:S01]  /*5c00*/  @!P4 FSETP.GTU.AND P3, PT, |R35|, +INF , PT ;  /* 0x7f8000002300c80b */ /* 0x000fe20003f6c200 */
[----:B0-----:R-:W-:Y:S01]  /*5c10*/  FADD R99, R135, -12582912 ;  /* 0xcb40000087637421 */ /* 0x001fe20000000000 */
[C---:B------:R-:W-:Y:S01]  /*5c20*/  PRMT R135, R33.reuse, 0x9991, R33 ;  /* 0x0000999121877816 */ /* 0x040fe20000000021 */
[----:B------:R-:W-:Y:S01]  /*5c30*/  FADD R134, R134, -12582912 ;  /* 0xcb40000086867421 */ /* 0x000fe20000000000 */
[----:B------:R-:W-:Y:S01]  /*5c40*/  @!P4 FSEL R35, R0, R35, !P3 ;  /* 0x000000230023c208 */ /* 0x000fe20005800000 */
[-C--:B------:R-:W-:Y:S01]  /*5c50*/  FFMA R99, R118, R59.reuse, R99 ;  /* 0x0000003b76637223 */ /* 0x080fe20000000063 */
[----:B------:R-:W-:Y:S01]  /*5c60*/  @!P1 FSETP.GTU.AND P4, PT, |R114|, +INF , PT ;  /* 0x7f8000007200980b */ /* 0x000fe20003f8c200 */
[----:B------:R-:W-:Y:S01]  /*5c70*/  FFMA R98, R98, R59, R134 ;  /* 0x0000003b62627223 */ /* 0x000fe20000000086 */
[----:B------:R-:W-:Y:S01]  /*5c80*/  PRMT R118, R33, 0xbbb3, R33 ;  /* 0x0000bbb321767816 */ /* 0x000fe20000000021 */
[----:B------:R-:W-:Y:S01]  /*5c90*/  F2I.NTZ R34, R34 ;  /* 0x0000002200227305 */ /* 0x000fe20000203100 */
[----:B------:R-:W-:-:S02]  /*5ca0*/  FSETP.GT.AND P2, PT, R99, R0, PT ;  /* 0x000000006300720b */ /* 0x000fc40003f44000 */
[----:B------:R-:W-:Y:S02]  /*5cb0*/  IADD3 R118, R118, 0x4b400000, RZ ;  /* 0x4b40000076767810 */ /* 0x000fe40007ffe0ff */
[----:B------:R-:W-:Y:S02]  /*5cc0*/  PRMT R134, R33, 0x8880, R33 ;  /* 0x0000888021867816 */ /* 0x000fe40000000021 */
[----:B------:R-:W-:Y:S01]  /*5cd0*/  FSETP.GT.AND P3, PT, R98, R0, PT ;  /* 0x000000006200720b */ /* 0x000fe20003f64000 */
[----:B------:R-:W-:Y:S01]  /*5ce0*/  FADD R118, R118, -12582912 ;  /* 0xcb40000076767421 */ /* 0x000fe20000000000 */
[----:B------:R-:W-:Y:S01]  /*5cf0*/  IADD3 R134, R134, 0x4b400000, RZ ;  /* 0x4b40000086867810 */ /* 0x000fe20007ffe0ff */
[----:B------:R-:W0:Y:S01]  /*5d00*/  F2I.NTZ R35, R35 ;  /* 0x0000002300237305 */ /* 0x000e220000203100 */
[----:B------:R-:W-:Y:S01]  /*5d10*/  @!P1 FSEL R114, R0, R114, !P4 ;  /* 0x0000007200729208 */ /* 0x000fe20006000000 */
[----:B-1----:R-:W-:Y:S01]  /*5d20*/  FFMA R115, R115, R59, R118 ;  /* 0x0000003b73737223 */ /* 0x002fe20000000076 */
[----:B------:R-:W-:Y:S01]  /*5d30*/  @!P2 FSETP.GTU.AND P4, PT, |R99|, +INF , PT ;  /* 0x7f8000006300a80b */ /* 0x000fe20003f8c200 */
[----:B------:R-:W-:Y:S01]  /*5d40*/  FADD R134, R134, -12582912 ;  /* 0xcb40000086867421 */ /* 0x000fe20000000000 */
[----:B------:R-:W-:-:S02]  /*5d50*/  IADD3 R135, R135, 0x4b400000, RZ ;  /* 0x4b40000087877810 */ /* 0x000fc40007ffe0ff */
[----:B------:R-:W-:Y:S01]  /*5d60*/  @!P2 FSEL R99, R0, R99, !P4 ;  /* 0x000000630063a208 */ /* 0x000fe20006000000 */
[-C--:B------:R-:W-:Y:S01]  /*5d70*/  FFMA R132, R132, R59.reuse, R134 ;  /* 0x0000003b84847223 */ /* 0x080fe20000000086 */
[-C--:B------:R-:W-:Y:S01]  /*5d80*/  FSETP.GT.AND P1, PT, R115, R0.reuse, PT ;  /* 0x000000007300720b */ /* 0x080fe20003f24000 */
[----:B------:R-:W-:Y:S01]  /*5d90*/  FADD R135, R135, -12582912 ;  /* 0xcb40000087877421 */ /* 0x000fe20000000000 */
[----:B------:R-:W-:Y:S01]  /*5da0*/  @!P3 FSETP.GTU.AND P2, PT, |R98|, +INF , PT ;  /* 0x7f8000006200b80b */ /* 0x000fe20003f4c200 */
[----:B------:R-:W-:Y:S02]  /*5db0*/  F2I.NTZ R114, R114 ;  /* 0x0000007200727305 */ /* 0x000fe40000203100 */
[----:B------:R-:W-:Y:S01]  /*5dc0*/  FFMA R133, R133, R59, R135 ;  /* 0x0000003b85857223 */ /* 0x000fe20000000087 */
[----:B------:R-:W-:Y:S02]  /*5dd0*/  FSETP.GT.AND P4, PT, R132, R0, PT ;  /* 0x000000008400720b */ /* 0x000fe40003f84000 */
[----:B------:R-:W-:-:S02]  /*5de0*/  @!P3 FSEL R98, R0, R98, !P2 ;  /* 0x000000620062b208 */ /* 0x000fc40005000000 */
[----:B------:R-:W-:Y:S01]  /*5df0*/  FSETP.GT.AND P3, PT, R133, R0, PT ;  /* 0x000000008500720b */ /* 0x000fe20003f64000 */
[----:B------:R-:W1:Y:S01]  /*5e00*/  F2I.NTZ R99, R99 ;  /* 0x0000006300637305 */ /* 0x000e620000203100 */
[----:B0-----:R-:W-:Y:S02]  /*5e10*/  I2IP.S8.S32.SAT R34, R35, R34, RZ ;  /* 0x0000002223227239 */ /* 0x001fe400000010ff */
[----:B------:R-:W-:-:S04]  /*5e20*/  @!P1 FSETP.GTU.AND P2, PT, |R115|, +INF , PT ;  /* 0x7f8000007300980b */ /* 0x000fc80003f4c200 */
[----:B------:R-:W-:Y:S01]  /*5e30*/  @!P1 FSEL R115, R0, R115, !P2 ;  /* 0x0000007300739208 */ /* 0x000fe20005000000 */
[----:B------:R-:W-:Y:S01]  /*5e40*/  F2I.NTZ R98, R98 ;  /* 0x0000006200627305 */ /* 0x000fe20000203100 */
[----:B------:R-:W-:-:S04]  /*5e50*/  @!P4 FSETP.GTU.AND P1, PT, |R132|, +INF , PT ;  /* 0x7f8000008400c80b */ /* 0x000fc80003f2c200 */
[----:B------:R-:W-:-:S03]  /*5e60*/  @!P4 FSEL R132, R0, R132, !P1 ;  /* 0x000000840084c208 */ /* 0x000fc60004800000 */
[----:B------:R-:W0:Y:S01]  /*5e70*/  F2I.NTZ R115, R115 ;  /* 0x0000007300737305 */ /* 0x000e220000203100 */
[----:B-1----:R-:W-:Y:S02]  /*5e80*/  I2IP.S8.S32.SAT R34, R99, R114, R34 ;  /* 0x0000007263227239 */ /* 0x002fe40000001022 */
[----:B------:R-:W-:Y:S02]  /*5e90*/  IADD3 R99, R67, 0x100, RZ ;  /* 0x0000010043637810 */ /* 0x000fe40007ffe0ff */
[----:B------:R-:W-:Y:S02]  /*5ea0*/  @!P3 FSETP.GTU.AND P1, PT, |R133|, +INF , PT ;  /* 0x7f8000008500b80b */ /* 0x000fe40003f2c200 */
[----:B------:R-:W-:Y:S01]  /*5eb0*/  ISETP.GE.AND P4, PT, R99, UR8, PT ;  /* 0x0000000863007c0c */ /* 0x000fe2000bf86270 */
[----:B------:R-:W-:Y:S01]  /*5ec0*/  F2I.NTZ R132, R132 ;  /* 0x0000008400847305 */ /* 0x000fe20000203100 */
[----:B------:R-:W-:Y:S02]  /*5ed0*/  @!P3 FSEL R133, R0, R133, !P1 ;  /* 0x000000850085b208 */ /* 0x000fe40004800000 */
[----:B------:R-:W-:-:S05]  /*5ee0*/  ISETP.LT.AND P2, PT, R41, UR9, !P4 ;  /* 0x0000000929007c0c */ /* 0x000fca000e741270 */
[----:B------:R-:W1:Y:S01]  /*5ef0*/  F2I.NTZ R35, R133 ;  /* 0x0000008500237305 */ /* 0x000e620000203100 */
[----:B0-----:R-:W-:-:S04]  /*5f00*/  I2IP.S8.S32.SAT R98, R115, R98, RZ ;  /* 0x0000006273627239 */ /* 0x001fc800000010ff */
[----:B-1----:R-:W-:Y:S02]  /*5f10*/  I2IP.S8.S32.SAT R35, R35, R132, R98 ;  /* 0x0000008423237239 */ /* 0x002fe40000001062 */
[----:B------:R-:W-:-:S05]  /*5f20*/  IADD3 R98, P1, R40, R58, RZ ;  /* 0x0000003a28627210 */ /* 0x000fca0007f3e0ff */
[----:B------:R-:W-:Y:S01]  /*5f30*/  IMAD.X R99, R37, 0x1, R43, P1 ;  /* 0x0000000125637824 */ /* 0x000fe200008e062b */
[----:B------:R0:W-:Y:S07]  /*5f40*/  @P0 STG.E.64.SYS [R44], R34 ;  /* 0x000000222c000386 */ /* 0x0001ee000010eb00 */
[----:B------:R-:W0:Y:S02]  /*5f50*/  @P2 LDG.E.LTC128B.64.SYS R32, [R98] ;  /* 0x0000000062202381 */ /* 0x000e2400001eeb20 */
[----:B0-----:R-:W-:-:S02]  /*5f60*/  PRMT R35, R32, 0xaaa2, R32 ;  /* 0x0000aaa220237816 */ /* 0x001fc40000000020 */
[--C-:B------:R-:W-:Y:S02]  /*5f70*/  PRMT R34, R32, 0xbbb3, R32.reuse ;  /* 0x0000bbb320227816 */ /* 0x100fe40000000020 */
[----:B------:R-:W-:Y:S02]  /*5f80*/  IADD3 R35, R35, 0x4b400000, RZ ;  /* 0x4b40000023237810 */ /* 0x000fe40007ffe0ff */
[----:B------:R-:W-:Y:S02]  /*5f90*/  IADD3 R34, R34, 0x4b400000, RZ ;  /* 0x4b40000022227810 */ /* 0x000fe40007ffe0ff */
[----:B------:R-:W-:Y:S01]  /*5fa0*/  PRMT R98, R32, 0x8880, R32 ;  /* 0x0000888020627816 */ /* 0x000fe20000000020 */
[----:B------:R-:W-:-:S04]  /*5fb0*/  FADD R35, R35, -12582912 ;  /* 0xcb40000023237421 */ /* 0x000fc80000000000 */
[-C--:B------:R-:W-:Y:S02]  /*5fc0*/  FFMA R122, R122, R59.reuse, R35 ;  /* 0x0000003b7a7a7223 */ /* 0x080fe40000000023 */
[----:B------:R-:W-:Y:S01]  /*5fd0*/  FADD R35, R34, -12582912 ;  /* 0xcb40000022237421 */ /* 0x000fe20000000000 */
[----:B------:R-:W-:Y:S02]  /*5fe0*/  IADD3 R34, R98, 0x4b400000, RZ ;  /* 0x4b40000062227810 */ /* 0x000fe40007ffe0ff */
[----:B------:R-:W-:Y:S01]  /*5ff0*/  FSETP.GT.AND P3, PT, R122, R0, PT ;  /* 0x000000007a00720b */ /* 0x000fe20003f64000 */
[----:B------:R-:W-:Y:S01]  /*6000*/  FFMA R123, R123, R59, R35 ;  /* 0x0000003b7b7b7223 */ /* 0x000fe20000000023 */
[----:B------:R-:W-:Y:S01]  /*6010*/  PRMT R98, R32, 0x9991, R32 ;  /* 0x0000999120627816 */ /* 0x000fe20000000020 */
[----:B------:R-:W-:-:S03]  /*6020*/  FADD R35, R34, -12582912 ;  /* 0xcb40000022237421 */ /* 0x000fc60000000000 */
[----:B------:R-:W-:Y:S01]  /*6030*/  FSETP.GT.AND P0, PT, R123, R0, PT ;  /* 0x000000007b00720b */ /* 0x000fe20003f04000 */
[-C--:B------:R-:W-:Y:S01]  /*6040*/  FFMA R112, R112, R59.reuse, R35 ;  /* 0x0000003b70707223 */ /* 0x080fe20000000023 */
[----:B------:R-:W-:Y:S02]  /*6050*/  IADD3 R34, R98, 0x4b400000, RZ ;  /* 0x4b40000062227810 */ /* 0x000fe40007ffe0ff */
[--C-:B------:R-:W-:Y:S02]  /*6060*/  PRMT R35, R33, 0xaaa2, R33.reuse ;  /* 0x0000aaa221237816 */ /* 0x100fe40000000021 */
[----:B------:R-:W-:Y:S01]  /*6070*/  @!P3 FSETP.GTU.AND P1, PT, |R122|, +INF , PT ;  /* 0x7f8000007a00b80b */ /* 0x000fe20003f2c200 */
[----:B------:R-:W-:Y:S01]  /*6080*/  FADD R98, R34, -12582912 ;  /* 0xcb40000022627421 */ /* 0x000fe20000000000 */
[----:B------:R-:W-:Y:S02]  /*6090*/  IADD3 R34, R35, 0x4b400000, RZ ;  /* 0x4b40000023227810 */ /* 0x000fe40007ffe0ff */
[----:B------:R-:W-:Y:S01]  /*60a0*/  @!P3 FSEL R122, R0, R122, !P1 ;  /* 0x0000007a007ab208 */ /* 0x000fe20004800000 */
[----:B------:R-:W-:Y:S01]  /*60b0*/  FFMA R113, R113, R59, R98 ;  /* 0x0000003b71717223 */ /* 0x000fe20000000062 */
[----:B------:R-:W-:Y:S01]  /*60c0*/  FSETP.GT.AND P3, PT, R112, R0, PT ;  /* 0x000000007000720b */ /* 0x000fe20003f64000 */
[----:B------:R-:W-:Y:S01]  /*60d0*/  FADD R34, R34, -12582912 ;  /* 0xcb40000022227421 */ /* 0x000fe20000000000 */
[----:B------:R-:W-:-:S02]  /*60e0*/  PRMT R35, R33, 0xbbb3, R33 ;  /* 0x0000bbb321237816 */ /* 0x000fc40000000021 */
[----:B------:R-:W-:Y:S01]  /*60f0*/  PRMT R98, R33, 0x8880, R33 ;  /* 0x0000888021627816 */ /* 0x000fe20000000021 */
[----:B------:R-:W-:Y:S01]  /*6100*/  FFMA R18, R18, R59, R34 ;  /* 0x0000003b12127223 */ /* 0x000fe20000000022 */
[----:B------:R-:W-:Y:S01]  /*6110*/  @!P0 FSETP.GTU.AND P1, PT, |R123|, +INF , PT ;  /* 0x7f8000007b00880b */ /* 0x000fe20003f2c200 */
[----:B------:R-:W-:Y:S01]  /*6120*/  F2I.NTZ R122, R122 ;  /* 0x0000007a007a7305 */ /* 0x000fe20000203100 */
[----:B------:R-:W-:Y:S02]  /*6130*/  IADD3 R35, R35, 0x4b400000, RZ ;  /* 0x4b40000023237810 */ /* 0x000fe40007ffe0ff */
[----:B------:R-:W-:Y:S02]  /*6140*/  @!P0 FSEL R123, R0, R123, !P1 ;  /* 0x0000007b007b8208 */ /* 0x000fe40004800000 */
[----:B------:R-:W-:Y:S01]  /*6150*/  FSETP.GT.AND P0, PT, R113, R0, PT ;  /* 0x000000007100720b */ /* 0x000fe20003f04000 */
[----:B------:R-:W-:Y:S01]  /*6160*/  FADD R35, R35, -12582912 ;  /* 0xcb40000023237421 */ /* 0x000fe20000000000 */
[----:B------:R-:W-:-:S02]  /*6170*/  IADD3 R98, R98, 0x4b400000, RZ ;  /* 0x4b40000062627810 */ /* 0x000fc40007ffe0ff */
[----:B------:R-:W-:Y:S01]  /*6180*/  PRMT R34, R33, 0x9991, R33 ;  /* 0x0000999121227816 */ /* 0x000fe20000000021 */
[-C--:B------:R-:W-:Y:S01]  /*6190*/  FFMA R19, R19, R59.reuse, R35 ;  /* 0x0000003b13137223 */ /* 0x080fe20000000023 */
[----:B------:R-:W-:Y:S01]  /*61a0*/  @!P3 FSETP.GTU.AND P1, PT, |R112|, +INF , PT ;  /* 0x7f8000007000b80b */ /* 0x000fe20003f2c200 */
[----:B------:R-:W-:Y:S01]  /*61b0*/  FADD R98, R98, -12582912 ;  /* 0xcb40000062627421 */ /* 0x000fe20000000000 */
[----:B------:R-:W-:Y:S01]  /*61c0*/  IADD3 R34, R34, 0x4b400000, RZ ;  /* 0x4b40000022227810 */ /* 0x000fe20007ffe0ff */
[----:B------:R-:W0:Y:S01]  /*61d0*/  F2I.NTZ R123, R123 ;  /* 0x0000007b007b7305 */ /* 0x000e220000203100 */
[----:B------:R-:W-:Y:S01]  /*61e0*/  @!P3 FSEL R112, R0, R112, !P1 ;  /* 0x000000700070b208 */ /* 0x000fe20004800000 */
[----:B------:R-:W-:Y:S01]  /*61f0*/  FFMA R98, R130, R59, R98 ;  /* 0x0000003b82627223 */ /* 0x000fe20000000062 */
[----:B------:R-:W-:Y:S01]  /*6200*/  FSETP.GT.AND P3, PT, R18, R0, PT ;  /* 0x000000001200720b */ /* 0x000fe20003f64000 */
[----:B------:R-:W-:-:S04]  /*6210*/  FADD R34, R34, -12582912 ;  /* 0xcb40000022227421 */ /* 0x000fc80000000000 */
[----:B------:R-:W-:Y:S01]  /*6220*/  FFMA R34, R131, R59, R34 ;  /* 0x0000003b83227223 */ /* 0x000fe20000000022 */
[----:B------:R-:W-:Y:S01]  /*6230*/  @!P0 FSETP.GTU.AND P1, PT, |R113|, +INF , PT ;  /* 0x7f8000007100880b */ /* 0x000fe20003f2c200 */
[----:B------:R-:W-:Y:S03]  /*6240*/  F2I.NTZ R112, R112 ;  /* 0x0000007000707305 */ /* 0x000fe60000203100 */
[----:B------:R-:W-:Y:S02]  /*6250*/  @!P0 FSEL R113, R0, R113, !P1 ;  /* 0x0000007100718208 */ /* 0x000fe40004800000 */
[----:B------:R-:W-:Y:S02]  /*6260*/  FSETP.GT.AND P0, PT, R19, R0, PT ;  /* 0x000000001300720b */ /* 0x000fe40003f04000 */
[----:B0-----:R-:W-:Y:S02]  /*6270*/  I2IP.S8.S32.SAT R122, R123, R122, RZ ;  /* 0x0000007a7b7a7239 */ /* 0x001fe400000010ff */
[----:B------:R-:W-:Y:S02]  /*6280*/  F2I.NTZ R113, R113 ;  /* 0x0000007100717305 */ /* 0x000fe40000203100 */
[----:B------:R-:W-:-:S04]  /*6290*/  @!P3 FSETP.GTU.AND P1, PT, |R18|, +INF , PT ;  /* 0x7f8000001200b80b */ /* 0x000fc80003f2c200 */
[----:B------:R-:W-:Y:S02]  /*62a0*/  @!P3 FSEL R18, R0, R18, !P1 ;  /* 0x000000120012b208 */ /* 0x000fe40004800000 */
[----:B------:R-:W-:-:S04]  /*62b0*/  FSETP.GT.AND P3, PT, R98, R0, PT ;  /* 0x000000006200720b */ /* 0x000fc80003f64000 */
[----:B------:R-:W-:Y:S02]  /*62c0*/  F2I.NTZ R18, R18 ;  /* 0x0000001200127305 */ /* 0x000fe40000203100 */
[----:B------:R-:W-:-:S04]  /*62d0*/  @!P0 FSETP.GTU.AND P1, PT, |R19|, +INF , PT ;  /* 0x7f8000001300880b */ /* 0x000fc80003f2c200 */
[----:B------:R-:W-:Y:S02]  /*62e0*/  @!P0 FSEL R19, R0, R19, !P1 ;  /* 0x0000001300138208 */ /* 0x000fe40004800000 */
[----:B------:R-:W-:-:S04]  /*62f0*/  FSETP.GT.AND P0, PT, R34, R0, PT ;  /* 0x000000002200720b */ /* 0x000fc80003f04000 */
[----:B------:R-:W0:Y:S02]  /*6300*/  F2I.NTZ R35, R19 ;  /* 0x0000001300237305 */ /* 0x000e240000203100 */
[----:B------:R-:W-:-:S04]  /*6310*/  @!P3 FSETP.GTU.AND P1, PT, |R98|, +INF , PT ;  /* 0x7f8000006200b80b */ /* 0x000fc80003f2c200 */
[----:B------:R-:W-:-:S06]  /*6320*/  @!P3 FSEL R98, R0, R98, !P1 ;  /* 0x000000620062b208 */ /* 0x000fcc0004800000 */
[----:B------:R1:W-:Y:S02]  /*6330*/  F2I.NTZ R19, R98 ;  /* 0x0000006200137305 */ /* 0x0003e40000203100 */
[----:B------:R-:W-:Y:S02]  /*6340*/  @!P0 FSETP.GTU.AND P1, PT, |R34|, +INF , PT ;  /* 0x7f8000002200880b */ /* 0x000fe40003f2c200 */
[----:B0-----:R-:W-:Y:S02]  /*6350*/  I2IP.S8.S32.SAT R35, R35, R18, RZ ;  /* 0x0000001223237239 */ /* 0x001fe400000010ff */
[----:B------:R-:W-:Y:S02]  /*6360*/  @!P0 FSEL R34, R0, R34, !P1 ;  /* 0x0000002200228208 */ /* 0x000fe40004800000 */
[----:B-1----:R-:W-:Y:S02]  /*6370*/  IADD3 R98, R67, 0x200, RZ ;  /* 0x0000020043627810 */ /* 0x002fe40007ffe0ff */
[----:B------:R-:W-:-:S02]  /*6380*/  I2IP.S8.S32.SAT R18, R113, R112, R122 ;  /* 0x0000007071127239 */ /* 0x000fc4000000107a */
[----:B------:R-:W0:Y:S01]  /*6390*/  F2I.NTZ R34, R34 ;  /* 0x0000002200227305 */ /* 0x000e220000203100 */
[----:B------:R-:W-:Y:S02]  /*63a0*/  ISETP.GE.AND P3, PT, R98, UR8, PT ;  /* 0x0000000862007c0c */ /* 0x000fe4000bf66270 */
[----:B------:R-:W-:Y:S02]  /*63b0*/  IADD3 R98, P0, R44, c[0x0][0x298], RZ ;  /* 0x0000a6002c627a10 */ /* 0x000fe40007f1e0ff */
[----:B------:R-:W-:Y:S02]  /*63c0*/  ISETP.LT.AND P1, PT, R41, UR9, !P3 ;  /* 0x0000000929007c0c */ /* 0x000fe4000df21270 */
[----:B------:R-:W-:Y:S02]  /*63d0*/  IADD3.X R99, R45, c[0x0][0x29c], RZ, P0, !PT ;  /* 0x0000a7002d637a10 */ /* 0x000fe400007fe4ff */
[----:B0-----:R-:W-:Y:S02]  /*63e0*/  I2IP.S8.S32.SAT R19, R34, R19, R35 ;  /* 0x0000001322137239 */ /* 0x001fe40000001023 */
[----:B------:R-:W-:-:S04]  /*63f0*/  LEA R34, P0, R40, R58, 0x1 ;  /* 0x0000003a28227211 */ /* 0x000fc800078008ff */
[----:B------:R-:W-:Y:S02]  /*6400*/  LEA.HI.X R35, R40, R43, R37, 0x1, P0 ;  /* 0x0000002b28237211 */ /* 0x000fe400000f0c25 */
[----:B------:R0:W-:Y:S06]  /*6410*/  @P2 STG.E.64.SYS [R98], R18 ;  /* 0x0000001262002386 */ /* 0x0001ec000010eb00 */
[----:B------:R-:W0:Y:S01]  /*6420*/  @P1 LDG.E.LTC128B.64.SYS R32, [R34] ;  /* 0x0000000022201381 */ /* 0x000e2200001eeb20 */
[----:B------:R-:W-:Y:S02]  /*6430*/  IADD3 R67, R67, 0x300, RZ ;  /* 0x0000030043437810 */ /* 0x000fe40007ffe0ff */
[----:B0-----:R-:W-:-:S02]  /*6440*/  PRMT R18, R32, 0xaaa2, R32 ;  /* 0x0000aaa220127816 */ /* 0x001fc40000000020 */
[--C-:B------:R-:W-:Y:S02]  /*6450*/  PRMT R19, R32, 0xbbb3, R32.reuse ;  /* 0x0000bbb320137816 */ /* 0x100fe40000000020 */
[----:B------:R-:W-:Y:S02]  /*6460*/  IADD3 R18, R18, 0x4b400000, RZ ;  /* 0x4b40000012127810 */ /* 0x000fe40007ffe0ff */
[----:B------:R-:W-:Y:S02]  /*6470*/  IADD3 R19, R19, 0x4b400000, RZ ;  /* 0x4b40000013137810 */ /* 0x000fe40007ffe0ff */
[--C-:B------:R-:W-:Y:S01]  /*6480*/  PRMT R34, R32, 0x8880, R32.reuse ;  /* 0x0000888020227816 */ /* 0x100fe20000000020 */
[----:B------:R-:W-:Y:S01]  /*6490*/  FADD R18, R18, -12582912 ;  /* 0xcb40000012127421 */ /* 0x000fe20000000000 */
[----:B------:R-:W-:Y:S01]  /*64a0*/  PRMT R35, R32, 0x9991, R32 ;  /* 0x0000999120237816 */ /* 0x000fe20000000020 */
[----:B------:R-:W-:Y:S01]  /*64b0*/  FADD R19, R19, -12582912 ;  /* 0xcb40000013137421 */ /* 0x000fe20000000000 */
[----:B------:R-:W-:Y:S01]  /*64c0*/  IADD3 R34, R34, 0x4b400000, RZ ;  /* 0x4b40000022227810 */ /* 0x000fe20007ffe0ff */
[-C--:B------:R-:W-:Y:S01]  /*64d0*/  FFMA R18, R124, R59.reuse, R18 ;  /* 0x0000003b7c127223 */ /* 0x080fe20000000012 */
[----:B------:R-:W-:Y:S01]  /*64e0*/  IADD3 R35, R35, 0x4b400000, RZ ;  /* 0x4b40000023237810 */ /* 0x000fe20007ffe0ff */
[----:B------:R-:W-:-:S02]  /*64f0*/  FFMA R19, R125, R59, R19 ;  /* 0x0000003b7d137223 */ /* 0x000fc40000000013 */
[----:B------:R-:W-:Y:S01]  /*6500*/  FADD R34, R34, -12582912 ;  /* 0xcb40000022227421 */ /* 0x000fe20000000000 */
[----:B------:R-:W-:Y:S01]  /*6510*/  FSETP.GT.AND P2, PT, R18, R0, PT ;  /* 0x000000001200720b */ /* 0x000fe20003f44000 */
[----:B------:R-:W-:Y:S02]  /*6520*/  FADD R35, R35, -12582912 ;  /* 0xcb40000023237421 */ /* 0x000fe40000000000 */
[-C--:B------:R-:W-:Y:S01]  /*6530*/  FFMA R34, R96, R59.reuse, R34 ;  /* 0x0000003b60227223 */ /* 0x080fe20000000022 */
[----:B------:R-:W-:Y:S01]  /*6540*/  PRMT R96, R33, 0xaaa2, R33 ;  /* 0x0000aaa221607816 */ /* 0x000fe20000000021 */
[----:B------:R-:W-:-:S03]  /*6550*/  FFMA R35, R97, R59, R35 ;  /* 0x0000003b61237223 */ /* 0x000fc60000000023 */
[----:B------:R-:W-:-:S04]  /*6560*/  IADD3 R96, R96, 0x4b400000, RZ ;  /* 0x4b40000060607810 */ /* 0x000fc80007ffe0ff */
[----:B------:R-:W-:Y:S01]  /*6570*/  @!P2 FSETP.GTU.AND P0, PT, |R18|, +INF , PT ;  /* 0x7f8000001200a80b */ /* 0x000fe20003f0c200 */
[----:B------:R-:W-:-:S03]  /*6580*/  FADD R96, R96, -12582912 ;  /* 0xcb40000060607421 */ /* 0x000fc60000000000 */
[----:B------:R-:W-:Y:S01]  /*6590*/  @!P2 FSEL R18, R0, R18, !P0 ;  /* 0x000000120012a208 */ /* 0x000fe20004000000 */
[----:B------:R-:W-:Y:S01]  /*65a0*/  FFMA R52, R52, R59, R96 ;  /* 0x0000003b34347223 */ /* 0x000fe20000000060 */
[----:B------:R-:W-:Y:S02]  /*65b0*/  FSETP.GT.AND P2, PT, R19, R0, PT ;  /* 0x000000001300720b */ /* 0x000fe40003f44000 */
[----:B------:R-:W-:Y:S02]  /*65c0*/  PRMT R96, R33, 0xbbb3, R33 ;  /* 0x0000bbb321607816 */ /* 0x000fe40000000021 */
[----:B------:R-:W-:Y:S02]  /*65d0*/  F2I.NTZ R18, R18 ;  /* 0x0000001200127305 */ /* 0x000fe40000203100 */
[----:B------:R-:W-:-:S05]  /*65e0*/  IADD3 R96, R96, 0x4b400000, RZ ;  /* 0x4b40000060607810 */ /* 0x000fca0007ffe0ff */
[----:B------:R-:W-:Y:S01]  /*65f0*/  FADD R96, R96, -12582912 ;  /* 0xcb40000060607421 */ /* 0x000fe20000000000 */
[----:B------:R-:W-:-:S03]  /*6600*/  @!P2 FSETP.GTU.AND P0, PT, |R19|, +INF , PT ;  /* 0x7f8000001300a80b */ /* 0x000fc60003f0c200 */
[----:B------:R-:W-:Y:S01]  /*6610*/  FFMA R53, R53, R59, R96 ;  /* 0x0000003b35357223 */ /* 0x000fe20000000060 */
[----:B------:R-:W-:Y:S02]  /*6620*/  @!P2 FSEL R19, R0, R19, !P0 ;  /* 0x000000130013a208 */ /* 0x000fe40004000000 */
[----:B------:R-:W-:Y:S02]  /*6630*/  FSETP.GT.AND P2, PT, R34, R0, PT ;  /* 0x000000002200720b */ /* 0x000fe40003f44000 */
[----:B------:R-:W-:Y:S02]  /*6640*/  PRMT R96, R33, 0x8880, R33 ;  /* 0x0000888021607816 */ /* 0x000fe40000000021 */
[----:B------:R-:W0:Y:S02]  /*6650*/  F2I.NTZ R19, R19 ;  /* 0x0000001300137305 */ /* 0x000e240000203100 */
[----:B------:R-:W-:-:S05]  /*6660*/  IADD3 R96, R96, 0x4b400000, RZ ;  /* 0x4b40000060607810 */ /* 0x000fca0007ffe0ff */
[----:B------:R-:W-:Y:S01]  /*6670*/  FADD R96, R96, -12582912 ;  /* 0xcb40000060607421 */ /* 0x000fe20000000000 */
[----:B------:R-:W-:-:S03]  /*6680*/  @!P2 FSETP.GTU.AND P0, PT, |R34|, +INF , PT ;  /* 0x7f8000002200a80b */ /* 0x000fc60003f0c200 */
[----:B------:R-:W-:Y:S01]  /*6690*/  FFMA R48, R48, R59, R96 ;  /* 0x0000003b30307223 */ /* 0x000fe20000000060 */
[----:B------:R-:W-:Y:S02]  /*66a0*/  @!P2 FSEL R34, R0, R34, !P0 ;  /* 0x000000220022a208 */ /* 0x000fe40004000000 */
[----:B------:R-:W-:Y:S02]  /*66b0*/  FSETP.GT.AND P2, PT, R35, R0, PT ;  /* 0x000000002300720b */ /* 0x000fe40003f44000 */
[----:B------:R-:W-:Y:S02]  /*66c0*/  PRMT R96, R33, 0x9991, R33 ;  /* 0x0000999121607816 */ /* 0x000fe40000000021 */
[----:B0-----:R-:W-:Y:S02]  /*66d0*/  I2IP.S8.S32.SAT R18, R19, R18, RZ ;  /* 0x0000001213127239 */ /* 0x001fe400000010ff */
[----:B------:R-:W-:-:S05]  /*66e0*/  IADD3 R96, R96, 0x4b400000, RZ ;  /* 0x4b40000060607810 */ /* 0x000fca0007ffe0ff */
[----:B------:R-:W-:Y:S01]  /*66f0*/  FADD R97, R96, -12582912 ;  /* 0xcb40000060617421 */ /* 0x000fe20000000000 */
[----:B------:R-:W-:Y:S01]  /*6700*/  @!P2 FSETP.GTU.AND P0, PT, |R35|, +INF , PT ;  /* 0x7f8000002300a80b */ /* 0x000fe20003f0c200 */
[----:B------:R-:W-:Y:S02]  /*6710*/  F2I.NTZ R96, R34 ;  /* 0x0000002200607305 */ /* 0x000fe40000203100 */
[----:B------:R-:W-:Y:S01]  /*6720*/  FFMA R49, R49, R59, R97 ;  /* 0x0000003b31317223 */ /* 0x000fe20000000061 */
[----:B------:R-:W-:Y:S02]  /*6730*/  @!P2 FSEL R35, R0, R35, !P0 ;  /* 0x000000230023a208 */ /* 0x000fe40004000000 */
[----:B------:R-:W-:-:S04]  /*6740*/  FSETP.GT.AND P2, PT, R52, R0, PT ;  /* 0x000000003400720b */ /* 0x000fc80003f44000 */
[----:B------:R-:W0:Y:S08]  /*6750*/  F2I.NTZ R97, R35 ;  /* 0x0000002300617305 */ /* 0x000e300000203100 */
[----:B------:R-:W-:-:S04]  /*6760*/  @!P2 FSETP.GTU.AND P0, PT, |R52|, +INF , PT ;  /* 0x7f8000003400a80b */ /* 0x000fc80003f0c200 */
[----:B------:R-:W-:Y:S02]  /*6770*/  @!P2 FSEL R52, R0, R52, !P0 ;  /* 0x000000340034a208 */ /* 0x000fe40004000000 */
[----:B------:R-:W-:Y:S02]  /*6780*/  FSETP.GT.AND P2, PT, R53, R0, PT ;  /* 0x000000003500720b */ /* 0x000fe40003f44000 */
[----:B0-----:R-:W-:Y:S02]  /*6790*/  I2IP.S8.S32.SAT R18, R97, R96, R18 ;  /* 0x0000006061127239 */ /* 0x001fe40000001012 */
[----:B------:R-:W-:Y:S08]  /*67a0*/  F2I.NTZ R52, R52 ;  /* 0x0000003400347305 */ /* 0x000ff00000203100 */
[----:B------:R-:W-:-:S04]  /*67b0*/  @!P2 FSETP.GTU.AND P0, PT, |R53|, +INF , PT ;  /* 0x7f8000003500a80b */ /* 0x000fc80003f0c200 */
[----:B------:R-:W-:Y:S02]  /*67c0*/  @!P2 FSEL R53, R0, R53, !P0 ;  /* 0x000000350035a208 */ /* 0x000fe40004000000 */
[----:B------:R-:W-:-:S04]  /*67d0*/  FSETP.GT.AND P2, PT, R48, R0, PT ;  /* 0x000000003000720b */ /* 0x000fc80003f44000 */
[----:B------:R-:W0:Y:S08]  /*67e0*/  F2I.NTZ R53, R53 ;  /* 0x0000003500357305 */ /* 0x000e300000203100 */
[----:B------:R-:W-:-:S04]  /*67f0*/  @!P2 FSETP.GTU.AND P0, PT, |R48|, +INF , PT ;  /* 0x7f8000003000a80b */ /* 0x000fc80003f0c200 */
[----:B------:R-:W-:Y:S02]  /*6800*/  @!P2 FSEL R48, R0, R48, !P0 ;  /* 0x000000300030a208 */ /* 0x000fe40004000000 */
[----:B------:R-:W-:Y:S02]  /*6810*/  FSETP.GT.AND P2, PT, R49, R0, PT ;  /* 0x000000003100720b */ /* 0x000fe40003f44000 */
[----:B0-----:R-:W-:Y:S01]  /*6820*/  I2IP.S8.S32.SAT R19, R53, R52, RZ ;  /* 0x0000003435137239 */ /* 0x001fe200000010ff */
[----:B------:R-:W-:Y:S01]  /*6830*/  IMAD R52, R37, 0x3, RZ ;  /* 0x0000000325347824 */ /* 0x000fe200078e02ff */
[----:B------:R-:W-:Y:S02]  /*6840*/  F2I.NTZ R48, R48 ;  /* 0x0000003000307305 */ /* 0x000fe40000203100 */
[----:B------:R-:W-:-:S04]  /*6850*/  IADD3 R156, P0, R156, c[0x0][0x298], RZ ;  /* 0x0000a6009c9c7a10 */ /* 0x000fc80007f1e0ff */
[----:B------:R-:W-:Y:S02]  /*6860*/  IADD3.X R66, R66, c[0x0][0x29c], RZ, P0, !PT ;  /* 0x0000a70042427a10 */ /* 0x000fe400007fe4ff */
[----:B------:R-:W-:-:S04]  /*6870*/  IADD3 R156, P0, R156, c[0x0][0x298], RZ ;  /* 0x0000a6009c9c7a10 */ /* 0x000fc80007f1e0ff */
[----:B------:R-:W-:Y:S02]  /*6880*/  IADD3.X R66, R66, c[0x0][0x29c], RZ, P0, !PT ;  /* 0x0000a70042427a10 */ /* 0x000fe400007fe4ff */
[----:B------:R-:W-:-:S04]  /*6890*/  IADD3 R156, P0, R156, c[0x0][0x298], RZ ;  /* 0x0000a6009c9c7a10 */ /* 0x000fc80007f1e0ff */
[----:B------:R-:W-:Y:S02]  /*68a0*/  IADD3.X R66, R66, c[0x0][0x29c], RZ, P0, !PT ;  /* 0x0000a70042427a10 */ /* 0x000fe400007fe4ff */
[----:B------:R-:W-:-:S04]  /*68b0*/  @!P2 FSETP.GTU.AND P0, PT, |R49|, +INF , PT ;  /* 0x7f8000003100a80b */ /* 0x000fc80003f0c200 */
[----:B------:R-:W-:-:S06]  /*68c0*/  @!P2 FSEL R49, R0, R49, !P0 ;  /* 0x000000310031a208 */ /* 0x000fcc0004000000 */
[----:B------:R-:W0:Y:S02]  /*68d0*/  F2I.NTZ R49, R49 ;  /* 0x0000003100317305 */ /* 0x000e240000203100 */
[----:B------:R-:W-:-:S04]  /*68e0*/  IADD3 R156, P0, R156, c[0x0][0x298], RZ ;  /* 0x0000a6009c9c7a10 */ /* 0x000fc80007f1e0ff */
[----:B------:R-:W-:Y:S02]  /*68f0*/  IADD3.X R66, R66, c[0x0][0x29c], RZ, P0, !PT ;  /* 0x0000a70042427a10 */ /* 0x000fe400007fe4ff */
[----:B------:R-:W-:-:S04]  /*6900*/  IADD3 R34, P2, P0, R65, c[0x0][0x2a0], R156 ;  /* 0x0000a80041227a10 */ /* 0x000fc8000785e09c */
[----:B------:R-:W-:Y:S02]  /*6910*/  IADD3.X R35, R64, c[0x0][0x2a4], R66, P2, P0 ;  /* 0x0000a90040237a10 */ /* 0x000fe400017e0442 */
[----:B------:R-:W-:Y:S02]  /*6920*/  IADD3 R64, P0, R98, c[0x0][0x298], RZ ;  /* 0x0000a60062407a10 */ /* 0x000fe40007f1e0ff */
[----:B------:R-:W-:Y:S01]  /*6930*/  ISETP.GE.AND P2, PT, R67, UR8, PT ;  /* 0x0000000843007c0c */ /* 0x000fe2000bf46270 */
[----:B------:R-:W-:Y:S01]  /*6940*/  IMAD.WIDE.U32 R66, R40, 0x3, R120 ;  /* 0x0000000328427825 */ /* 0x000fe200078e0078 */
[----:B------:R-:W-:Y:S02]  /*6950*/  IADD3.X R65, R99, c[0x0][0x29c], RZ, P0, !PT ;  /* 0x0000a70063417a10 */ /* 0x000fe400007fe4ff */
[----:B------:R-:W-:Y:S01]  /*6960*/  ISETP.LT.AND P0, PT, R41, UR9, !P2 ;  /* 0x0000000929007c0c */ /* 0x000fe2000d701270 */
[----:B------:R-:W-:Y:S01]  /*6970*/  IMAD.IADD R53, R67, 0x1, R52 ;  /* 0x0000000143357824 */ /* 0x000fe200078e0234 */
[----:B0-----:R-:W-:-:S08]  /*6980*/  I2IP.S8.S32.SAT R19, R49, R48, R19 ;  /* 0x0000003031137239 */ /* 0x001fd00000001013 */
[----:B------:R0:W-:Y:S02]  /*6990*/  @P1 STG.E.64.SYS [R64], R18 ;  /* 0x0000001240001386 */ /* 0x0001e4000010eb00 */
[----:B------:R-:W-:-:S08]  /*69a0*/  @P0 IMAD.MOV.U32 R52, RZ, RZ, R66 ;  /* 0x000000ffff340224 */ /* 0x000fd000078e0042 */
[----:B------:R-:W0:Y:S02]  /*69b0*/  @P0 LDG.E.LTC128B.64.SYS R32, [R52] ;  /* 0x0000000034200381 */ /* 0x000e2400001eeb20 */
[C-C-:B0-----:R-:W-:Y:S02]  /*69c0*/  PRMT R18, R32.reuse, 0xaaa2, R32.reuse ;  /* 0x0000aaa220127816 */ /* 0x141fe40000000020 */
        /* <DEDUP_REMOVED lines=10> */
[-C--:B------:R-:W-:Y:S01]  /*6a70*/  FFMA R19, R127, R59.reuse, R19 ;  /* 0x0000003b7f137223 */ /* 0x080fe20000000013 */
[--C-:B------:R-:W-:Y:S01]  /*6a80*/  PRMT R52, R33, 0xaaa2, R33.reuse ;  /* 0x0000aaa221347816 */ /* 0x100fe20000000021 */
[----:B------:R-:W-:Y:S01]  /*6a90*/  FADD R48, R48, -12582912 ;  /* 0xcb40000030307421 */ /* 0x000fe20000000000 */
[----:B------:R-:W-:Y:S01]  /*6aa0*/  FSETP.GT.AND P6, PT, R18, R0, PT ;  /* 0x000000001200720b */ /* 0x000fe20003fc4000 */
[----:B------:R-:W-:Y:S01]  /*6ab0*/  FADD R49, R49, -12582912 ;  /* 0xcb40000031317421 */ /* 0x000fe20000000000 */
[----:B------:R-:W-:Y:S01]  /*6ac0*/  IADD3 R52, R52, 0x4b400000, RZ ;  /* 0x4b40000034347810 */ /* 0x000fe20007ffe0ff */
[-C--:B------:R-:W-:Y:S01]  /*6ad0*/  FFMA R48, R128, R59.reuse, R48 ;  /* 0x0000003b80307223 */ /* 0x080fe20000000030 */
[----:B------:R-:W-:Y:S01]  /*6ae0*/  PRMT R53, R33, 0xbbb3, R33 ;  /* 0x0000bbb321357816 */ /* 0x000fe20000000021 */
[----:B------:R-:W-:-:S02]  /*6af0*/  FFMA R49, R129, R59, R49 ;  /* 0x0000003b81317223 */ /* 0x000fc40000000031 */
[----:B------:R-:W-:Y:S01]  /*6b00*/  FADD R52, R52, -12582912 ;  /* 0xcb40000034347421 */ /* 0x000fe20000000000 */
[----:B------:R-:W-:-:S03]  /*6b10*/  IADD3 R53, R53, 0x4b400000, RZ ;  /* 0x4b40000035357810 */ /* 0x000fc60007ffe0ff */
[-C--:B------:R-:W-:Y:S01]  /*6b20*/  FFMA R52, R54, R59.reuse, R52 ;  /* 0x0000003b36347223 */ /* 0x080fe20000000034 */
[----:B------:R-:W-:Y:S01]  /*6b30*/  @!P6 FSETP.GTU.AND P1, PT, |R18|, +INF , PT ;  /* 0x7f8000001200e80b */ /* 0x000fe20003f2c200 */
[----:B------:R-:W-:Y:S01]  /*6b40*/  FADD R53, R53, -12582912 ;  /* 0xcb40000035357421 */ /* 0x000fe20000000000 */
[----:B------:R-:W-:Y:S02]  /*6b50*/  PRMT R54, R33, 0x8880, R33 ;  /* 0x0000888021367816 */ /* 0x000fe40000000021 */
[----:B------:R-:W-:Y:S01]  /*6b60*/  @!P6 FSEL R18, R0, R18, !P1 ;  /* 0x000000120012e208 */ /* 0x000fe20004800000 */
[----:B------:R-:W-:Y:S01]  /*6b70*/  FFMA R53, R55, R59, R53 ;  /* 0x0000003b37357223 */ /* 0x000fe20000000035 */
[----:B------:R-:W-:Y:S02]  /*6b80*/  FSETP.GT.AND P6, PT, R19, R0, PT ;  /* 0x000000001300720b */ /* 0x000fe40003fc4000 */
[----:B------:R-:W-:Y:S02]  /*6b90*/  IADD3 R54, R54, 0x4b400000, RZ ;  /* 0x4b40000036367810 */ /* 0x000fe40007ffe0ff */
[----:B------:R-:W-:Y:S01]  /*6ba0*/  PRMT R55, R33, 0x9991, R33 ;  /* 0x0000999121377816 */ /* 0x000fe20000000021 */
[----:B------:R-:W-:Y:S02]  /*6bb0*/  F2I.NTZ R66, R18 ;  /* 0x0000001200427305 */ /* 0x000fe40000203100 */
[----:B------:R-:W-:Y:S01]  /*6bc0*/  FADD R54, R54, -12582912 ;  /* 0xcb40000036367421 */ /* 0x000fe20000000000 */
[----:B------:R-:W-:-:S03]  /*6bd0*/  IADD3 R55, R55, 0x4b400000, RZ ;  /* 0x4b40000037377810 */ /* 0x000fc60007ffe0ff */
[----:B------:R-:W-:Y:S01]  /*6be0*/  FFMA R54, R136, R59, R54 ;  /* 0x0000003b88367223 */ /* 0x000fe20000000036 */
[----:B------:R-:W-:Y:S01]  /*6bf0*/  @!P6 FSETP.GTU.AND P1, PT, |R19|, +INF , PT ;  /* 0x7f8000001300e80b */ /* 0x000fe20003f2c200 */
[----:B------:R-:W-:-:S03]  /*6c00*/  FADD R55, R55, -12582912 ;  /* 0xcb40000037377421 */ /* 0x000fc60000000000 */
[----:B------:R-:W-:Y:S01]  /*6c10*/  @!P6 FSEL R19, R0, R19, !P1 ;  /* 0x000000130013e208 */ /* 0x000fe20004800000 */
[----:B------:R-:W-:Y:S01]  /*6c20*/  FFMA R55, R137, R59, R55 ;  /* 0x0000003b89377223 */ /* 0x000fe20000000037 */
[----:B------:R-:W-:-:S04]  /*6c30*/  FSETP.GT.AND P6, PT, R48, R0, PT ;  /* 0x000000003000720b */ /* 0x000fc80003fc4000 */
[----:B------:R-:W0:Y:S08]  /*6c40*/  F2I.NTZ R19, R19 ;  /* 0x0000001300137305 */ /* 0x000e300000203100 */
[----:B------:R-:W-:-:S04]  /*6c50*/  @!P6 FSETP.GTU.AND P1, PT, |R48|, +INF , PT ;  /* 0x7f8000003000e80b */ /* 0x000fc80003f2c200 */
[----:B------:R-:W-:Y:S02]  /*6c60*/  @!P6 FSEL R48, R0, R48, !P1 ;  /* 0x000000300030e208 */ /* 0x000fe40004800000 */
[----:B------:R-:W-:Y:S02]  /*6c70*/  FSETP.GT.AND P6, PT, R49, R0, PT ;  /* 0x000000003100720b */ /* 0x000fe40003fc4000 */
[----:B0-----:R-:W-:Y:S02]  /*6c80*/  I2IP.S8.S32.SAT R19, R19, R66, RZ ;  /* 0x0000004213137239 */ /* 0x001fe400000010ff */
        /* <DEDUP_REMOVED lines=17> */
[----:B0-----:R-:W-:Y:S02]  /*6da0*/  I2IP.S8.S32.SAT R52, R53, R52, RZ ;  /* 0x0000003435347239 */ /* 0x001fe400000010ff */
[----:B------:R0:W-:Y:S08]  /*6db0*/  F2I.NTZ R48, R54 ;  /* 0x0000003600307305 */ /* 0x0001f00000203100 */
[----:B------:R-:W-:-:S04]  /*6dc0*/  @!P6 FSETP.GTU.AND P1, PT, |R55|, +INF , PT ;  /* 0x7f8000003700e80b */ /* 0x000fc80003f2c200 */
[----:B------:R-:W-:-:S06]  /*6dd0*/  @!P6 FSEL R55, R0, R55, !P1 ;  /* 0x000000370037e208 */ /* 0x000fcc0004800000 */
[----:B------:R-:W1:Y:S02]  /*6de0*/  F2I.NTZ R55, R55 ;  /* 0x0000003700377305 */ /* 0x000e640000203100 */
[----:B0-----:R-:W-:Y:S02]  /*6df0*/  IADD3 R54, P1, R64, c[0x0][0x298], RZ ;  /* 0x0000a60040367a10 */ /* 0x001fe40007f3e0ff */
[----:B-1----:R-:W-:Y:S02]  /*6e00*/  I2IP.S8.S32.SAT R19, R55, R48, R52 ;  /* 0x0000003037137239 */ /* 0x002fe40000001034 */
[----:B------:R-:W-:Y:S02]  /*6e10*/  IADD3.X R55, R65, c[0x0][0x29c], RZ, P1, !PT ;  /* 0x0000a70041377a10 */ /* 0x000fe40000ffe4ff */
[----:B------:R-:W-:Y:S02]  /*6e20*/  LEA R47, P1, R40, R47, 0x2 ;  /* 0x0000002f282f7211 */ /* 0x000fe400078210ff */
[----:B------:R-:W-:-:S02]  /*6e30*/  IADD3 R48, R41, 0x1, RZ ;  /* 0x0000000129307810 */ /* 0x000fc40007ffe0ff */
[----:B------:R-:W-:Y:S02]  /*6e40*/  LEA.HI.X R46, R40, R46, R37, 0x2, P1 ;  /* 0x0000002e282e7211 */ /* 0x000fe400008f1425 */
[----:B------:R0:W-:Y:S01]  /*6e50*/  @P0 STG.E.64.SYS [R54], R18 ;  /* 0x0000001236000386 */ /* 0x0001e2000010eb00 */
[----:B------:R-:W-:Y:S02]  /*6e60*/  IADD3 R52, P1, R58, R47, RZ ;  /* 0x0000002f3a347210 */ /* 0x000fe40007f3e0ff */
[----:B------:R-:W-:-:S03]  /*6e70*/  ISETP.LT.AND P0, PT, R48, UR9, !P5 ;  /* 0x0000000930007c0c */ /* 0x000fc6000ef01270 */
[----:B------:R-:W-:-:S09]  /*6e80*/  IMAD.X R53, R43, 0x1, R46, P1 ;  /* 0x000000012b357824 */ /* 0x000fd200008e062e */
        /* <DEDUP_REMOVED lines=13> */
[----:B------:R-:W-:Y:S01]  /*6f60*/  PRMT R58, R33, 0xaaa2, R33 ;  /* 0x0000aaa2213a7816 */ /* 0x000fe20000000021 */
[----:B------:R-:W-:Y:S01]  /*6f70*/  FADD R43, R43, -12582912 ;  /* 0xcb4000002b2b7421 */ /* 0x000fe20000000000 */
[----:B------:R-:W-:Y:S01]  /*6f80*/  FSETP.GT.AND P6, PT, R18, R0, PT ;  /* 0x000000001200720b */ /* 0x000fe20003fc4000 */
[----:B------:R-:W-:Y:S01]  /*6f90*/  FADD R49, R49, -12582912 ;  /* 0xcb40000031317421 */ /* 0x000fe20000000000 */
[----:B------:R-:W-:Y:S01]  /*6fa0*/  IADD3 R58, R58, 0x4b400000, RZ ;  /* 0x4b4000003a3a7810 */ /* 0x000fe20007ffe0ff */
[-C--:B------:R-:W-:Y:S01]  /*6fb0*/  FFMA R43, R88, R59.reuse, R43 ;  /* 0x0000003b582b7223 */ /* 0x080fe2000000002b */
[----:B------:R-:W-:Y:S01]  /*6fc0*/  PRMT R64, R33, 0xbbb3, R33 ;  /* 0x0000bbb321407816 */ /* 0x000fe20000000021 */
[----:B------:R-:W-:Y:S01]  /*6fd0*/  FFMA R49, R89, R59, R49 ;  /* 0x0000003b59317223 */ /* 0x000fe20000000031 */
[----:B------:R-:W-:Y:S01]  /*6fe0*/  PRMT R65, R33, 0x8880, R33 ;  /* 0x0000888021417816 */ /* 0x000fe20000000021 */
[----:B------:R-:W-:Y:S01]  /*6ff0*/  FADD R58, R58, -12582912 ;  /* 0xcb4000003a3a7421 */ /* 0x000fe20000000000 */
[----:B------:R-:W-:-:S02]  /*7000*/  IADD3 R64, R64, 0x4b400000, RZ ;  /* 0x4b40000040407810 */ /* 0x000fc40007ffe0ff */
[----:B------:R-:W-:Y:S01]  /*7010*/  IADD3 R65, R65, 0x4b400000, RZ ;  /* 0x4b40000041417810 */ /* 0x000fe20007ffe0ff */
[-C--:B------:R-:W-:Y:S01]  /*7020*/  FFMA R58, R94, R59.reuse, R58 ;  /* 0x0000003b5e3a7223 */ /* 0x080fe2000000003a */
[----:B------:R-:W-:Y:S01]  /*7030*/  @!P6 FSETP.GTU.AND P1, PT, |R18|, +INF , PT ;  /* 0x7f8000001200e80b */ /* 0x000fe20003f2c200 */
[----:B------:R-:W-:Y:S01]  /*7040*/  FADD R64, R64, -12582912 ;  /* 0xcb40000040407421 */ /* 0x000fe20000000000 */
[----:B------:R-:W-:Y:S01]  /*7050*/  PRMT R66, R33, 0x9991, R33 ;  /* 0x0000999121427816 */ /* 0x000fe20000000021 */
[----:B------:R-:W-:Y:S01]  /*7060*/  FADD R65, R65, -12582912 ;  /* 0xcb40000041417421 */ /* 0x000fe20000000000 */
[----:B------:R-:W-:Y:S01]  /*7070*/  @!P6 FSEL R18, R0, R18, !P1 ;  /* 0x000000120012e208 */ /* 0x000fe20004800000 */
[-C--:B------:R-:W-:Y:S01]  /*7080*/  FFMA R64, R95, R59.reuse, R64 ;  /* 0x0000003b5f407223 */ /* 0x080fe20000000040 */
[----:B------:R-:W-:Y:S01]  /*7090*/  FSETP.GT.AND P6, PT, R19, R0, PT ;  /* 0x000000001300720b */ /* 0x000fe20003fc4000 */
[----:B------:R-:W-:Y:S01]  /*70a0*/  FFMA R65, R108, R59, R65 ;  /* 0x0000003b6c417223 */ /* 0x000fe20000000041 */
[----:B------:R-:W-:-:S02]  /*70b0*/  IADD3 R66, R66, 0x4b400000, RZ ;  /* 0x4b40000042427810 */ /* 0x000fc40007ffe0ff */
[----:B------:R-:W-:Y:S03]  /*70c0*/  F2I.NTZ R18, R18 ;  /* 0x0000001200127305 */ /* 0x000fe60000203100 */
[----:B------:R-:W-:-:S04]  /*70d0*/  FADD R66, R66, -12582912 ;  /* 0xcb40000042427421 */ /* 0x000fc80000000000 */
[----:B------:R-:W-:Y:S01]  /*70e0*/  FFMA R66, R109, R59, R66 ;  /* 0x0000003b6d427223 */ /* 0x000fe20000000042 */
        /* <DEDUP_REMOVED lines=15> */
[C---:B------:R-:W-:Y:S02]  /*71e0*/  FSETP.GT.AND P6, PT, R64.reuse, R0, PT ;  /* 0x000000004000720b */ /* 0x040fe40003fc4000 */
        /* <DEDUP_REMOVED lines=12> */
[----:B------:R-:W-:-:S06]  /*72b0*/  @!P6 FSEL R66, R0, R66, !P1 ;  /* 0x000000420042e208 */ /* 0x000fcc0004800000 */
[----:B------:R-:W0:Y:S02]  /*72c0*/  F2I.NTZ R66, R66 ;  /* 0x0000004200427305 */ /* 0x000e240000203100 */
[----:B------:R-:W-:-:S05]  /*72d0*/  IADD3 R88, P1, R40, R52, RZ ;  /* 0x0000003428587210 */ /* 0x000fca0007f3e0ff */
[----:B------:R-:W-:Y:S01]  /*72e0*/  IMAD.X R89, R37, 0x1, R53, P1 ;  /* 0x0000000125597824 */ /* 0x000fe200008e0635 */
[----:B------:R-:W-:Y:S02]  /*72f0*/  ISETP.LT.AND P1, PT, R48, UR9, !P4 ;  /* 0x0000000930007c0c */ /* 0x000fe4000e721270 */
[----:B0-----:R-:W-:-:S08]  /*7300*/  I2IP.S8.S32.SAT R19, R66, R65, R19 ;  /* 0x0000004142137239 */ /* 0x001fd00000001013 */
[----:B------:R0:W-:Y:S04]  /*7310*/  @P0 STG.E.64.SYS [R34], R18 ;  /* 0x0000001222000386 */ /* 0x0001e8000010eb00 */
[----:B------:R-:W0:Y:S01]  /*7320*/  @P1 LDG.E.LTC128B.64.SYS R32, [R88] ;  /* 0x0000000058201381 */ /* 0x000e2200001eeb20 */
[----:B------:R-:W-:Y:S02]  /*7330*/  UIMAD.WIDE.U32 UR10, UR4, UR6, UR12 ;  /* 0x00000006040a72a5 */ /* 0x000fe4000f8e000c */
[----:B------:R-:W-:-:S04]  /*7340*/  UIMAD UR4, UR4, UR7, URZ ;  /* 0x00000007040472a4 */ /* 0x000fc8000f8e023f */
[----:B------:R-:W-:Y:S01]  /*7350*/  UIADD3 UR11, UR11, UR4, URZ ;  /* 0x000000040b0b7290 */ /* 0x000fe2000fffe03f */
        /* <DEDUP_REMOVED lines=30> */
[----:B------:R-:W-:Y:S03]  /*7540*/  F2I.NTZ R18, R18 ;  /* 0x0000001200127305 */ /* 0x000fe60000203100 */
[----:B------:R-:W-:-:S04]  /*7550*/  FADD R58, R58, -12582912 ;  /* 0xcb4000003a3a7421 */ /* 0x000fc80000000000 */
[----:B------:R-:W-:Y:S01]  /*7560*/  FFMA R3, R3, R59, R58 ;  /* 0x0000003b03037223 */ /* 0x000fe2000000003a */
[----:B------:R-:W-:Y:S02]  /*7570*/  @!P6 FSETP.GTU.AND P0, PT, |R19|, +INF , PT ;  /* 0x7f8000001300e80b */ /* 0x000fe40003f0c200 */
[----:B------:R-:W-:Y:S02]  /*7580*/  PRMT R58, R33, 0x8880, R33 ;  /* 0x00008880213a7816 */ /* 0x000fe40000000021 */
[----:B------:R-:W-:Y:S02]  /*7590*/  @!P6 FSEL R19, R0, R19, !P0 ;  /* 0x000000130013e208 */ /* 0x000fe40004000000 */
[----:B------:R-:W-:Y:S02]  /*75a0*/  FSETP.GT.AND P6, PT, R43, R0, PT ;  /* 0x000000002b00720b */ /* 0x000fe40003fc4000 */
[----:B------:R-:W-:Y:S02]  /*75b0*/  IADD3 R58, R58, 0x4b400000, RZ ;  /* 0x4b4000003a3a7810 */ /* 0x000fe40007ffe0ff */
[----:B------:R-:W0:Y:S03]  /*75c0*/  F2I.NTZ R19, R19 ;  /* 0x0000001300137305 */ /* 0x000e260000203100 */
[----:B------:R-:W-:-:S04]  /*75d0*/  FADD R58, R58, -12582912 ;  /* 0xcb4000003a3a7421 */ /* 0x000fc80000000000 */
[----:B------:R-:W-:Y:S01]  /*75e0*/  FFMA R58, R92, R59, R58 ;  /* 0x0000003b5c3a7223 */ /* 0x000fe2000000003a */
        /* <DEDUP_REMOVED lines=21> */
[----:B------:R-:W-:Y:S01]  /*7740*/  F2I.NTZ R3, R58 ;  /* 0x0000003a00037305 */ /* 0x000fe20000203100 */
[----:B------:R-:W-:-:S07]  /*7750*/  I2IP.S8.S32.SAT R2, R49, R43, R19 ;  /* 0x0000002b31027239 */ /* 0x000fce0000001013 */
[----:B------:R-:W-:-:S04]  /*7760*/  @!P6 FSETP.GTU.AND P0, PT, |R64|, +INF , PT ;  /* 0x7f8000004000e80b */ /* 0x000fc80003f0c200 */
[----:B------:R-:W-:-:S06]  /*7770*/  @!P6 FSEL R64, R0, R64, !P0 ;  /* 0x000000400040e208 */ /* 0x000fcc0004000000 */
[----:B------:R-:W0:Y:S02]  /*7780*/  F2I.NTZ R64, R64 ;  /* 0x0000004000407305 */ /* 0x000e240000203100 */
[----:B------:R-:W-:-:S04]  /*7790*/  IADD3 R18, P0, R44, UR10, RZ ;  /* 0x0000000a2c127c10 */ /* 0x000fc8000ff1e0ff */
[----:B------:R-:W-:Y:S02]  /*77a0*/  IADD3.X R19, R45, UR11, RZ, P0, !PT ;  /* 0x0000000b2d137c10 */ /* 0x000fe400087fe4ff */
[----:B------:R-:W-:Y:S02]  /*77b0*/  ISETP.LT.AND P0, PT, R48, UR9, !P3 ;  /* 0x0000000930007c0c */ /* 0x000fe4000df01270 */
[----:B0-----:R-:W-:-:S08]  /*77c0*/  I2IP.S8.S32.SAT R3, R64, R3, R65 ;  /* 0x0000000340037239 */ /* 0x001fd00000001041 */
[----:B------:R0:W-:Y:S01]  /*77d0*/  @P1 STG.E.64.SYS [R18], R2 ;  /* 0x0000000212001386 */ /* 0x0001e2000010eb00 */
[----:B------:R-:W-:-:S05]  /*77e0*/  IADD3 R44, P1, R40, R88, RZ ;  /* 0x00000058282c7210 */ /* 0x000fca0007f3e0ff */
[----:B------:R-:W-:-:S08]  /*77f0*/  IMAD.X R45, R37, 0x1, R89, P1 ;  /* 0x00000001252d7824 */ /* 0x000fd000008e0659 */
[----:B------:R-:W0:Y:S01]  /*7800*/  @P0 LDG.E.LTC128B.64.SYS R32, [R44] ;  /* 0x000000002c200381 */ /* 0x000e2200001eeb20 */
[----:B------:R-:W1:Y:S01]  /*7810*/  I2F R76, R76 ;  /* 0x0000004c004c7306 */ /* 0x000e620000201400 */
[----:B------:R-:W-:Y:S02]  /*7820*/  UMOV UR4, 0x3 ;  /* 0x0000000300047882 */ /* 0x000fe40000000000 */
[----:B------:R-:W-:Y:S02]  /*7830*/  UIMAD.WIDE.U32 UR12, UR6, UR4, UR12 ;  /* 0x00000004060c72a5 */ /* 0x000fe4000f8e000c */
[----:B------:R-:W-:-:S03]  /*7840*/  UIMAD UR4, UR4, UR7, URZ ;  /* 0x00000007040472a4 */ /* 0x000fc6000f8e023f */
[----:B------:R-:W2:Y:S01]  /*7850*/  I2F R77, R77 ;  /* 0x0000004d004d7306 */ /* 0x000ea20000201400 */
[----:B------:R-:W-:-:S07]  /*7860*/  UIADD3 UR13, UR13, UR4, URZ ;  /* 0x000000040d0d7290 */ /* 0x000fce000fffe03f */
[----:B------:R-:W3:Y:S08]  /*7870*/  I2F R84, R84 ;  /* 0x0000005400547306 */ /* 0x000ef00000201400 */
[----:B------:R-:W0:Y:S08]  /*7880*/  I2F R85, R85 ;  /* 0x0000005500557306 */ /* 0x000e300000201400 */
[----:B------:R-:W0:Y:S08]  /*7890*/  I2F R16, R16 ;  /* 0x0000001000107306 */ /* 0x000e300000201400 */
[----:B------:R-:W-:Y:S08]  /*78a0*/  I2F R17, R17 ;  /* 0x0000001100117306 */ /* 0x000ff00000201400 */
[----:B------:R-:W-:Y:S08]  /*78b0*/  I2F R82, R82 ;  /* 0x0000005200527306 */ /* 0x000ff00000201400 */
        /* <DEDUP_REMOVED lines=9> */
[----:B------:R-:W-:-:S02]  /*7950*/  ULDC.64 UR14, c[0x0][0x298] ;  /* 0x0000a600000e7ab9 */ /* 0x000fc40000000a00 */
[----:B------:R-:W-:Y:S01]  /*7960*/  ULDC.64 UR4, c[0x0][0x2a0] ;  /* 0x0000a80000047ab9 */ /* 0x000fe20000000a00 */
        /* <DEDUP_REMOVED lines=9> */
[-C--:B-1----:R-:W-:Y:S01]  /*7a00*/  FFMA R2, R76, R59.reuse, R2 ;  /* 0x0000003b4c027223 */ /* 0x082fe20000000002 */
[----:B------:R-:W-:Y:S01]  /*7a10*/  IADD3 R49, R49, 0x4b400000, RZ ;  /* 0x4b40000031317810 */ /* 0x000fe20007ffe0ff */
[-C--:B--2---:R-:W-:Y:S01]  /*7a20*/  FFMA R3, R77, R59.reuse, R3 ;  /* 0x0000003b4d037223 */ /* 0x084fe20000000003 */
[----:B------:R-:W-:Y:S01]  /*7a30*/  PRMT R58, R33, 0xaaa2, R33 ;  /* 0x0000aaa2213a7816 */ /* 0x000fe20000000021 */
[----:B------:R-:W-:Y:S01]  /*7a40*/  FADD R43, R43, -12582912 ;  /* 0xcb4000002b2b7421 */ /* 0x000fe20000000000 */
[----:B------:R-:W-:Y:S01]  /*7a50*/  FSETP.GT.AND P6, PT, R2, R0, PT ;  /* 0x000000000200720b */ /* 0x000fe20003fc4000 */
[----:B------:R-:W-:Y:S01]  /*7a60*/  FADD R49, R49, -12582912 ;  /* 0xcb40000031317421 */ /* 0x000fe20000000000 */
[----:B------:R-:W-:Y:S01]  /*7a70*/  IADD3 R58, R58, 0x4b400000, RZ ;  /* 0x4b4000003a3a7810 */ /* 0x000fe20007ffe0ff */
[-C--:B---3--:R-:W-:Y:S01]  /*7a80*/  FFMA R43, R84, R59.reuse, R43 ;  /* 0x0000003b542b7223 */ /* 0x088fe2000000002b */
        /* <DEDUP_REMOVED lines=49> */
[----:B------:R-:W-:-:S04]  /*7da0*/  IADD3 R16, P1, R54, UR12, RZ ;  /* 0x0000000c36107c10 */ /* 0x000fc8000ff3e0ff */
[----:B------:R-:W-:Y:S02]  /*7db0*/  IADD3.X R17, R55, UR13, RZ, P1, !PT ;  /* 0x0000000d37117c10 */ /* 0x000fe40008ffe4ff */
[----:B------:R-:W-:-:S05]  /*7dc0*/  IADD3 R44, P1, R40, R44, RZ ;  /* 0x0000002c282c7210 */ /* 0x000fca0007f3e0ff */
[----:B------:R-:W-:Y:S01]  /*7dd0*/  IMAD.X R45, R37, 0x1, R45, P1 ;  /* 0x00000001252d7824 */ /* 0x000fe200008e062d */
[----:B------:R-:W-:Y:S02]  /*7de0*/  ISETP.LT.AND P1, PT, R48, UR9, !P2 ;  /* 0x0000000930007c0c */ /* 0x000fe4000d721270 */
[----:B0-----:R-:W-:-:S08]  /*7df0*/  I2IP.S8.S32.SAT R3, R64, R58, R3 ;  /* 0x0000003a40037239 */ /* 0x001fd00000001003 */
[----:B------:R0:W-:Y:S04]  /*7e00*/  @P0 STG.E.64.SYS [R16], R2 ;  /* 0x0000000210000386 */ /* 0x0001e8000010eb00 */
[----:B------:R-:W0:Y:S02]  /*7e10*/  @P1 LDG.E.LTC128B.64.SYS R32, [R44] ;  /* 0x000000002c201381 */ /* 0x000e2400001eeb20 */
[C-C-:B0-----:R-:W-:Y:S02]  /*7e20*/  PRMT R2, R32.reuse, 0xaaa2, R32.reuse ;  /* 0x0000aaa220027816 */ /* 0x141fe40000000020 */
[----:B------:R-:W-:Y:S02]  /*7e30*/  PRMT R3, R32, 0xbbb3, R32 ;  /* 0x0000bbb320037816 */ /* 0x000fe40000000020 */
[----:B------:R-:W-:-:S02]  /*7e40*/  IADD3 R2, R2, 0x4b400000, RZ ;  /* 0x4b40000002027810 */ /* 0x000fc40007ffe0ff */
        /* <DEDUP_REMOVED lines=15> */
[--C-:B------:R-:W-:Y:S01]  /*7f40*/  PRMT R48, R33, 0xbbb3, R33.reuse ;  /* 0x0000bbb321307816 */ /* 0x100fe20000000021 */
        /* <DEDUP_REMOVED lines=24> */
[C---:B------:R-:W-:Y:S02]  /*80d0*/  FSETP.GT.AND P6, PT, R44.reuse, R0, PT ;  /* 0x000000002c00720b */ /* 0x040fe40003fc4000 */
        /* <DEDUP_REMOVED lines=10> */
[----:B------:R-:W-:Y:S01]  /*8180*/  F2I.NTZ R45, R45 ;  /* 0x0000002d002d7305 */ /* 0x000fe20000203100 */
[----:B------:R-:W-:-:S07]  /*8190*/  IADD3 R43, R41, 0x2, RZ ;  /* 0x00000002292b7810 */ /* 0x000fce0007ffe0ff */
        /* <DEDUP_REMOVED lines=12> */
[----:B------:R-:W-:-:S04]  /*8260*/  IADD3 R51, P0, R34, c[0x0][0x298], RZ ;  /* 0x0000a60022337a10 */ /* 0x000fc80007f1e0ff */
[----:B------:R-:W-:Y:S02]  /*8270*/  IADD3.X R45, R35, c[0x0][0x29c], RZ, P0, !PT ;  /* 0x0000a700232d7a10 */ /* 0x000fe400007fe4ff */
[----:B------:R-:W-:Y:S02]  /*8280*/  IADD3 R48, P0, R51, c[0x0][0x298], RZ ;  /* 0x0000a60033307a10 */ /* 0x000fe40007f1e0ff */
[----:B0-----:R-:W-:Y:S02]  /*8290*/  I2IP.S8.S32.SAT R3, R50, R49, R3 ;  /* 0x0000003132037239 */ /* 0x001fe40000001003 */
[----:B------:R-:W-:Y:S02]  /*82a0*/  IADD3.X R49, R45, c[0x0][0x29c], RZ, P0, !PT ;  /* 0x0000a7002d317a10 */ /* 0x000fe400007fe4ff */
[----:B------:R-:W-:-:S06]  /*82b0*/  ISETP.LT.AND P0, PT, R43, UR9, !P5 ;  /* 0x000000092b007c0c */ /* 0x000fcc000ef01270 */
[----:B------:R0:W-:Y:S01]  /*82c0*/  @P1 STG.E.64.SYS [R48.64+UR14], R2 ;  /* 0x0000000230001986 */ /* 0x0001e2000c10eb0e */
[----:B------:R-:W-:-:S05]  /*82d0*/  IADD3 R44, P1, R52, R47, RZ ;  /* 0x0000002f342c7210 */ /* 0x000fca0007f3e0ff */
[----:B------:R-:W-:-:S08]  /*82e0*/  IMAD.X R45, R53, 0x1, R46, P1 ;  /* 0x00000001352d7824 */ /* 0x000fd000008e062e */
[----:B------:R-:W0:Y:S01]  /*82f0*/  @P0 LDG.E.LTC128B.64.SYS R32, [R44] ;  /* 0x000000002c200381 */ /* 0x000e2200001eeb20 */
[----:B------:R-:W1:Y:S01]  /*8300*/  I2F R24, R24 ;  /* 0x0000001800187306 */ /* 0x000e620000201400 */
[----:B------:R-:W-:-:S04]  /*8310*/  ULEA UR4, UP0, UR6, UR4, 0x2 ;  /* 0x0000000406047291 */ /* 0x000fc8000f80103f */
[----:B------:R-:W-:-:S03]  /*8320*/  ULEA.HI.X UR5, UR6, UR5, UR7, 0x2, UP0 ;  /* 0x0000000506057291 */ /* 0x000fc600080f1407 */
[----:B------:R-:W2:Y:S08]  /*8330*/  I2F R25, R25 ;  /* 0x0000001900197306 */ /* 0x000eb00000201400 */
[----:B------:R-:W-:Y:S08]  /*8340*/  I2F R70, R70 ;  /* 0x0000004600467306 */ /* 0x000ff00000201400 */
[----:B------:R-:W-:Y:S08]  /*8350*/  I2F R71, R71 ;  /* 0x0000004700477306 */ /* 0x000ff00000201400 */
[----:B------:R-:W3:Y:S08]  /*8360*/  I2F R26, R26 ;  /* 0x0000001a001a7306 */ /* 0x000ef00000201400 */
[----:B------:R-:W0:Y:S08]  /*8370*/  I2F R27, R27 ;  /* 0x0000001b001b7306 */ /* 0x000e300000201400 */
[----:B------:R-:W0:Y:S08]  /*8380*/  I2F R20, R20 ;  /* 0x0000001400147306 */ /* 0x000e300000201400 */
[----:B------:R-:W0:Y:S02]  /*8390*/  I2F R21, R21 ;  /* 0x0000001500157306 */ /* 0x000e240000201400 */
[----:B0-----:R-:W-:-:S02]  /*83a0*/  PRMT R2, R32, 0xaaa2, R32 ;  /* 0x0000aaa220027816 */ /* 0x001fc40000000020 */
[----:B------:R-:W-:Y:S02]  /*83b0*/  PRMT R3, R32, 0xbbb3, R32 ;  /* 0x0000bbb320037816 */ /* 0x000fe40000000020 */
[----:B------:R-:W-:Y:S02]  /*83c0*/  IADD3 R2, R2, 0x4b400000, RZ ;  /* 0x4b40000002027810 */ /* 0x000fe40007ffe0ff */
[----:B------:R-:W-:Y:S02]  /*83d0*/  IADD3 R3, R3, 0x4b400000, RZ ;  /* 0x4b40000003037810 */ /* 0x000fe40007ffe0ff */
[----:B------:R-:W-:Y:S01]  /*83e0*/  PRMT R48, R33, 0xaaa2, R33 ;  /* 0x0000aaa221307816 */ /* 0x000fe20000000021 */
[----:B------:R-:W-:Y:S02]  /*83f0*/  FADD R2, R2, -12582912 ;  /* 0xcb40000002027421 */ /* 0x000fe40000000000 */
[----:B------:R-:W-:Y:S01]  /*8400*/  FADD R3, R3, -12582912 ;  /* 0xcb40000003037421 */ /* 0x000fe20000000000 */
[----:B------:R-:W-:Y:S01]  /*8410*/  IADD3 R48, R48, 0x4b400000, RZ ;  /* 0x4b40000030307810 */ /* 0x000fe20007ffe0ff */
[-C--:B-1----:R-:W-:Y:S01]  /*8420*/  FFMA R2, R24, R59.reuse, R2 ;  /* 0x0000003b18027223 */ /* 0x082fe20000000002 */
[C-C-:B------:R-:W-:Y:S01]  /*8430*/  PRMT R24, R32.reuse, 0x8880, R32.reuse ;  /* 0x0000888020187816 */ /* 0x140fe20000000020 */
[----:B--2---:R-:W-:Y:S01]  /*8440*/  FFMA R3, R25, R59, R3 ;  /* 0x0000003b19037223 */ /* 0x004fe20000000003 */
[----:B------:R-:W-:Y:S01]  /*8450*/  PRMT R25, R32, 0x9991, R32 ;  /* 0x0000999120197816 */ /* 0x000fe20000000020 */
[----:B------:R-:W-:Y:S01]  /*8460*/  FADD R48, R48, -12582912 ;  /* 0xcb40000030307421 */ /* 0x000fe20000000000 */
[----:B------:R-:W-:-:S02]  /*8470*/  FSETP.GT.AND P6, PT, R2, R0, PT ;  /* 0x000000000200720b */ /* 0x000fc40003fc4000 */
[----:B------:R-:W-:Y:S01]  /*8480*/  IADD3 R24, R24, 0x4b400000, RZ ;  /* 0x4b40000018187810 */ /* 0x000fe20007ffe0ff */
[-C--:B---3--:R-:W-:Y:S01]  /*8490*/  FFMA R26, R26, R59.reuse, R48 ;  /* 0x0000003b1a1a7223 */ /* 0x088fe20000000030 */
[----:B------:R-:W-:Y:S02]  /*84a0*/  IADD3 R25, R25, 0x4b400000, RZ ;  /* 0x4b40000019197810 */ /* 0x000fe40007ffe0ff */
[----:B------:R-:W-:Y:S01]  /*84b0*/  PRMT R48, R33, 0xbbb3, R33 ;  /* 0x0000bbb321307816 */ /* 0x000fe20000000021 */
[----:B------:R-:W-:Y:S02]  /*84c0*/  FADD R24, R24, -12582912 ;  /* 0xcb40000018187421 */ /* 0x000fe40000000000 */
[----:B------:R-:W-:Y:S01]  /*84d0*/  FADD R25, R25, -12582912 ;  /* 0xcb40000019197421 */ /* 0x000fe20000000000 */
[----:B------:R-:W-:Y:S01]  /*84e0*/  IADD3 R48, R48, 0x4b400000, RZ ;  /* 0x4b40000030307810 */ /* 0x000fe20007ffe0ff */
[-C--:B------:R-:W-:Y:S01]  /*84f0*/  FFMA R24, R70, R59.reuse, R24 ;  /* 0x0000003b46187223 */ /* 0x080fe20000000018 */
[----:B------:R-:W-:Y:S01]  /*8500*/  @!P6 FSETP.GTU.AND P1, PT, |R2|, +INF , PT ;  /* 0x7f8000000200e80b */ /* 0x000fe20003f2c200 */
[----:B------:R-:W-:-:S02]  /*8510*/  FFMA R25, R71, R59, R25 ;  /* 0x0000003b47197223 */ /* 0x000fc40000000019 */
[----:B------:R-:W-:Y:S01]  /*8520*/  FADD R48, R48, -12582912 ;  /* 0xcb40000030307421 */ /* 0x000fe20000000000 */
[----:B------:R-:W-:Y:S02]  /*8530*/  @!P6 FSEL R2, R0, R2, !P1 ;  /* 0x000000020002e208 */ /* 0x000fe40004800000 */
[----:B------:R-:W-:Y:S01]  /*8540*/  FSETP.GT.AND P6, PT, R3, R0, PT ;  /* 0x000000000300720b */ /* 0x000fe20003fc4000 */
[----:B------:R-:W-:Y:S01]  /*8550*/  FFMA R27, R27, R59, R48 ;  /* 0x0000003b1b1b7223 */ /* 0x000fe20000000030 */
        /* <DEDUP_REMOVED lines=35> */
[----:B------:R0:W-:Y:S08]  /*8790*/  F2I.NTZ R27, R20 ;  /* 0x00000014001b7305 */ /* 0x0001f00000203100 */
[----:B------:R-:W-:-:S04]  /*87a0*/  @!P6 FSETP.GTU.AND P1, PT, |R21|, +INF , PT ;  /* 0x7f8000001500e80b */ /* 0x000fc80003f2c200 */
[----:B------:R-:W-:-:S08]  /*87b0*/  @!P6 FSEL R21, R0, R21, !P1 ;  /* 0x000000150015e208 */ /* 0x000fd00004800000 */
[----:B0-----:R-:W-:Y:S02]  /*87c0*/  IADD3 R20, P1, R34, UR4, RZ ;  /* 0x0000000422147c10 */ /* 0x001fe4000ff3e0ff */
[----:B------:R0:W1:Y:S02]  /*87d0*/  F2I.NTZ R34, R21 ;  /* 0x0000001500227305 */ /* 0x0000640000203100 */
[----:B0-----:R-:W-:Y:S02]  /*87e0*/  IADD3.X R21, R35, UR5, RZ, P1, !PT ;  /* 0x0000000523157c10 */ /* 0x001fe40008ffe4ff */
[----:B------:R-:W-:-:S05]  /*87f0*/  IADD3 R50, P1, R40, R44, RZ ;  /* 0x0000002c28327210 */ /* 0x000fca0007f3e0ff */
[----:B------:R-:W-:Y:S01]  /*8800*/  IMAD.X R51, R37, 0x1, R45, P1 ;  /* 0x0000000125337824 */ /* 0x000fe200008e062d */
[----:B------:R-:W-:Y:S02]  /*8810*/  ISETP.LT.AND P1, PT, R43, UR9, !P4 ;  /* 0x000000092b007c0c */ /* 0x000fe4000e721270 */
[----:B-1----:R-:W-:-:S08]  /*8820*/  I2IP.S8.S32.SAT R3, R34, R27, R3 ;  /* 0x0000001b22037239 */ /* 0x002fd00000001003 */
[----:B------:R0:W-:Y:S04]  /*8830*/  @P0 STG.E.64.SYS [R20], R2 ;  /* 0x0000000214000386 */ /* 0x0001e8000010eb00 */
[----:B------:R-:W0:Y:S01]  /*8840*/  @P1 LDG.E.LTC128B.64.SYS R32, [R50] ;  /* 0x0000000032201381 */ /* 0x000e2200001eeb20 */
[----:B------:R-:W1:Y:S08]  /*8850*/  I2F R4, R4 ;  /* 0x0000000400047306 */ /* 0x000e700000201400 */
        /* <DEDUP_REMOVED lines=11> */
[C-C-:B------:R-:W-:Y:S01]  /*8910*/  PRMT R24, R33.reuse, 0xaaa2, R33.reuse ;  /* 0x0000aaa221187816 */ /* 0x140fe20000000021 */
[----:B------:R-:W-:Y:S01]  /*8920*/  FADD R2, R2, -12582912 ;  /* 0xcb40000002027421 */ /* 0x000fe20000000000 */
[----:B------:R-:W-:Y:S01]  /*8930*/  PRMT R25, R33, 0xbbb3, R33 ;  /* 0x0000bbb321197816 */ /* 0x000fe20000000021 */
        /* <DEDUP_REMOVED lines=11> */
[----:B------:R-:W-:Y:S01]  /*89f0*/  IADD3 R25, R25, 0x4b400000, RZ ;  /* 0x4b40000019197810 */ /* 0x000fe20007ffe0ff */
[----:B------:R-:W-:Y:S01]  /*8a00*/  FADD R4, R4, -12582912 ;  /* 0xcb40000004047421 */ /* 0x000fe20000000000 */
[----:B------:R-:W-:Y:S01]  /*8a10*/  PRMT R26, R33, 0x8880, R33 ;  /* 0x00008880211a7816 */ /* 0x000fe20000000021 */
[----:B------:R-:W-:Y:S02]  /*8a20*/  FADD R5, R5, -12582912 ;  /* 0xcb40000005057421 */ /* 0x000fe40000000000 */
[-C--:B------:R-:W-:Y:S01]  /*8a30*/  FFMA R4, R68, R59.reuse, R4 ;  /* 0x0000003b44047223 */ /* 0x080fe20000000004 */
[----:B------:R-:W-:Y:S01]  /*8a40*/  @!P6 FSETP.GTU.AND P0, PT, |R2|, +INF , PT ;  /* 0x7f8000000200e80b */ /* 0x000fe20003f0c200 */
[----:B------:R-:W-:Y:S01]  /*8a50*/  FFMA R5, R69, R59, R5 ;  /* 0x0000003b45057223 */ /* 0x000fe20000000005 */
[----:B------:R-:W-:Y:S01]  /*8a60*/  IADD3 R26, R26, 0x4b400000, RZ ;  /* 0x4b4000001a1a7810 */ /* 0x000fe20007ffe0ff */
[----:B------:R-:W-:Y:S01]  /*8a70*/  FADD R25, R25, -12582912 ;  /* 0xcb40000019197421 */ /* 0x000fe20000000000 */
[----:B------:R-:W-:-:S02]  /*8a80*/  @!P6 FSEL R2, R0, R2, !P0 ;  /* 0x000000020002e208 */ /* 0x000fc40004000000 */
[----:B------:R-:W-:Y:S01]  /*8a90*/  FSETP.GT.AND P6, PT, R3, R0, PT ;  /* 0x000000000300720b */ /* 0x000fe20003fc4000 */
[-C--:B------:R-:W-:Y:S02]  /*8aa0*/  FFMA R25, R29, R59.reuse, R25 ;  /* 0x0000003b1d197223 */ /* 0x080fe40000000019 */
[----:B------:R-:W-:Y:S01]  /*8ab0*/  FADD R26, R26, -12582912 ;  /* 0xcb4000001a1a7421 */ /* 0x000fe20000000000 */
[----:B------:R-:W-:Y:S03]  /*8ac0*/  F2I.NTZ R2, R2 ;  /* 0x0000000200027305 */ /* 0x000fe60000203100 */
[----:B------:R-:W-:Y:S01]  /*8ad0*/  FFMA R10, R10, R59, R26 ;  /* 0x0000003b0a0a7223 */ /* 0x000fe2000000001a */
[----:B------:R-:W-:-:S04]  /*8ae0*/  PRMT R26, R33, 0x9991, R33 ;  /* 0x00009991211a7816 */ /* 0x000fc80000000021 */
[----:B------:R-:W-:Y:S02]  /*8af0*/  @!P6 FSETP.GTU.AND P0, PT, |R3|, +INF , PT ;  /* 0x7f8000000300e80b */ /* 0x000fe40003f0c200 */
[----:B------:R-:W-:Y:S02]  /*8b00*/  IADD3 R26, R26, 0x4b400000, RZ ;  /* 0x4b4000001a1a7810 */ /* 0x000fe40007ffe0ff */
[----:B------:R-:W-:Y:S02]  /*8b10*/  @!P6 FSEL R3, R0, R3, !P0 ;  /* 0x000000030003e208 */ /* 0x000fe40004000000 */
[----:B------:R-:W-:Y:S01]  /*8b20*/  FSETP.GT.AND P6, PT, R4, R0, PT ;  /* 0x000000000400720b */ /* 0x000fe20003fc4000 */
[----:B------:R-:W-:-:S03]  /*8b30*/  FADD R26, R26, -12582912 ;  /* 0xcb4000001a1a7421 */ /* 0x000fc60000000000 */
[----:B------:R-:W0:Y:S01]  /*8b40*/  F2I.NTZ R3, R3 ;  /* 0x0000000300037305 */ /* 0x000e220000203100 */
[----:B------:R-:W-:-:S07]  /*8b50*/  FFMA R11, R11, R59, R26 ;  /* 0x0000003b0b0b7223 */ /* 0x000fce000000001a */
        /* <DEDUP_REMOVED lines=34> */
[----:B------:R-:W1:Y:S08]  /*8d80*/  I2F R6, R6 ;  /* 0x0000000600067306 */ /* 0x000e700000201400 */
[----:B------:R-:W2:Y:S08]  /*8d90*/  I2F R7, R7 ;  /* 0x0000000700077306 */ /* 0x000eb00000201400 */
[----:B------:R-:W3:Y:S08]  /*8da0*/  I2F R14, R14 ;  /* 0x0000000e000e7306 */ /* 0x000ef00000201400 */
[----:B------:R-:W0:Y:S08]  /*8db0*/  I2F R15, R15 ;  /* 0x0000000f000f7306 */ /* 0x000e300000201400 */
[----:B------:R-:W0:Y:S08]  /*8dc0*/  I2F R30, R30 ;  /* 0x0000001e001e7306 */ /* 0x000e300000201400 */
[----:B------:R-:W0:Y:S08]  /*8dd0*/  I2F R31, R31 ;  /* 0x0000001f001f7306 */ /* 0x000e300000201400 */
[----:B------:R-:W0:Y:S08]  /*8de0*/  I2F R8, R8 ;  /* 0x0000000800087306 */ /* 0x000e300000201400 */
[----:B------:R-:W0:Y:S02]  /*8df0*/  I2F R9, R9 ;  /* 0x0000000900097306 */ /* 0x000e240000201400 */
        /* <DEDUP_REMOVED lines=12> */
[--C-:B------:R-:W-:Y:S01]  /*8ec0*/  PRMT R6, R33, 0xaaa2, R33.reuse ;  /* 0x0000aaa221067816 */ /* 0x100fe20000000021 */
[----:B------:R-:W-:Y:S01]  /*8ed0*/  FADD R4, R4, -12582912 ;  /* 0xcb40000004047421 */ /* 0x000fe20000000000 */
[----:B------:R-:W-:Y:S01]  /*8ee0*/  FSETP.GT.AND P6, PT, R2, R0, PT ;  /* 0x000000000200720b */ /* 0x000fe20003fc4000 */
[----:B------:R-:W-:Y:S01]  /*8ef0*/  FADD R5, R5, -12582912 ;  /* 0xcb40000005057421 */ /* 0x000fe20000000000 */
[----:B------:R-:W-:Y:S01]  /*8f00*/  IADD3 R6, R6, 0x4b400000, RZ ;  /* 0x4b40000006067810 */ /* 0x000fe20007ffe0ff */
[-C--:B---3--:R-:W-:Y:S01]  /*8f10*/  FFMA R4, R14, R59.reuse, R4 ;  /* 0x0000003b0e047223 */ /* 0x088fe20000000004 */
        /* <DEDUP_REMOVED lines=8> */
[----:B------:R-:W-:Y:S02]  /*8fa0*/  FADD R7, R7, -12582912 ;  /* 0xcb40000007077421 */ /* 0x000fe40000000000 */
[----:B------:R-:W-:Y:S01]  /*8fb0*/  FADD R14, R14, -12582912 ;  /* 0xcb4000000e0e7421 */ /* 0x000fe20000000000 */
[----:B------:R-:W-:Y:S01]  /*8fc0*/  @!P6 FSEL R2, R0, R2, !P1 ;  /* 0x000000020002e208 */ /* 0x000fe20004800000 */
[-C--:B------:R-:W-:Y:S01]  /*8fd0*/  FFMA R7, R31, R59.reuse, R7 ;  /* 0x0000003b1f077223 */ /* 0x080fe20000000007 */
[----:B------:R-:W-:Y:S01]  /*8fe0*/  FSETP.GT.AND P6, PT, R3, R0, PT ;  /* 0x000000000300720b */ /* 0x000fe20003fc4000 */
[----:B------:R-:W-:Y:S01]  /*8ff0*/  FFMA R8, R8, R59, R14 ;  /* 0x0000003b08087223 */ /* 0x000fe2000000000e */
[----:B------:R-:W-:-:S02]  /*9000*/  PRMT R14, R33, 0x9991, R33 ;  /* 0x00009991210e7816 */ /* 0x000fc40000000021 */
[----:B------:R-:W-:Y:S02]  /*9010*/  F2I.NTZ R2, R2 ;  /* 0x0000000200027305 */ /* 0x000fe40000203100 */
[----:B------:R-:W-:-:S05]  /*9020*/  IADD3 R14, R14, 0x4b400000, RZ ;  /* 0x4b4000000e0e7810 */ /* 0x000fca0007ffe0ff */
[----:B------:R-:W-:Y:S01]  /*9030*/  FADD R14, R14, -12582912 ;  /* 0xcb4000000e0e7421 */ /* 0x000fe20000000000 */
[----:B------:R-:W-:-:S03]  /*9040*/  @!P6 FSETP.GTU.AND P1, PT, |R3|, +INF , PT ;  /* 0x7f8000000300e80b */ /* 0x000fc60003f2c200 */
[----:B------:R-:W-:Y:S01]  /*9050*/  FFMA R9, R9, R59, R14 ;  /* 0x0000003b09097223 */ /* 0x000fe2000000000e */
        /* <DEDUP_REMOVED lines=28> */
[----:B------:R-:W-:-:S04]  /*9220*/  ISETP.LT.AND P6, PT, R43, UR9, !P2 ;  /* 0x000000092b007c0c */ /* 0x000fc8000d7c1270 */
[----:B------:R-:W0:Y:S02]  /*9230*/  F2I.NTZ R9, R9 ;  /* 0x0000000900097305 */ /* 0x000e240000203100 */
[----:B------:R-:W-:-:S04]  /*9240*/  IADD3 R14, P1, R18, UR10, RZ ;  /* 0x0000000a120e7c10 */ /* 0x000fc8000ff3e0ff */
[----:B------:R-:W-:Y:S02]  /*9250*/  IADD3.X R15, R19, UR11, RZ, P1, !PT ;  /* 0x0000000b130f7c10 */ /* 0x000fe40008ffe4ff */
[----:B------:R-:W-:-:S05]  /*9260*/  IADD3 R10, P1, R40, R10, RZ ;  /* 0x0000000a280a7210 */ /* 0x000fca0007f3e0ff */
[----:B------:R-:W-:Y:S01]  /*9270*/  IMAD.X R11, R37, 0x1, R11, P1 ;  /* 0x00000001250b7824 */ /* 0x000fe200008e060b */
[----:B0-----:R-:W-:-:S08]  /*9280*/  I2IP.S8.S32.SAT R3, R9, R8, R3 ;  /* 0x0000000809037239 */ /* 0x001fd00000001003 */
[----:B------:R0:W-:Y:S04]  /*9290*/  @P0 STG.E.64.SYS [R14], R2 ;  /* 0x000000020e000386 */ /* 0x0001e8000010eb00 */
[----:B------:R-:W0:Y:S01]  /*92a0*/  @P6 LDG.E.LTC128B.64.SYS R32, [R10] ;  /* 0x000000000a206381 */ /* 0x000e2200001eeb20 */
[----:B------:R-:W1:Y:S01]  /*92b0*/  I2F R12, R12 ;  /* 0x0000000c000c7306 */ /* 0x000e620000201400 */
[----:B------:R-:W-:-:S04]  /*92c0*/  IADD3 R41, R41, 0x3, RZ ;  /* 0x0000000329297810 */ /* 0x000fc80007ffe0ff */
[----:B------:R-:W-:-:S03]  /*92d0*/  ISETP.LT.AND P5, PT, R41, UR9, !P5 ;  /* 0x0000000929007c0c */ /* 0x000fc6000efa1270 */
        /* <DEDUP_REMOVED lines=76> */
[----:B------:R-:W-:-:S04]  /*97a0*/  IADD3 R12, P0, R20, c[0x0][0x298], RZ ;  /* 0x0000a600140c7a10 */ /* 0x000fc80007f1e0ff */
[----:B------:R-:W-:Y:S02]  /*97b0*/  IADD3.X R6, R21, c[0x0][0x29c], RZ, P0, !PT ;  /* 0x0000a70015067a10 */ /* 0x000fe400007fe4ff */
[----:B------:R-:W-:Y:S02]  /*97c0*/  IADD3 R12, P0, R12, c[0x0][0x298], RZ ;  /* 0x0000a6000c0c7a10 */ /* 0x000fe40007f1e0ff */
[----:B0-----:R-:W-:Y:S02]  /*97d0*/  I2IP.S8.S32.SAT R3, R9, R8, R3 ;  /* 0x0000000809037239 */ /* 0x001fe40000001003 */
[----:B------:R-:W-:-:S08]  /*97e0*/  IADD3.X R13, R6, c[0x0][0x29c], RZ, P0, !PT ;  /* 0x0000a700060d7a10 */ /* 0x000fd000007fe4ff */
[----:B------:R0:W-:Y:S01]  /*97f0*/  @P6 STG.E.64.SYS [R12.64+UR14], R2 ;  /* 0x000000020c006986 */ /* 0x0001e2000c10eb0e */
[----:B------:R-:W1:Y:S08]  /*9800*/  I2F R56, R56 ;  /* 0x0000003800387306 */ /* 0x000e700000201400 */
[----:B------:R-:W2:Y:S01]  /*9810*/  I2F R57, R57 ;  /* 0x0000003900397306 */ /* 0x000ea20000201400 */
[----:B------:R-:W0:Y:S07]  /*9820*/  @P5 LDG.E.LTC128B.64.SYS R32, [R10] ;  /* 0x000000000a205381 */ /* 0x000e2e00001eeb20 */
[----:B------:R-:W3:Y:S08]  /*9830*/  I2F R104, R104 ;  /* 0x0000006800687306 */ /* 0x000ef00000201400 */
[----:B------:R-:W0:Y:S08]  /*9840*/  I2F R105, R105 ;  /* 0x0000006900697306 */ /* 0x000e300000201400 */
[----:B------:R-:W0:Y:S08]  /*9850*/  I2F R102, R102 ;  /* 0x0000006600667306 */ /* 0x000e300000201400 */
[----:B------:R-:W0:Y:S08]  /*9860*/  I2F R103, R103 ;  /* 0x0000006700677306 */ /* 0x000e300000201400 */
[----:B------:R-:W0:Y:S08]  /*9870*/  I2F R142, R142 ;  /* 0x0000008e008e7306 */ /* 0x000e300000201400 */
[----:B------:R-:W0:Y:S01]  /*9880*/  I2F R143, R143 ;  /* 0x0000008f008f7306 */ /* 0x000e220000201400 */
[----:B------:R-:W-:-:S07]  /*9890*/  ISETP.LT.AND P4, PT, R41, UR9, !P4 ;  /* 0x0000000929007c0c */ /* 0x000fce000e781270 */
        /* <DEDUP_REMOVED lines=16> */
[----:B------:R-:W-:-:S02]  /*99a0*/  ISETP.LT.AND P2, PT, R41, UR9, !P2 ;  /* 0x0000000929007c0c */ /* 0x000fc4000d741270 */
[----:B------:R-:W-:Y:S02]  /*99b0*/  ISETP.NE.AND P6, PT, R42, RZ, PT ;  /* 0x000000ff2a00720c */ /* 0x000fe40003fc5270 */
[----:B0-----:R-:W-:-:S04]  /*99c0*/  PRMT R2, R32, 0xaaa2, R32 ;  /* 0x0000aaa220027816 */ /* 0x001fc80000000020 */
[----:B------:R-:W-:-:S05]  /*99d0*/  IADD3 R2, R2, 0x4b400000, RZ ;  /* 0x4b40000002027810 */ /* 0x000fca0007ffe0ff */
[----:B------:R-:W-:-:S04]  /*99e0*/  FADD R2, R2, -12582912 ;  /* 0xcb40000002027421 */ /* 0x000fc80000000000 */
[----:B-1----:R-:W-:Y:S01]  /*99f0*/  FFMA R2, R56, R59, R2 ;  /* 0x0000003b38027223 */ /* 0x002fe20000000002 */
[----:B------:R-:W-:-:S04]  /*9a00*/  PRMT R3, R32, 0xbbb3, R32 ;  /* 0x0000bbb320037816 */ /* 0x000fc80000000020 */
[----:B------:R-:W-:Y:S02]  /*9a10*/  FSETP.GT.AND P1, PT, R2, R0, PT ;  /* 0x000000000200720b */ /* 0x000fe40003f24000 */
[----:B------:R-:W-:-:S05]  /*9a20*/  IADD3 R3, R3, 0x4b400000, RZ ;  /* 0x4b40000003037810 */ /* 0x000fca0007ffe0ff */
[----:B------:R-:W-:-:S04]  /*9a30*/  FADD R3, R3, -12582912 ;  /* 0xcb40000003037421 */ /* 0x000fc80000000000 */
[----:B--2---:R-:W-:Y:S01]  /*9a40*/  FFMA R3, R57, R59, R3 ;  /* 0x0000003b39037223 */ /* 0x004fe20000000003 */
[----:B------:R-:W-:Y:S02]  /*9a50*/  @!P1 FSETP.GTU.AND P0, PT, |R2|, +INF , PT ;  /* 0x7f8000000200980b */ /* 0x000fe40003f0c200 */
[----:B------:R-:W-:Y:S02]  /*9a60*/  PRMT R4, R32, 0x8880, R32 ;  /* 0x0000888020047816 */ /* 0x000fe40000000020 */
[----:B------:R-:W-:Y:S02]  /*9a70*/  @!P1 FSEL R2, R0, R2, !P0 ;  /* 0x0000000200029208 */ /* 0x000fe40004000000 */
[----:B------:R-:W-:Y:S02]  /*9a80*/  FSETP.GT.AND P1, PT, R3, R0, PT ;  /* 0x000000000300720b */ /* 0x000fe40003f24000 */
[----:B------:R-:W-:-:S05]  /*9a90*/  IADD3 R4, R4, 0x4b400000, RZ ;  /* 0x4b40000004047810 */ /* 0x000fca0007ffe0ff */
[----:B------:R-:W-:-:S04]  /*9aa0*/  FADD R4, R4, -12582912 ;  /* 0xcb40000004047421 */ /* 0x000fc80000000000 */
[----:B---3--:R-:W-:Y:S01]  /*9ab0*/  FFMA R104, R104, R59, R4 ;  /* 0x0000003b68687223 */ /* 0x008fe20000000004 */
[----:B------:R-:W-:Y:S02]  /*9ac0*/  @!P1 FSETP.GTU.AND P0, PT, |R3|, +INF , PT ;  /* 0x7f8000000300980b */ /* 0x000fe40003f0c200 */
[----:B------:R-:W-:Y:S02]  /*9ad0*/  PRMT R4, R32, 0x9991, R32 ;  /* 0x0000999120047816 */ /* 0x000fe40000000020 */
[----:B------:R-:W-:Y:S02]  /*9ae0*/  @!P1 FSEL R3, R0, R3, !P0 ;  /* 0x0000000300039208 */ /* 0x000fe40004000000 */
[----:B------:R-:W-:Y:S02]  /*9af0*/  FSETP.GT.AND P1, PT, R104, R0, PT ;  /* 0x000000006800720b */ /* 0x000fe40003f24000 */
[----:B------:R-:W-:-:S05]  /*9b00*/  IADD3 R4, R4, 0x4b400000, RZ ;  /* 0x4b40000004047810 */ /* 0x000fca0007ffe0ff */
[----:B------:R-:W-:-:S04]  /*9b10*/  FADD R4, R4, -12582912 ;  /* 0xcb40000004047421 */ /* 0x000fc80000000000 */
[----:B------:R-:W-:Y:S01]  /*9b20*/  FFMA R4, R105, R59, R4 ;  /* 0x0000003b69047223 */ /* 0x000fe20000000004 */
        /* <DEDUP_REMOVED lines=28> */
[----:B------:R-:W-:-:S04]  /*9cf0*/  @!P1 FSETP.GTU.AND P0, PT, |R7|, +INF , PT ;  /* 0x7f8000000700980b */ /* 0x000fc80003f0c200 */
[----:B------:R-:W-:Y:S02]  /*9d00*/  @!P1 FSEL R7, R0, R7, !P0 ;  /* 0x0000000700079208 */ /* 0x000fe40004000000 */
[C---:B------:R-:W-:Y:S01]  /*9d10*/  FSETP.GT.AND P1, PT, R8.reuse, R0, PT ;  /* 0x000000000800720b */ /* 0x040fe20003f24000 */
[----:B------:R-:W-:Y:S11]  /*9d20*/  F2I.NTZ R2, R2 ;  /* 0x0000000200027305 */ /* 0x000ff60000203100 */
[----:B------:R-:W-:Y:S01]  /*9d30*/  @!P1 FSETP.GTU.AND P0, PT, |R8|, +INF , PT ;  /* 0x7f8000000800980b */ /* 0x000fe20003f0c200 */
[----:B------:R-:W0:Y:S03]  /*9d40*/  F2I.NTZ R3, R3 ;  /* 0x0000000300037305 */ /* 0x000e260000203100 */
[----:B------:R-:W-:-:S05]  /*9d50*/  @!P1 FSEL R8, R0, R8, !P0 ;  /* 0x0000000800089208 */ /* 0x000fca0004000000 */
[----:B------:R-:W-:Y:S08]  /*9d60*/  F2I.NTZ R5, R5 ;  /* 0x0000000500057305 */ /* 0x000ff00000203100 */
[----:B------:R-:W1:Y:S08]  /*9d70*/  F2I.NTZ R6, R6 ;  /* 0x0000000600067305 */ /* 0x000e700000203100 */
[----:B------:R-:W-:Y:S08]  /*9d80*/  F2I.NTZ R104, R104 ;  /* 0x0000006800687305 */ /* 0x000ff00000203100 */
[----:B------:R-:W2:Y:S08]  /*9d90*/  F2I.NTZ R4, R4 ;  /* 0x0000000400047305 */ /* 0x000eb00000203100 */
[----:B------:R-:W-:Y:S08]  /*9da0*/  F2I.NTZ R7, R7 ;  /* 0x0000000700077305 */ /* 0x000ff00000203100 */
[----:B------:R-:W3:Y:S01]  /*9db0*/  F2I.NTZ R8, R8 ;  /* 0x0000000800087305 */ /* 0x000ee20000203100 */
[----:B0-----:R-:W-:-:S02]  /*9dc0*/  I2IP.S8.S32.SAT R2, R3, R2, RZ ;  /* 0x0000000203027239 */ /* 0x001fc400000010ff */
[----:B-1----:R-:W-:Y:S02]  /*9dd0*/  I2IP.S8.S32.SAT R3, R6, R5, RZ ;  /* 0x0000000506037239 */ /* 0x002fe400000010ff */
[----:B------:R-:W-:Y:S02]  /*9de0*/  IADD3 R6, P0, R40, R10, RZ ;  /* 0x0000000a28067210 */ /* 0x000fe40007f1e0ff */
[----:B--2---:R-:W-:Y:S02]  /*9df0*/  I2IP.S8.S32.SAT R2, R4, R104, R2 ;  /* 0x0000006804027239 */ /* 0x004fe40000001002 */
[----:B---3--:R-:W-:Y:S01]  /*9e00*/  I2IP.S8.S32.SAT R3, R8, R7, R3 ;  /* 0x0000000708037239 */ /* 0x008fe20000001003 */
[----:B------:R-:W-:-:S07]  /*9e10*/  IMAD.X R7, R37, 0x1, R11, P0 ;  /* 0x0000000125077824 */ /* 0x000fce00000e060b */
[----:B------:R0:W-:Y:S04]  /*9e20*/  @P5 STG.E.64.SYS [R16.64+UR12], R2 ;  /* 0x0000000210005986 */ /* 0x0001e8000c10eb0c */
[----:B------:R-:W0:Y:S01]  /*9e30*/  @P4 LDG.E.LTC128B.64.SYS R32, [R6] ;  /* 0x0000000006204381 */ /* 0x000e2200001eeb20 */
[----:B------:R-:W-:Y:S01]  /*9e40*/  IMAD.U32 R10, RZ, RZ, UR4 ;  /* 0x00000004ff0a7e24 */ /* 0x000fe2000f8e00ff */
[----:B0-----:R-:W-:-:S04]  /*9e50*/  PRMT R2, R32, 0xaaa2, R32 ;  /* 0x0000aaa220027816 */ /* 0x001fc80000000020 */
[----:B------:R-:W-:Y:S02]  /*9e60*/  IADD3 R2, R2, 0x4b400000, RZ ;  /* 0x4b40000002027810 */ /* 0x000fe40007ffe0ff */
[----:B------:R-:W-:-:S03]  /*9e70*/  PRMT R3, R32, 0xbbb3, R32 ;  /* 0x0000bbb320037816 */ /* 0x000fc60000000020 */
[----:B------:R-:W-:Y:S01]  /*9e80*/  FADD R2, R2, -12582912 ;  /* 0xcb40000002027421 */ /* 0x000fe20000000000 */
[----:B------:R-:W-:-:S03]  /*9e90*/  IADD3 R3, R3, 0x4b400000, RZ ;  /* 0x4b40000003037810 */ /* 0x000fc60007ffe0ff */
[----:B------:R-:W-:Y:S02]  /*9ea0*/  FFMA R2, R100, R59, R2 ;  /* 0x0000003b64027223 */ /* 0x000fe40000000002 */
[----:B------:R-:W-:-:S03]  /*9eb0*/  FADD R3, R3, -12582912 ;  /* 0xcb40000003037421 */ /* 0x000fc60000000000 */
[----:B------:R-:W-:Y:S01]  /*9ec0*/  FSETP.GT.AND P5, PT, R2, R0, PT ;  /* 0x000000000200720b */ /* 0x000fe20003fa4000 */
[----:B------:R-:W-:Y:S01]  /*9ed0*/  FFMA R3, R101, R59, R3 ;  /* 0x0000003b65037223 */ /* 0x000fe20000000003 */
[----:B------:R-:W-:-:S04]  /*9ee0*/  PRMT R4, R32, 0x8880, R32 ;  /* 0x0000888020047816 */ /* 0x000fc80000000020 */
[----:B------:R-:W-:Y:S02]  /*9ef0*/  IADD3 R4, R4, 0x4b400000, RZ ;  /* 0x4b40000004047810 */ /* 0x000fe40007ffe0ff */
[----:B------:R-:W-:-:S04]  /*9f00*/  FSETP.GT.AND P0, PT, R3, R0, PT ;  /* 0x000000000300720b */ /* 0x000fc80003f04000 */
[----:B------:R-:W-:Y:S01]  /*9f10*/  @!P5 FSETP.GTU.AND P1, PT, |R2|, +INF , PT ;  /* 0x7f8000000200d80b */ /* 0x000fe20003f2c200 */
[----:B------:R-:W-:Y:S01]  /*9f20*/  FADD R4, R4, -12582912 ;  /* 0xcb40000004047421 */ /* 0x000fe20000000000 */
[----:B------:R-:W-:-:S03]  /*9f30*/  PRMT R5, R32, 0x9991, R32 ;  /* 0x0000999120057816 */ /* 0x000fc60000000020 */
[----:B------:R-:W-:Y:S01]  /*9f40*/  FFMA R4, R74, R59, R4 ;  /* 0x0000003b4a047223 */ /* 0x000fe20000000004 */
[----:B------:R-:W-:Y:S02]  /*9f50*/  IADD3 R5, R5, 0x4b400000, RZ ;  /* 0x4b40000005057810 */ /* 0x000fe40007ffe0ff */
[----:B------:R-:W-:Y:S02]  /*9f60*/  @!P5 FSEL R2, R0, R2, !P1 ;  /* 0x000000020002d208 */ /* 0x000fe40004800000 */
[----:B------:R-:W-:Y:S02]  /*9f70*/  FSETP.GT.AND P5, PT, R4, R0, PT ;  /* 0x000000000400720b */ /* 0x000fe40003fa4000 */
        /* <DEDUP_REMOVED lines=29> */
[----:B------:R-:W-:-:S04]  /*a150*/  FADD R8, R8, -12582912 ;  /* 0xcb40000008087421 */ /* 0x000fc80000000000 */
[----:B------:R-:W-:Y:S01]  /*a160*/  FFMA R117, R117, R59, R8 ;  /* 0x0000003b75757223 */ /* 0x000fe20000000008 */
[----:B------:R-:W-:-:S04]  /*a170*/  @!P0 FSEL R155, R0, R155, !P1 ;  /* 0x0000009b009b8208 */ /* 0x000fc80004800000 */
[----:B------:R-:W-:Y:S02]  /*a180*/  FSETP.GT.AND P0, PT, R117, R0, PT ;  /* 0x000000007500720b */ /* 0x000fe40003f04000 */
[----:B------:R-:W-:Y:S01]  /*a190*/  @!P5 FSETP.GTU.AND P1, PT, |R116|, +INF , PT ;  /* 0x7f8000007400d80b */ /* 0x000fe20003f2c200 */
[----:B------:R-:W-:Y:S03]  /*a1a0*/  F2I.NTZ R2, R2 ;  /* 0x0000000200027305 */ /* 0x000fe60000203100 */
[----:B------:R-:W-:-:S05]  /*a1b0*/  @!P5 FSEL R116, R0, R116, !P1 ;  /* 0x000000740074d208 */ /* 0x000fca0004800000 */
[----:B------:R-:W0:Y:S03]  /*a1c0*/  F2I.NTZ R3, R3 ;  /* 0x0000000300037305 */ /* 0x000e260000203100 */
[----:B------:R-:W-:-:S04]  /*a1d0*/  @!P0 FSETP.GTU.AND P1, PT, |R117|, +INF , PT ;  /* 0x7f8000007500880b */ /* 0x000fc80003f2c200 */
[----:B------:R-:W-:Y:S01]  /*a1e0*/  @!P0 FSEL R117, R0, R117, !P1 ;  /* 0x0000007500758208 */ /* 0x000fe20004800000 */
[----:B------:R-:W-:Y:S08]  /*a1f0*/  F2I.NTZ R4, R4 ;  /* 0x0000000400047305 */ /* 0x000ff00000203100 */
[----:B------:R-:W1:Y:S08]  /*a200*/  F2I.NTZ R75, R75 ;  /* 0x0000004b004b7305 */ /* 0x000e700000203100 */
[----:B------:R-:W-:Y:S08]  /*a210*/  F2I.NTZ R5, R5 ;  /* 0x0000000500057305 */ /* 0x000ff00000203100 */
[----:B------:R-:W2:Y:S01]  /*a220*/  F2I.NTZ R155, R155 ;  /* 0x0000009b009b7305 */ /* 0x000ea20000203100 */
[----:B------:R-:W-:-:S07]  /*a230*/  IMAD.U32 R8, RZ, RZ, UR5 ;  /* 0x00000005ff087e24 */ /* 0x000fce000f8e00ff */
[----:B------:R-:W-:Y:S01]  /*a240*/  F2I.NTZ R116, R116 ;  /* 0x0000007400747305 */ /* 0x000fe20000203100 */
[----:B------:R-:W-:-:S07]  /*a250*/  IADD3 R10, P1, P0, R20, c[0x0][0x298], R10 ;  /* 0x0000a600140a7a10 */ /* 0x000fce000783e00a */
[----:B------:R-:W3:Y:S01]  /*a260*/  F2I.NTZ R117, R117 ;  /* 0x0000007500757305 */ /* 0x000ee20000203100 */
[----:B0-----:R-:W-:Y:S02]  /*a270*/  I2IP.S8.S32.SAT R2, R3, R2, RZ ;  /* 0x0000000203027239 */ /* 0x001fe400000010ff */
[----:B------:R-:W-:Y:S02]  /*a280*/  IADD3.X R11, R21, c[0x0][0x29c], R8, P1, P0 ;  /* 0x0000a700150b7a10 */ /* 0x000fe40000fe0408 */
[----:B-1----:R-:W-:Y:S02]  /*a290*/  I2IP.S8.S32.SAT R2, R75, R4, R2 ;  /* 0x000000044b027239 */ /* 0x002fe40000001002 */
[----:B--2---:R-:W-:Y:S02]  /*a2a0*/  I2IP.S8.S32.SAT R3, R155, R5, RZ ;  /* 0x000000059b037239 */ /* 0x004fe400000010ff */
[----:B------:R-:W-:Y:S02]  /*a2b0*/  IADD3 R4, P0, R40, R6, RZ ;  /* 0x0000000628047210 */ /* 0x000fe40007f1e0ff */
[----:B------:R-:W-:-:S03]  /*a2c0*/  ISETP.LT.AND P5, PT, R41, UR9, !P3 ;  /* 0x0000000929007c0c */ /* 0x000fc6000dfa1270 */
[----:B------:R-:W-:Y:S01]  /*a2d0*/  IMAD.X R5, R37, 0x1, R7, P0 ;  /* 0x0000000125057824 */ /* 0x000fe200000e0607 */
[----:B---3--:R-:W-:-:S08]  /*a2e0*/  I2IP.S8.S32.SAT R3, R117, R116, R3 ;  /* 0x0000007475037239 */ /* 0x008fd00000001003 */
[----:B------:R0:W-:Y:S04]  /*a2f0*/  @P4 STG.E.64.SYS [R10], R2 ;  /* 0x000000020a004386 */ /* 0x0001e8000010eb00 */
[----:B------:R-:W0:Y:S02]  /*a300*/  @P5 LDG.E.LTC128B.64.SYS R32, [R4] ;  /* 0x0000000004205381 */ /* 0x000e2400001eeb20 */
[----:B0-----:R-:W-:-:S04]  /*a310*/  PRMT R2, R32, 0xaaa2, R32 ;  /* 0x0000aaa220027816 */ /* 0x001fc80000000020 */
[----:B------:R-:W-:Y:S02]  /*a320*/  IADD3 R2, R2, 0x4b400000, RZ ;  /* 0x4b40000002027810 */ /* 0x000fe40007ffe0ff */
[----:B------:R-:W-:-:S03]  /*a330*/  PRMT R3, R32, 0xbbb3, R32 ;  /* 0x0000bbb320037816 */ /* 0x000fc60000000020 */
[----:B------:R-:W-:Y:S01]  /*a340*/  FADD R2, R2, -12582912 ;  /* 0xcb40000002027421 */ /* 0x000fe20000000000 */
[----:B------:R-:W-:Y:S02]  /*a350*/  IADD3 R3, R3, 0x4b400000, RZ ;  /* 0x4b40000003037810 */ /* 0x000fe40007ffe0ff */
[----:B------:R-:W-:Y:S01]  /*a360*/  PRMT R6, R32, 0x8880, R32 ;  /* 0x0000888020067816 */ /* 0x000fe20000000020 */
[-C--:B------:R-:W-:Y:S02]  /*a370*/  FFMA R2, R150, R59.reuse, R2 ;  /* 0x0000003b96027223 */ /* 0x080fe40000000002 */
[----:B------:R-:W-:Y:S01]  /*a380*/  FADD R3, R3, -12582912 ;  /* 0xcb40000003037421 */ /* 0x000fe20000000000 */
[----:B------:R-:W-:Y:S02]  /*a390*/  IADD3 R6, R6, 0x4b400000, RZ ;  /* 0x4b40000006067810 */ /* 0x000fe40007ffe0ff */
[----:B------:R-:W-:Y:S01]  /*a3a0*/  FSETP.GT.AND P3, PT, R2, R0, PT ;  /* 0x000000000200720b */ /* 0x000fe20003f64000 */
[----:B------:R-:W-:-:S02]  /*a3b0*/  FFMA R3, R151, R59, R3 ;  /* 0x0000003b97037223 */ /* 0x000fc40000000003 */
[----:B------:R-:W-:Y:S01]  /*a3c0*/  FADD R6, R6, -12582912 ;  /* 0xcb40000006067421 */ /* 0x000fe20000000000 */
[----:B------:R-:W-:Y:S02]  /*a3d0*/  PRMT R9, R32, 0x9991, R32 ;  /* 0x0000999120097816 */ /* 0x000fe40000000020 */
[-C--:B------:R-:W-:Y:S01]  /*a3e0*/  FSETP.GT.AND P4, PT, R3, R0.reuse, PT ;  /* 0x000000000300720b */ /* 0x080fe20003f84000 */
[----:B------:R-:W-:Y:S01]  /*a3f0*/  FFMA R62, R62, R59, R6 ;  /* 0x0000003b3e3e7223 */ /* 0x000fe20000000006 */
[----:B------:R-:W-:Y:S02]  /*a400*/  IADD3 R9, R9, 0x4b400000, RZ ;  /* 0x4b40000009097810 */ /* 0x000fe40007ffe0ff */
[----:B------:R-:W-:Y:S02]  /*a410*/  PRMT R6, R33, 0xaaa2, R33 ;  /* 0x0000aaa221067816 */ /* 0x000fe40000000021 */
[----:B------:R-:W-:Y:S02]  /*a420*/  @!P3 FSETP.GTU.AND P1, PT, |R2|, +INF , PT ;  /* 0x7f8000000200b80b */ /* 0x000fe40003f2c200 */
[----:B------:R-:W-:Y:S01]  /*a430*/  FSETP.GT.AND P0, PT, R62, R0, PT ;  /* 0x000000003e00720b */ /* 0x000fe20003f04000 */
[----:B------:R-:W-:Y:S01]  /*a440*/  FADD R9, R9, -12582912 ;  /* 0xcb40000009097421 */ /* 0x000fe20000000000 */
[----:B------:R-:W-:-:S02]  /*a450*/  IADD3 R6, R6, 0x4b400000, RZ ;  /* 0x4b40000006067810 */ /* 0x000fc40007ffe0ff */
[----:B------:R-:W-:Y:S01]  /*a460*/  @!P3 FSEL R2, R0, R2, !P1 ;  /* 0x000000020002b208 */ /* 0x000fe20004800000 */
[----:B------:R-:W-:Y:S01]  /*a470*/  FFMA R9, R63, R59, R9 ;  /* 0x0000003b3f097223 */ /* 0x000fe20000000009 */
[----:B------:R-:W-:Y:S01]  /*a480*/  @!P4 FSETP.GTU.AND P3, PT, |R3|, +INF , PT ;  /* 0x7f8000000300c80b */ /* 0x000fe20003f6c200 */
[----:B------:R-:W-:Y:S01]  /*a490*/  FADD R6, R6, -12582912 ;  /* 0xcb40000006067421 */ /* 0x000fe20000000000 */
[----:B------:R-:W-:Y:S02]  /*a4a0*/  PRMT R7, R33, 0xbbb3, R33 ;  /* 0x0000bbb321077816 */ /* 0x000fe40000000021 */
[----:B------:R-:W-:Y:S02]  /*a4b0*/  @!P4 FSEL R3, R0, R3, !P3 ;  /* 0x000000030003c208 */ /* 0x000fe40005800000 */
[----:B------:R-:W-:Y:S02]  /*a4c0*/  FSETP.GT.AND P1, PT, R9, R0, PT ;  /* 0x000000000900720b */ /* 0x000fe40003f24000 */
[----:B------:R-:W-:Y:S01]  /*a4d0*/  @!P0 FSETP.GTU.AND P4, PT, |R62|, +INF , PT ;  /* 0x7f8000003e00880b */ /* 0x000fe20003f8c200 */
[----:B------:R-:W-:Y:S01]  /*a4e0*/  FFMA R6, R144, R59, R6 ;  /* 0x0000003b90067223 */ /* 0x000fe20000000006 */
[----:B------:R-:W-:-:S02]  /*a4f0*/  IADD3 R7, R7, 0x4b400000, RZ ;  /* 0x4b40000007077810 */ /* 0x000fc40007ffe0ff */
[----:B------:R-:W-:Y:S02]  /*a500*/  PRMT R8, R33, 0x8880, R33 ;  /* 0x0000888021087816 */ /* 0x000fe40000000021 */
[----:B------:R-:W-:Y:S01]  /*a510*/  FSETP.GT.AND P3, PT, R6, R0, PT ;  /* 0x000000000600720b */ /* 0x000fe20003f64000 */
[----:B------:R-:W-:Y:S01]  /*a520*/  FADD R7, R7, -12582912 ;  /* 0xcb40000007077421 */ /* 0x000fe20000000000 */
[----:B------:R-:W-:Y:S02]  /*a530*/  IADD3 R8, R8, 0x4b400000, RZ ;  /* 0x4b40000008087810 */ /* 0x000fe40007ffe0ff */
[----:B------:R-:W-:Y:S02]  /*a540*/  @!P0 FSEL R62, R0, R62, !P4 ;  /* 0x0000003e003e8208 */ /* 0x000fe40006000000 */
[----:B------:R-:W-:Y:S01]  /*a550*/  @!P1 FSETP.GTU.AND P4, PT, |R9|, +INF , PT ;  /* 0x7f8000000900980b */ /* 0x000fe20003f8c200 */
[----:B------:R-:W-:Y:S02]  /*a560*/  FFMA R7, R145, R59, R7 ;  /* 0x0000003b91077223 */ /* 0x000fe40000000007 */
[----:B------:R-:W-:Y:S01]  /*a570*/  FADD R8, R8, -12582912 ;  /* 0xcb40000008087421 */ /* 0x000fe20000000000 */
[----:B------:R-:W-:-:S02]  /*a580*/  PRMT R12, R33, 0x9991, R33 ;  /* 0x00009991210c7816 */ /* 0x000fc40000000021 */
[----:B------:R-:W-:Y:S01]  /*a590*/  @!P1 FSEL R9, R0, R9, !P4 ;  /* 0x0000000900099208 */ /* 0x000fe20006000000 */
[----:B------:R-:W-:Y:S01]  /*a5a0*/  FFMA R8, R110, R59, R8 ;  /* 0x0000003b6e087223 */ /* 0x000fe20000000008 */
[-C--:B------:R-:W-:Y:S02]  /*a5b0*/  FSETP.GT.AND P0, PT, R7, R0.reuse, PT ;  /* 0x000000000700720b */ /* 0x080fe40003f04000 */
[----:B------:R-:W-:Y:S02]  /*a5c0*/  @!P3 FSETP.GTU.AND P1, PT, |R6|, +INF , PT ;  /* 0x7f8000000600b80b */ /* 0x000fe40003f2c200 */
[----:B------:R-:W-:Y:S02]  /*a5d0*/  IADD3 R12, R12, 0x4b400000, RZ ;  /* 0x4b4000000c0c7810 */ /* 0x000fe40007ffe0ff */
[----:B------:R-:W-:-:S03]  /*a5e0*/  FSETP.GT.AND P4, PT, R8, R0, PT ;  /* 0x000000000800720b */ /* 0x000fc60003f84000 */
[----:B------:R-:W-:Y:S01]  /*a5f0*/  FADD R12, R12, -12582912 ;  /* 0xcb4000000c0c7421 */ /* 0x000fe20000000000 */
[----:B------:R-:W-:-:S03]  /*a600*/  @!P3 FSEL R6, R0, R6, !P1 ;  /* 0x000000060006b208 */ /* 0x000fc60004800000 */
[----:B------:R-:W-:Y:S01]  /*a610*/  FFMA R12, R111, R59, R12 ;  /* 0x0000003b6f0c7223 */ /* 0x000fe2000000000c */
[----:B------:R-:W-:-:S04]  /*a620*/  @!P0 FSETP.GTU.AND P1, PT, |R7|, +INF , PT ;  /* 0x7f8000000700880b */ /* 0x000fc80003f2c200 */
[----:B------:R-:W-:Y:S02]  /*a630*/  @!P0 FSEL R7, R0, R7, !P1 ;  /* 0x0000000700078208 */ /* 0x000fe40004800000 */
[----:B------:R-:W-:Y:S02]  /*a640*/  FSETP.GT.AND P3, PT, R12, R0, PT ;  /* 0x000000000c00720b */ /* 0x000fe40003f64000 */
[----:B------:R-:W-:-:S04]  /*a650*/  @!P4 FSETP.GTU.AND P0, PT, |R8|, +INF , PT ;  /* 0x7f8000000800c80b */ /* 0x000fc80003f0c200 */
[----:B------:R-:W-:Y:S01]  /*a660*/  @!P4 FSEL R8, R0, R8, !P0 ;  /* 0x000000080008c208 */ /* 0x000fe20004000000 */
[----:B------:R-:W-:Y:S07]  /*a670*/  F2I.NTZ R2, R2 ;  /* 0x0000000200027305 */ /* 0x000fee0000203100 */
        /* <DEDUP_REMOVED lines=12> */
[----:B--2---:R-:W-:-:S03]  /*a740*/  I2IP.S8.S32.SAT R2, R9, R62, R2 ;  /* 0x0000003e09027239 */ /* 0x004fc60000001002 */
[----:B------:R-:W-:Y:S01]  /*a750*/  IMAD.X R41, R37, 0x1, R5, P0 ;  /* 0x0000000125297824 */ /* 0x000fe200000e0605 */
[----:B---3--:R-:W-:-:S08]  /*a760*/  I2IP.S8.S32.SAT R3, R12, R8, R3 ;  /* 0x000000080c037239 */ /* 0x008fd00000001003 */
[----:B------:R0:W-:Y:S04]  /*a770*/  @P5 STG.E.64.SYS [R10.64+UR14], R2 ;  /* 0x000000020a005986 */ /* 0x0001e8000c10eb0e */
        /* <DEDUP_REMOVED lines=10> */
[----:B------:R-:W-:Y:S02]  /*a820*/  PRMT R3, R32, 0xaaa2, R32 ;  /* 0x0000aaa220037816 */ /* 0x000fe40000000020 */
[----:B------:R-:W-:Y:S02]  /*a830*/  IADD3 R2, R2, 0x4b400000, RZ ;  /* 0x4b40000002027810 */ /* 0x000fe40007ffe0ff */
[----:B------:R-:W-:-:S03]  /*a840*/  IADD3 R3, R3, 0x4b400000, RZ ;  /* 0x4b40000003037810 */ /* 0x000fc60007ffe0ff */
[----:B------:R-:W-:Y:S02]  /*a850*/  FADD R2, R2, -12582912 ;  /* 0xcb40000002027421 */ /* 0x000fe40000000000 */
[----:B------:R-:W-:Y:S02]  /*a860*/  FADD R3, R3, -12582912 ;  /* 0xcb40000003037421 */ /* 0x000fe40000000000 */
[-C--:B-1----:R-:W-:Y:S01]  /*a870*/  FFMA R2, R153, R59.reuse, R2 ;  /* 0x0000003b99027223 */ /* 0x082fe20000000002 */
[----:B------:R-:W-:Y:S01]  /*a880*/  PRMT R4, R32, 0x9991, R32 ;  /* 0x0000999120047816 */ /* 0x000fe20000000020 */
[----:B--2---:R-:W-:-:S03]  /*a890*/  FFMA R152, R152, R59, R3 ;  /* 0x0000003b98987223 */ /* 0x004fc60000000003 */
[-C--:B------:R-:W-:Y:S02]  /*a8a0*/  FSETP.GT.AND P4, PT, R2, R0.reuse, PT ;  /* 0x000000000200720b */ /* 0x080fe40003f84000 */
[----:B------:R-:W-:Y:S02]  /*a8b0*/  IADD3 R4, R4, 0x4b400000, RZ ;  /* 0x4b40000004047810 */ /* 0x000fe40007ffe0ff */
[----:B------:R-:W-:-:S03]  /*a8c0*/  FSETP.GT.AND P1, PT, R152, R0, PT ;  /* 0x000000009800720b */ /* 0x000fc60003f24000 */
[----:B------:R-:W-:Y:S01]  /*a8d0*/  FADD R4, R4, -12582912 ;  /* 0xcb40000004047421 */ /* 0x000fe20000000000 */
[----:B------:R-:W-:-:S03]  /*a8e0*/  PRMT R6, R32, 0x8880, R32 ;  /* 0x0000888020067816 */ /* 0x000fc60000000020 */
[----:B---3--:R-:W-:Y:S01]  /*a8f0*/  FFMA R107, R107, R59, R4 ;  /* 0x0000003b6b6b7223 */ /* 0x008fe20000000004 */
[----:B------:R-:W-:Y:S02]  /*a900*/  @!P4 FSETP.GTU.AND P0, PT, |R2|, +INF , PT ;  /* 0x7f8000000200c80b */ /* 0x000fe40003f0c200 */
[----:B------:R-:W-:Y:S02]  /*a910*/  IADD3 R6, R6, 0x4b400000, RZ ;  /* 0x4b40000006067810 */ /* 0x000fe40007ffe0ff */
[----:B------:R-:W-:Y:S02]  /*a920*/  PRMT R3, R33, 0xbbb3, R33 ;  /* 0x0000bbb321037816 */ /* 0x000fe40000000021 */
[----:B------:R-:W-:Y:S02]  /*a930*/  @!P4 FSEL R2, R0, R2, !P0 ;  /* 0x000000020002c208 */ /* 0x000fe40004000000 */
[----:B------:R-:W-:Y:S02]  /*a940*/  FSETP.GT.AND P3, PT, R107, R0, PT ;  /* 0x000000006b00720b */ /* 0x000fe40003f64000 */
[----:B------:R-:W-:Y:S01]  /*a950*/  @!P1 FSETP.GTU.AND P4, PT, |R152|, +INF , PT ;  /* 0x7f8000009800980b */ /* 0x000fe20003f8c200 */
[----:B------:R-:W-:Y:S01]  /*a960*/  FADD R6, R6, -12582912 ;  /* 0xcb40000006067421 */ /* 0x000fe20000000000 */
[----:B------:R-:W-:-:S03]  /*a970*/  IADD3 R3, R3, 0x4b400000, RZ ;  /* 0x4b40000003037810 */ /* 0x000fc60007ffe0ff */
[-C--:B------:R-:W-:Y:S02]  /*a980*/  FFMA R6, R106, R59.reuse, R6 ;  /* 0x0000003b6a067223 */ /* 0x080fe40000000006 */
[----:B------:R-:W-:Y:S01]  /*a990*/  FADD R3, R3, -12582912 ;  /* 0xcb40000003037421 */ /* 0x000fe20000000000 */
[----:B------:R-:W-:Y:S02]  /*a9a0*/  PRMT R4, R33, 0xaaa2, R33 ;  /* 0x0000aaa221047816 */ /* 0x000fe40000000021 */
[----:B------:R-:W-:Y:S01]  /*a9b0*/  @!P1 FSEL R152, R0, R152, !P4 ;  /* 0x0000009800989208 */ /* 0x000fe20006000000 */
[----:B------:R-:W-:Y:S01]  /*a9c0*/  FFMA R3, R147, R59, R3 ;  /* 0x0000003b93037223 */ /* 0x000fe20000000003 */
[----:B------:R-:W-:Y:S02]  /*a9d0*/  FSETP.GT.AND P0, PT, R6, R0, PT ;  /* 0x000000000600720b */ /* 0x000fe40003f04000 */
[----:B------:R-:W-:Y:S02]  /*a9e0*/  @!P3 FSETP.GTU.AND P4, PT, |R107|, +INF , PT ;  /* 0x7f8000006b00b80b */ /* 0x000fe40003f8c200 */
[----:B------:R-:W-:-:S02]  /*a9f0*/  IADD3 R4, R4, 0x4b400000, RZ ;  /* 0x4b40000004047810 */ /* 0x000fc40007ffe0ff */
[----:B------:R-:W-:-:S03]  /*aa00*/  FSETP.GT.AND P1, PT, R3, R0, PT ;  /* 0x000000000300720b */ /* 0x000fc60003f24000 */
[----:B------:R-:W-:Y:S01]  /*aa10*/  FADD R4, R4, -12582912 ;  /* 0xcb40000004047421 */ /* 0x000fe20000000000 */
[----:B------:R-:W-:Y:S02]  /*aa20*/  PRMT R5, R33, 0x9991, R33 ;  /* 0x0000999121057816 */ /* 0x000fe40000000021 */
[----:B------:R-:W-:Y:S01]  /*aa30*/  @!P3 FSEL R107, R0, R107, !P4 ;  /* 0x0000006b006bb208 */ /* 0x000fe20006000000 */
[----:B------:R-:W-:Y:S01]  /*aa40*/  FFMA R4, R146, R59, R4 ;  /* 0x0000003b92047223 */ /* 0x000fe20000000004 */
[----:B------:R-:W-:Y:S02]  /*aa50*/  @!P0 FSETP.GTU.AND P4, PT, |R6|, +INF , PT ;  /* 0x7f8000000600880b */ /* 0x000fe40003f8c200 */
[----:B------:R-:W-:Y:S02]  /*aa60*/  IADD3 R5, R5, 0x4b400000, RZ ;  /* 0x4b40000005057810 */ /* 0x000fe40007ffe0ff */
[----:B------:R-:W-:Y:S02]  /*aa70*/  @!P0 FSEL R6, R0, R6, !P4 ;  /* 0x0000000600068208 */ /* 0x000fe40006000000 */
[----:B------:R-:W-:-:S02]  /*aa80*/  FSETP.GT.AND P3, PT, R4, R0, PT ;  /* 0x000000000400720b */ /* 0x000fc40003f64000 */
        /* <DEDUP_REMOVED lines=12> */
[----:B------:R-:W-:-:S04]  /*ab50*/  @!P4 FSETP.GTU.AND P0, PT, |R5|, +INF , PT ;  /* 0x7f8000000500c80b */ /* 0x000fc80003f0c200 */
[C---:B------:R-:W-:Y:S01]  /*ab60*/  @!P4 FSEL R5, R0.reuse, R5, !P0 ;  /* 0x000000050005c208 */ /* 0x040fe20004000000 */
        /* <DEDUP_REMOVED lines=12> */
[----:B--2---:R-:W-:Y:S02]  /*ac30*/  I2IP.S8.S32.SAT R6, R107, R6, R2 ;  /* 0x000000066b067239 */ /* 0x004fe40000001002 */
[----:B---3--:R-:W-:-:S08]  /*ac40*/  I2IP.S8.S32.SAT R7, R7, R33, R3 ;  /* 0x0000002107077239 */ /* 0x008fd00000001003 */
[----:B------:R0:W-:Y:S01]  /*ac50*/  @P2 STG.E.64.SYS [R14.64+UR10], R6 ;  /* 0x000000060e002986 */ /* 0x0001e2000c10eb0a */
[----:B------:R-:W-:Y:S05]  /*ac60*/  @!P6 EXIT ;  /* 0x000000000000e94d */ /* 0x000fea0003800000 */
[----:B------:R-:W-:Y:S05]  /*ac70*/  MEMBAR.SC.GPU ;  /* 0x0000000000007992 */ /* 0x000fea0000002000 */
[----:B------:R-:W-:-:S00]  /*ac80*/  ERRBAR ;  /* 0x00000000000079ab */ /* 0x000fc00000000000 */
[----:B------:R-:W-:-:S05]  /*ac90*/  CCTL.IVALL ;  /* 0x00000000ff00798f */ /* 0x000fca0002000000 */
[----:B------:R-:W-:Y:S01]  /*aca0*/  BAR.SYNC.DEFER_BLOCKING 0x0 ;  /* 0x0000000000007b1d */ /* 0x000fe20000010000 */
[----:B------:R-:W-:-:S12]  /*acb0*/  ISETP.GT.AND P0, PT, R36, RZ, PT ;  /* 0x000000ff2400720c */ /* 0x000fd80003f04270 */
[----:B------:R-:W-:Y:S05]  /*acc0*/  @P0 EXIT ;  /* 0x000000000000094d */ /* 0x000fea0003800000 */
[----:B------:R-:W-:Y:S05]  /*acd0*/  MEMBAR.ALL.GPU ;  /* 0x0000000000007992 */ /* 0x000fea000000a000 */
[----:B------:R-:W-:Y:S01]  /*ace0*/  IADD3 R119, R119, 0x1, RZ ;  /* 0x0000000177777810 */ /* 0x000fe20007ffe0ff */
[----:B------:R-:W-:-:S00]  /*acf0*/  ERRBAR ;  /* 0x00000000000079ab */ /* 0x000fc00000000000 */
[----:B------:R-:W-:-:S04]  /*ad00*/  ISETP.NE.AND P0, PT, R119, c[0x0][0x184], PT ;  /* 0x0000610077007a0c */ /* 0x000fc80003f05270 */
[----:B------:R-:W-:-:S08]  /*ad10*/  SEL R119, R119, RZ, P0 ;  /* 0x000000ff77777207 */ /* 0x000fd00000000000 */
[----:B------:R-:W-:Y:S01]  /*ad20*/  STG.E.STRONG.GPU [R38], R119 ;  /* 0x0000007726007386 */ /* 0x000fe20000114900 */
[----:B------:R-:W-:Y:S05]  /*ad30*/  EXIT ;  /* 0x000000000000794d */ /* 0x000fea0003800000 */
.L_x_365:
[----:B------:R-:W-:-:S00]  /*ad40*/  BRA `(.L_x_365) ;  /* 0xfffffff000007947 */ /* 0x000fc0000383ffff */
[----:B------:R-:W-:-:S00]  /*ad50*/  NOP ;  /* 0x0000000000007918 */ /* 0x000fc00000000000 */
[----:B------:R-:W-:-:S00]  /*ad60*/  NOP ;  /* 0x0000000000007918 */ /* 0x000fc00000000000 */
[----:B------:R-:W-:-:S00]  /*ad70*/  NOP ;  /* 0x0000000000007918 */ /* 0x000fc00000000000 */
.L_x_373:


//--------------------- .text._ZN7cutlass6KernelINS_4gemm6kernel4GemmINS1_11threadblock12MmaPipelinedINS1_9GemmShapeILi64ELi128ELi64EEENS_9transform11threadblock22PredicatedTileIteratorINS_11MatrixShapeILi64ELi64EEEaNS_6layout22ColumnMajorInterleavedILi32EEELi1ENS8_29PitchLinearWarpRakedThreadMapINS_16PitchLinearShapeILi2048ELi2EEELi128ENSH_ILi32ELi1EEELi16EEELi16ELb0ENSD_9NoPermuteEEENS9_19RegularTileIteratorISC_aNSD_37RowMajorTensorOpMultiplicandCrosswiseILi8ELi32EEELi0ENS8_29TransposePitchLinearThreadMapISK_NSH_ILi2ELi16EEEEELi16EEENSA_INSB_ILi64ELi128EEEaNSD_19RowMajorInterleavedILi32EEELi0ENSG_INSH_ILi4096ELi2EEELi128ESJ_Li16EEELi16ELb0ESL_EENSN_ISU_aNSD_40ColumnMajorTensorOpMultiplicandCrosswiseILi8ELi32EEELi1ENSQ_ISY_SR_EELi16EEEiSF_NS4_9MmaPolicyINS1_4warp11MmaTensorOpINS6_ILi32ELi64ELi64EEEaSP_aS11_iSF_NS15_17MmaTensorOpPolicyINS_4arch3MmaINS6_ILi8ELi8ELi16EEELi32EaNSD_8RowMajorEaNSD_11ColumnMajorEiS1C_NS19_21OpMultiplyAddSaturateEEENSB_ILi1ELi1EEEEELi1ELb1EbEENSB_ILi0ELi0EEES1J_Li1EEENS_21NumericArrayConverterIaaLi32ELNS_15FloatRoundStyleE2ENS8_6thread14UnaryTransform8IdentityEEENS1L_IaaLi64ELS1M_2ES1P_EEbEENS_8epilogue11threadblock19InterleavedEpilogueIS7_S1I_Li1ENS1U_33InterleavedPredicatedTileIteratorINS1U_30InterleavedOutputTileThreadMapINSH_ILi2ELi2EEENSH_ILi4ELi2EEELi128ELi8ELi8EEEaLi32EEENS1T_4warp24FragmentIteratorTensorOpIS17_S1B_iNS_5ArrayIiLi2ELb1EEESF_EENS1T_6thread21LinearCombinationReluIaLi8EifLNS27_9ScaleType4KindE1ELS1M_2EEELi32EEENS4_30GemmIdentityThreadblockSwizzleILi1EEELb0EEEEEvNT_6ParamsE --------------------------
	.section	.text._ZN7cutlass6KernelINS_4gemm6kernel4GemmINS1_11threadblock12MmaPipelinedINS1_9GemmShapeILi64ELi128ELi64EEENS_9transform11threadblock22PredicatedTileIteratorINS_11MatrixShapeILi64ELi64EEEaNS_6layout22ColumnMajorInterleavedILi32EEELi1ENS8_29PitchLinearWarpRakedThreadMapINS_16PitchLinearShapeILi2048ELi2EEELi128ENSH_ILi32ELi1EEELi16EEELi16ELb0ENSD_9NoPermuteEEENS9_19RegularTileIteratorISC_aNSD_37RowMajorTensorOpMultiplicandCrosswiseILi8ELi32EEELi0ENS8_29TransposePitchLinearThreadMapISK_NSH_ILi2ELi16EEEEELi16EEENSA_INSB_ILi64ELi128EEEaNSD_19RowMajorInterleavedILi32EEELi0ENSG_INSH_ILi4096ELi2EEELi128ESJ_Li16EEELi16ELb0ESL_EENSN_ISU_aNSD_40ColumnMajorTensorOpMultiplicandCrosswiseILi8ELi32EEELi1ENSQ_ISY_SR_EELi16EEEiSF_NS4_9MmaPolicyINS1_4warp11MmaTensorOpINS6_ILi32ELi64ELi64EEEaSP_aS11_iSF_NS15_17MmaTensorOpPolicyINS_4arch3MmaINS6_ILi8ELi8ELi16EEELi32EaNSD_8RowMajorEaNSD_11ColumnMajorEiS1C_NS19_21OpMultiplyAddSaturateEEENSB_ILi1ELi1EEEEELi1ELb1EbEENSB_ILi0ELi0EEES1J_Li1EEENS_21NumericArrayConverterIaaLi32ELNS_15FloatRoundStyleE2ENS8_6thread14UnaryTransform8IdentityEEENS1L_IaaLi64ELS1M_2ES1P_EEbEENS_8epilogue11threadblock19InterleavedEpilogueIS7_S1I_Li1ENS1U_33InterleavedPredicatedTileIteratorINS1U_30InterleavedOutputTileThreadMapINSH_ILi2ELi2EEENSH_ILi4ELi2EEELi128ELi8ELi8EEEaLi32EEENS1T_4warp24FragmentIteratorTensorOpIS17_S1B_iNS_5ArrayIiLi2ELb1EEESF_EENS1T_6thread21LinearCombinationReluIaLi8EifLNS27_9ScaleType4KindE1ELS1M_2EEELi32EEENS4_30GemmIdentityThreadblockSwizzleILi1EEELb0EEEEEvNT_6ParamsE,"ax",@progbits
	.sectioninfo	@"SHI_REGISTERS=131"
	.align	128
.text._ZN7cutlass6KernelINS_4gemm6kernel4GemmINS1_11threadblock12MmaPipelinedINS1_9GemmShapeILi64ELi128ELi64EEENS_9transform11threadblock22PredicatedTileIteratorINS_11MatrixShapeILi64ELi64EEEaNS_6layout22ColumnMajorInterleavedILi32EEELi1ENS8_29PitchLinearWarpRakedThreadMapINS_16PitchLinearShapeILi2048ELi2EEELi128ENSH_ILi32ELi1EEELi16EEELi16ELb0ENSD_9NoPermuteEEENS9_19RegularTileIteratorISC_aNSD_37RowMajorTensorOpMultiplicandCrosswiseILi8ELi32EEELi0ENS8_29TransposePitchLinearThreadMapISK_NSH_ILi2ELi16EEEEELi16EEENSA_INSB_ILi64ELi128EEEaNSD_19RowMajorInterleavedILi32EEELi0ENSG_INSH_ILi4096ELi2EEELi128ESJ_Li16EEELi16ELb0ESL_EENSN_ISU_aNSD_40ColumnMajorTensorOpMultiplicandCrosswiseILi8ELi32EEELi1ENSQ_ISY_SR_EELi16EEEiSF_NS4_9MmaPolicyINS1_4warp11MmaTensorOpINS6_ILi32ELi64ELi64EEEaSP_aS11_iSF_NS15_17MmaTensorOpPolicyINS_4arch3MmaINS6_ILi8ELi8ELi16EEELi32EaNSD_8RowMajorEaNSD_11ColumnMajorEiS1C_NS19_21OpMultiplyAddSaturateEEENSB_ILi1ELi1EEEEELi1ELb1EbEENSB_ILi0ELi0EEES1J_Li1EEENS_21NumericArrayConverterIaaLi32ELNS_15FloatRoundStyleE2ENS8_6thread14UnaryTransform8IdentityEEENS1L_IaaLi64ELS1M_2ES1P_EEbEENS_8epilogue11threadblock19InterleavedEpilogueIS7_S1I_Li1ENS1U_33InterleavedPredicatedTileIteratorINS1U_30InterleavedOutputTileThreadMapINSH_ILi2ELi2EEENSH_ILi4ELi2EEELi128ELi8ELi8EEEaLi32EEENS1T_4warp24FragmentIteratorTensorOpIS17_S1B_iNS_5ArrayIiLi2ELb1EEESF_EENS1T_6thread21LinearCombinationReluIaLi8EifLNS27_9ScaleType4KindE1ELS1M_2EEELi32EEENS4_30GemmIdentityThreadblockSwizzleILi1EEELb0EEEEEvNT_6ParamsE:
        .type           _ZN7cutlass6KernelINS_4gemm6kernel4GemmINS1_11threadblock12MmaPipelinedINS1_9GemmShapeILi64ELi128ELi64EEENS_9transform11threadblock22PredicatedTileIteratorINS_11MatrixShapeILi64ELi64EEEaNS_6layout22ColumnMajorInterleavedILi32EEELi1ENS8_29PitchLinearWarpRakedThreadMapINS_16PitchLinearShapeILi2048ELi2EEELi128ENSH_ILi32ELi1EEELi16EEELi16ELb0ENSD_9NoPermuteEEENS9_19RegularTileIteratorISC_aNSD_37RowMajorTensorOpMultiplicandCrosswiseILi8ELi32EEELi0ENS8_29TransposePitchLinearThreadMapISK_NSH_ILi2ELi16EEEEELi16EEENSA_INSB_ILi64ELi128EEEaNSD_19RowMajorInterleavedILi32EEELi0ENSG_INSH_ILi4096ELi2EEELi128ESJ_Li16EEELi16ELb0ESL_EENSN_ISU_aNSD_40ColumnMajorTensorOpMultiplicandCrosswiseILi8ELi32EEELi1ENSQ_ISY_SR_EELi16EEEiSF_NS4_9MmaPolicyINS1_4warp11MmaTensorOpINS6_ILi32ELi64ELi64EEEaSP_aS11_iSF_NS15_17MmaTensorOpPolicyINS_4arch3MmaINS6_ILi8ELi8ELi16EEELi32EaNSD_8RowMajorEaNSD_11ColumnMajorEiS1C_NS19_21OpMultiplyAddSaturateEEENSB_ILi1ELi1EEEEELi1ELb1EbEENSB_ILi0ELi0EEES1J_Li1EEENS_21NumericArrayConverterIaaLi32ELNS_15FloatRoundStyleE2ENS8_6thread14UnaryTransform8IdentityEEENS1L_IaaLi64ELS1M_2ES1P_EEbEENS_8epilogue11threadblock19InterleavedEpilogueIS7_S1I_Li1ENS1U_33InterleavedPredicatedTileIteratorINS1U_30InterleavedOutputTileThreadMapINSH_ILi2ELi2EEENSH_ILi4ELi2EEELi128ELi8ELi8EEEaLi32EEENS1T_4warp24FragmentIteratorTensorOpIS17_S1B_iNS_5ArrayIiLi2ELb1EEESF_EENS1T_6thread21LinearCombinationReluIaLi8EifLNS27_9ScaleType4KindE1ELS1M_2EEELi32EEENS4_30GemmIdentityThreadblockSwizzleILi1EEELb0EEEEEvNT_6ParamsE,@function
        .size           _ZN7cutlass6KernelINS_4gemm6kernel4GemmINS1_11threadblock12MmaPipelinedINS1_9GemmShapeILi64ELi128ELi64EEENS_9transform11threadblock22PredicatedTileIteratorINS_11MatrixShapeILi64ELi64EEEaNS_6layout22ColumnMajorInterleavedILi32EEELi1ENS8_29PitchLinearWarpRakedThreadMapINS_16PitchLinearShapeILi2048ELi2EEELi128ENSH_ILi32ELi1EEELi16EEELi16ELb0ENSD_9NoPermuteEEENS9_19RegularTileIteratorISC_aNSD_37RowMajorTensorOpMultiplicandCrosswiseILi8ELi32EEELi0ENS8_29TransposePitchLinearThreadMapISK_NSH_ILi2ELi16EEEEELi16EEENSA_INSB_ILi64ELi128EEEaNSD_19RowMajorInterleavedILi32EEELi0ENSG_INSH_ILi4096ELi2EEELi128ESJ_Li16EEELi16ELb0ESL_EENSN_ISU_aNSD_40ColumnMajorTensorOpMultiplicandCrosswiseILi8ELi32EEELi1ENSQ_ISY_SR_EELi16EEEiSF_NS4_9MmaPolicyINS1_4warp11MmaTensorOpINS6_ILi32ELi64ELi64EEEaSP_aS11_iSF_NS15_17MmaTensorOpPolicyINS_4arch3MmaINS6_ILi8ELi8ELi16EEELi32EaNSD_8RowMajorEaNSD_11ColumnMajorEiS1C_NS19_21OpMultiplyAddSaturateEEENSB_ILi1ELi1EEEEELi1ELb1EbEENSB_ILi0ELi0EEES1J_Li1EEENS_21NumericArrayConverterIaaLi32ELNS_15FloatRoundStyleE2ENS8_6thread14UnaryTransform8IdentityEEENS1L_IaaLi64ELS1M_2ES1P_EEbEENS_8epilogue11threadblock19InterleavedEpilogueIS7_S1I_Li1ENS1U_33InterleavedPredicatedTileIteratorINS1U_30InterleavedOutputTileThreadMapINSH_ILi2ELi2EEENSH_ILi4ELi2EEELi128ELi8ELi8EEEaLi32EEENS1T_4warp24FragmentIteratorTensorOpIS17_S1B_iNS_5ArrayIiLi2ELb1EEESF_EENS1T_6thread21LinearCombinationReluIaLi8EifLNS27_9ScaleType4KindE1ELS1M_2EEELi32EEENS4_30GemmIdentityThreadblockSwizzleILi1EEELb0EEEEEvNT_6ParamsE,(.L_x_374 - _ZN7cutlass6KernelINS_4gemm6kernel4GemmINS1_11threadblock12MmaPipelinedINS1_9GemmShapeILi64ELi128ELi64EEENS_9transform11threadblock22PredicatedTileIteratorINS_11MatrixShapeILi64ELi64EEEaNS_6layout22ColumnMajorInterleavedILi32EEELi1ENS8_29PitchLinearWarpRakedThreadMapINS_16PitchLinearShapeILi2048ELi2EEELi128ENSH_ILi32ELi1EEELi16EEELi16ELb0ENSD_9NoPermuteEEENS9_19RegularTileIteratorISC_aNSD_37RowMajorTensorOpMultiplicandCrosswiseILi8ELi32EEELi0ENS8_29TransposePitchLinearThreadMapISK_NSH_ILi2ELi16EEEEELi16EEENSA_INSB_ILi64ELi128EEEaNSD_19RowMajorInterleavedILi32EEELi0ENSG_INSH_ILi4096ELi2EEELi128ESJ_Li16EEELi16ELb0ESL_EENSN_ISU_aNSD_40ColumnMajorTensorOpMultiplicandCrosswiseILi8ELi32EEELi1ENSQ_ISY_SR_EELi16EEEiSF_NS4_9MmaPolicyINS1_4warp11MmaTensorOpINS6_ILi32ELi64ELi64EEEaSP_aS11_iSF_NS15_17MmaTensorOpPolicyINS_4arch3MmaINS6_ILi8ELi8ELi16EEELi32EaNSD_8RowMajorEaNSD_11ColumnMajorEiS1C_NS19_21OpMultiplyAddSaturateEEENSB_ILi1ELi1EEEEELi1ELb1EbEENSB_ILi0ELi0EEES1J_Li1EEENS_21NumericArrayConverterIaaLi32ELNS_15FloatRoundStyleE2ENS8_6thread14UnaryTransform8IdentityEEENS1L_IaaLi64ELS1M_2ES1P_EEbEENS_8epilogue11threadblock19InterleavedEpilogueIS7_S1I_Li1ENS1U_33InterleavedPredicatedTileIteratorINS1U_30InterleavedOutputTileThreadMapINSH_ILi2ELi2EEENSH_ILi4ELi2EEELi128ELi8ELi8EEEaLi32EEENS1T_4warp24FragmentIteratorTensorOpIS17_S1B_iNS_5ArrayIiLi2ELb1EEESF_EENS1T_6thread21LinearCombinationReluIaLi8EifLNS27_9ScaleType4KindE1ELS1M_2EEELi32EEENS4_30GemmIdentityThreadblockSwizzleILi1EEELb0EEEEEvNT_6ParamsE)
        .other          _ZN7cutlass6KernelINS_4gemm6kernel4GemmINS1_11threadblock12MmaPipelinedINS1_9GemmShapeILi64ELi128ELi64EEENS_9transform11threadblock22PredicatedTileIteratorINS_11MatrixShapeILi64ELi64EEEaNS_6layout22ColumnMajorInterleavedILi32EEELi1ENS8_29PitchLinearWarpRakedThreadMapINS_16PitchLinearShapeILi2048ELi2EEELi128ENSH_ILi32ELi1EEELi16EEELi16ELb0ENSD_9NoPermuteEEENS9_19RegularTileIteratorISC_aNSD_37RowMajorTensorOpMultiplicandCrosswiseILi8ELi32EEELi0ENS8_29TransposePitchLinearThreadMapISK_NSH_ILi2ELi16EEEEELi16EEENSA_INSB_ILi64ELi128EEEaNSD_19RowMajorInterleavedILi32EEELi0ENSG_INSH_ILi4096ELi2EEELi128ESJ_Li16EEELi16ELb0ESL_EENSN_ISU_aNSD_40ColumnMajorTensorOpMultiplicandCrosswiseILi8ELi32EEELi1ENSQ_ISY_SR_EELi16EEEiSF_NS4_9MmaPolicyINS1_4warp11MmaTensorOpINS6_ILi32ELi64ELi64EEEaSP_aS11_iSF_NS15_17MmaTensorOpPolicyINS_4arch3MmaINS6_ILi8ELi8ELi16EEELi32EaNSD_8RowMajorEaNSD_11ColumnMajorEiS1C_NS19_21OpMultiplyAddSaturateEEENSB_ILi1ELi1EEEEELi1ELb1EbEENSB_ILi0ELi0EEES1J_Li1EEENS_21NumericArrayConverterIaaLi32ELNS_15FloatRoundStyleE2ENS8_6thread14UnaryTransform8IdentityEEENS1L_IaaLi64ELS1M_2ES1P_EEbEENS_8epilogue11threadblock19InterleavedEpilogueIS7_S1I_Li1ENS1U_33InterleavedPredicatedTileIteratorINS1U_30InterleavedOutputTileThreadMapINSH_ILi2ELi2EEENSH_ILi4ELi2EEELi128ELi8ELi8EEEaLi32EEENS1T_4warp24FragmentIteratorTensorOpIS17_S1B_iNS_5ArrayIiLi2ELb1EEESF_EENS1T_6thread21LinearCombinationReluIaLi8EifLNS27_9ScaleType4KindE1ELS1M_2EEELi32EEENS4_30GemmIdentityThreadblockSwizzleILi1EEELb0EEEEEvNT_6ParamsE,@"STO_CUDA_ENTRY STV_DEFAULT"
_ZN7cutlass6KernelINS_4gemm6kernel4GemmINS1_11threadblock12MmaPipelinedINS1_9GemmShapeILi64ELi128ELi64EEENS_9transform11threadblock22PredicatedTileIteratorINS_11MatrixShapeILi64ELi64EEEaNS_6layout22ColumnMajorInterleavedILi32EEELi1ENS8_29PitchLinearWarpRakedThreadMapINS_16PitchLinearShapeILi2048ELi2EEELi128ENSH_ILi32ELi1EEELi16EEELi16ELb0ENSD_9NoPermuteEEENS9_19RegularTileIteratorISC_aNSD_37RowMajorTensorOpMultiplicandCrosswiseILi8ELi32EEELi0ENS8_29TransposePitchLinearThreadMapISK_NSH_ILi2ELi16EEEEELi16EEENSA_INSB_ILi64ELi128EEEaNSD_19RowMajorInterleavedILi32EEELi0ENSG_INSH_ILi4096ELi2EEELi128ESJ_Li16EEELi16ELb0ESL_EENSN_ISU_aNSD_40ColumnMajorTensorOpMultiplicandCrosswiseILi8ELi32EEELi1ENSQ_ISY_SR_EELi16EEEiSF_NS4_9MmaPolicyINS1_4warp11MmaTensorOpINS6_ILi32ELi64ELi64EEEaSP_aS11_iSF_NS15_17MmaTensorOpPolicyINS_4arch3MmaINS6_ILi8ELi8ELi16EEELi32EaNSD_8RowMajorEaNSD_11ColumnMajorEiS1C_NS19_21OpMultiplyAddSaturateEEENSB_ILi1ELi1EEEEELi1ELb1EbEENSB_ILi0ELi0EEES1J_Li1EEENS_21NumericArrayConverterIaaLi32ELNS_15FloatRoundStyleE2ENS8_6thread14UnaryTransform8IdentityEEENS1L_IaaLi64ELS1M_2ES1P_EEbEENS_8epilogue11threadblock19InterleavedEpilogueIS7_S1I_Li1ENS1U_33InterleavedPredicatedTileIteratorINS1U_30InterleavedOutputTileThreadMapINSH_ILi2ELi2EEENSH_ILi4ELi2EEELi128ELi8ELi8EEEaLi32EEENS1T_4warp24FragmentIteratorTensorOpIS17_S1B_iNS_5ArrayIiLi2ELb1EEESF_EENS1T_6thread21LinearCombinationReluIaLi8EifLNS27_9ScaleType4KindE1ELS1M_2EEELi32EEENS4_30GemmIdentityThreadblockSwizzleILi1EEELb0EEEEEvNT_6ParamsE:
[----:B------:R-:W-:Y:S02]  /*0000*/  MOV R1, c[0x0][0x28] ;  /* 0x00000a0000017a02 */ /* 0x000fe40000000f00 */
[----:B------:R-:W0:Y:S01]  /*0010*/  S2R R2, SR_CTAID.Y ;  /* 0x0000000000027919 */ /* 0x000e220000002600 */
[----:B------:R-:W-:-:S03]  /*0020*/  IMAD.MOV.U32 R0, RZ, RZ, -0x1 ;  /* 0xffffffffff007424 */ /* 0x000fc600078e00ff */
[----:B------:R-:W1:Y:S02]  /*0030*/  S2R R7, SR_CTAID.X ;  /* 0x0000000000077919 */ /* 0x000e640000002500 */
[----:B------:R-:W-:Y:S02]  /*0040*/  SHF.L.U32 R0, R0, c[0x0][0x178], RZ ;  /* 0x00005e0000007a19 */ /* 0x000fe400000006ff */
[----:B0-----:R-:W-:Y:S02]  /*0050*/  SHF.L.U32 R2, R2, c[0x0][0x178], RZ ;  /* 0x00005e0002027a19 */ /* 0x001fe400000006ff */
[----:B-1----:R-:W-:Y:S02]  /*0060*/  LOP3.LUT R3, R7, R0, RZ, 0x30, !PT ;  /* 0x0000000007037212 */ /* 0x002fe400078e30ff */
[----:B------:R-:W-:-:S03]  /*0070*/  SHF.R.S32.HI R7, RZ, c[0x0][0x178], R7 ;  /* 0x00005e00ff077a19 */ /* 0x000fc60000011407 */
[----:B------:R-:W-:-:S05]  /*0080*/  IMAD.IADD R3, R2, 0x1, R3 ;  /* 0x0000000102037824 */ /* 0x000fca00078e0203 */
[----:B------:R-:W-:-:S04]  /*0090*/  ISETP.GE.AND P0, PT, R3, c[0x0][0x170], PT ;  /* 0x00005c0003007a0c */ /* 0x000fc80003f06270 */
[----:B------:R-:W-:-:S12]  /*00a0*/  ISETP.GE.OR P0, PT, R7, c[0x0][0x16c], P0 ;  /* 0x00005b0007007a0c */ /* 0x000fd80000706670 */
[----:B------:R-:W-:Y:S05]  /*00b0*/  @P0 EXIT ;  /* 0x000000000000094d */ /* 0x000fea0003800000 */
[----:B------:R-:W0:Y:S01]  /*00c0*/  S2R R35, SR_CTAID.Z ;  /* 0x0000000000237919 */ /* 0x000e220000002700 */
[----:B------:R-:W-:Y:S01]  /*00d0*/  ULDC.64 UR4, c[0x0][0x160] ;  /* 0x0000580000047ab9 */ /* 0x000fe20000000a00 */
[----:B------:R-:W-:Y:S01]  /*00e0*/  CS2R R24, SRZ ;  /* 0x0000000000187805 */ /* 0x000fe2000001ff00 */
[----:B------:R-:W-:Y:S01]  /*00f0*/  USHF.L.U32 UR13, UR4, 0x5, URZ ;  /* 0x00000005040d7899 */ /* 0x000fe2000800063f */
[----:B------:R-:W1:Y:S01]  /*0100*/  S2R R2, SR_TID.X ;  /* 0x0000000000027919 */ /* 0x000e620000002100 */
[----:B------:R-:W-:Y:S01]  /*0110*/  CS2R R26, SRZ ;  /* 0x00000000001a7805 */ /* 0x000fe2000001ff00 */
[----:B------:R-:W-:Y:S01]  /*0120*/  CS2R R20, SRZ ;  /* 0x0000000000147805 */ /* 0x000fe2000001ff00 */
[----:B------:R-:W-:Y:S01]  /*0130*/  CS2R R22, SRZ ;  /* 0x0000000000167805 */ /* 0x000fe2000001ff00 */
[----:B------:R-:W-:Y:S02]  /*0140*/  USHF.L.U32 UR5, UR5, 0x5, URZ ;  /* 0x0000000505057899 */ /* 0x000fe4000800063f */
[----:B------:R-:W-:Y:S01]  /*0150*/  ULDC.64 UR6, c[0x0][0x1a0] ;  /* 0x0000680000067ab9 */ /* 0x000fe20000000a00 */
[----:B0-----:R-:W-:Y:S01]  /*0160*/  IMAD R35, R35, c[0x0][0x258], RZ ;  /* 0x0000960023237a24 */ /* 0x001fe200078e02ff */
[----:B-1----:R-:W-:-:S04]  /*0170*/  SHF.R.S32.HI R9, RZ, 0x1f, R2 ;  /* 0x0000001fff097819 */ /* 0x002fc80000011402 */
[----:B------:R-:W-:Y:S02]  /*0180*/  IADD3 R0, R35, c[0x0][0x258], RZ ;  /* 0x0000960023007a10 */ /* 0x000fe40007ffe0ff */
[----:B------:R-:W-:Y:S02]  /*0190*/  SHF.R.S32.HI R4, RZ, 0x1f, R35 ;  /* 0x0000001fff047819 */ /* 0x000fe40000011423 */
[----:B------:R-:W-:Y:S02]  /*01a0*/  IMNMX R0, R0, c[0x0][0x168], PT ;  /* 0x00005a0000007a17 */ /* 0x000fe40003800200 */
[----:B------:R-:W-:Y:S02]  /*01b0*/  LEA.HI R39, R4, R35, RZ, 0x5 ;  /* 0x0000002304277211 */ /* 0x000fe400078f28ff */
[----:B------:R-:W-:Y:S02]  /*01c0*/  SHF.R.S32.HI R5, RZ, 0x1f, R0 ;  /* 0x0000001fff057819 */ /* 0x000fe40000011400 */
[----:B------:R-:W-:-:S02]  /*01d0*/  SHF.R.S32.HI R39, RZ, 0x5, R39 ;  /* 0x00000005ff277819 */ /* 0x000fc40000011427 */
[----:B------:R-:W-:Y:S02]  /*01e0*/  LEA.HI R5, R5, R0, RZ, 0x5 ;  /* 0x0000000005057211 */ /* 0x000fe400078f28ff */
[CC--:B------:R-:W-:Y:S02]  /*01f0*/  LEA.HI R11, R9.reuse, R2.reuse, RZ, 0x5 ;  /* 0x00000002090b7211 */ /* 0x0c0fe400078f28ff */
[----:B------:R-:W-:Y:S02]  /*0200*/  SHF.R.S32.HI R5, RZ, 0x5, R5 ;  /* 0x00000005ff057819 */ /* 0x000fe40000011405 */
[----:B------:R-:W-:Y:S02]  /*0210*/  SHF.R.S32.HI R4, RZ, 0x5, R11 ;  /* 0x00000005ff047819 */ /* 0x000fe4000001140b */
[----:B------:R-:W-:Y:S01]  /*0220*/  LEA.HI R36, R9, R2, RZ, 0x6 ;  /* 0x0000000209247211 */ /* 0x000fe200078f30ff */
[----:B------:R-:W-:Y:S01]  /*0230*/  IMAD.IADD R13, R5, 0x1, -R39 ;  /* 0x00000001050d7824 */ /* 0x000fe200078e0a27 */
[----:B------:R-:W-:-:S02]  /*0240*/  LEA.HI R125, R11, R4, RZ, 0x1 ;  /* 0x000000040b7d7211 */ /* 0x000fc400078f08ff */
[----:B------:R-:W-:Y:S02]  /*0250*/  LOP3.LUT R11, R11, 0xffffffe0, RZ, 0xc0, !PT ;  /* 0xffffffe00b0b7812 */ /* 0x000fe400078ec0ff */
[----:B------:R-:W-:Y:S02]  /*0260*/  LEA.HI R28, R13, R13, RZ, 0x1 ;  /* 0x0000000d0d1c7211 */ /* 0x000fe400078f08ff */
[----:B------:R-:W-:Y:S01]  /*0270*/  LOP3.LUT R125, R125, 0xfffffffe, RZ, 0xc0, !PT ;  /* 0xfffffffe7d7d7812 */ /* 0x000fe200078ec0ff */
[----:B------:R-:W-:Y:S01]  /*0280*/  IMAD.IADD R50, R2, 0x1, -R11 ;  /* 0x0000000102327824 */ /* 0x000fe200078e0a0b */
[----:B------:R-:W-:Y:S02]  /*0290*/  LOP3.LUT R28, R28, 0xfffffffe, RZ, 0xc0, !PT ;  /* 0xfffffffe1c1c7812 */ /* 0x000fe400078ec0ff */
[----:B------:R-:W-:Y:S01]  /*02a0*/  SHF.R.S32.HI R36, RZ, 0x6, R36 ;  /* 0x00000006ff247819 */ /* 0x000fe20000011424 */
[----:B------:R-:W-:Y:S02]  /*02b0*/  IMAD.IADD R125, R4, 0x1, -R125 ;  /* 0x00000001047d7824 */ /* 0x000fe400078e0a7d */
[----:B------:R-:W-:-:S02]  /*02c0*/  IMAD.IADD R28, R13, 0x1, -R28 ;  /* 0x000000010d1c7824 */ /* 0x000fc400078e0a1c */
[----:B------:R-:W-:-:S03]  /*02d0*/  IMAD R32, R125, 0x40, R50 ;  /* 0x000000407d207824 */ /* 0x000fc600078e0232 */
[C---:B------:R-:W-:Y:S01]  /*02e0*/  ISETP.NE.AND P0, PT, R28.reuse, RZ, PT ;  /* 0x000000ff1c00720c */ /* 0x040fe20003f05270 */
[--C-:B------:R-:W-:Y:S02]  /*02f0*/  IMAD R42, R7, 0x80, R32.reuse ;  /* 0x00000080072a7824 */ /* 0x100fe400078e0220 */
[----:B------:R-:W-:Y:S01]  /*0300*/  IMAD R32, R125, 0x40, R32 ;  /* 0x000000407d207824 */ /* 0x000fe200078e0220 */
[----:B------:R-:W-:Y:S01]  /*0310*/  SEL R28, R28, 0x2, P0 ;  /* 0x000000021c1c7807 */ /* 0x000fe20000000000 */
[----:B------:R-:W-:Y:S02]  /*0320*/  IMAD.SHL.U32 R42, R42, 0x10, RZ ;  /* 0x000000102a2a7824 */ /* 0x000fe400078e00ff */
[----:B------:R-:W-:Y:S02]  /*0330*/  IMAD R32, R3, 0x100, R32 ;  /* 0x0000010003207824 */ /* 0x000fe400078e0220 */
[C---:B------:R-:W-:Y:S01]  /*0340*/  IMAD.IADD R4, R39.reuse, 0x1, R28 ;  /* 0x0000000127047824 */ /* 0x040fe200078e021c */
[----:B------:R-:W-:Y:S01]  /*0350*/  SHF.R.S32.HI R43, RZ, 0x1f, R42 ;  /* 0x0000001fff2b7819 */ /* 0x000fe2000001142a */
[----:B------:R-:W-:Y:S01]  /*0360*/  IMAD.IADD R39, R39, 0x1, R36 ;  /* 0x0000000127277824 */ /* 0x000fe200078e0224 */
[----:B------:R-:W-:Y:S01]  /*0370*/  IADD3 R29, R42, 0x200, RZ ;  /* 0x000002002a1d7810 */ /* 0x000fe20007ffe0ff */
[----:B------:R-:W-:Y:S01]  /*0380*/  IMAD.SHL.U32 R32, R32, 0x10, RZ ;  /* 0x0000001020207824 */ /* 0x000fe200078e00ff */
[----:B------:R-:W-:Y:S01]  /*0390*/  IMNMX R4, R5, R4, PT ;  /* 0x0000000405047217 */ /* 0x000fe20003800200 */
[----:B------:R-:W-:-:S03]  /*03a0*/  IMAD.WIDE.U32 R48, R39, c[0x0][0x180], R42 ;  /* 0x0000600027307a25 */ /* 0x000fc600078e002a */
[----:B------:R-:W-:Y:S01]  /*03b0*/  ISETP.GE.AND P0, PT, R39, R4, PT ;  /* 0x000000042700720c */ /* 0x000fe20003f06270 */
[----:B------:R-:W-:Y:S01]  /*03c0*/  IMAD.MOV.U32 R46, RZ, RZ, R48 ;  /* 0x000000ffff2e7224 */ /* 0x000fe200078e0030 */
[----:B------:R-:W-:Y:S02]  /*03d0*/  SHF.R.S32.HI R4, RZ, 0x1f, R39 ;  /* 0x0000001fff047819 */ /* 0x000fe40000011427 */
[----:B------:R-:W-:Y:S02]  /*03e0*/  ISETP.LT.AND P2, PT, R42, UR13, !P0 ;  /* 0x0000000d2a007c0c */ /* 0x000fe4000c741270 */
[----:B------:R-:W-:Y:S01]  /*03f0*/  ISETP.LT.AND P1, PT, R29, UR13, !P0 ;  /* 0x0000000d1d007c0c */ /* 0x000fe2000c721270 */
[C---:B------:R-:W-:Y:S01]  /*0400*/  IMAD R6, R4.reuse, c[0x0][0x180], RZ ;  /* 0x0000600004067a24 */ /* 0x040fe200078e02ff */
[----:B------:R-:W-:Y:S01]  /*0410*/  SHF.R.S32.HI R33, RZ, 0x1f, R32 ;  /* 0x0000001fff217819 */ /* 0x000fe20000011420 */
[----:B------:R-:W-:Y:S02]  /*0420*/  IMAD R4, R4, c[0x0][0x1b0], RZ ;  /* 0x00006c0004047a24 */ /* 0x000fe400078e02ff */
[----:B------:R-:W-:-:S02]  /*0430*/  IMAD R47, R39, c[0x0][0x184], R6 ;  /* 0x00006100272f7a24 */ /* 0x000fc400078e0206 */
[----:B------:R-:W-:Y:S02]  /*0440*/  IMAD R41, R39, c[0x0][0x1b4], R4 ;  /* 0x00006d0027297a24 */ /* 0x000fe400078e0204 */
[----:B------:R-:W-:Y:S02]  /*0450*/  IMAD.IADD R47, R49, 0x1, R47 ;  /* 0x00000001312f7824 */ /* 0x000fe400078e022f */
[----:B------:R-:W-:Y:S02]  /*0460*/  IMAD.MOV.U32 R4, RZ, RZ, R48 ;  /* 0x000000ffff047224 */ /* 0x000fe400078e0030 */
[----:B------:R-:W-:Y:S01]  /*0470*/  IMAD.MOV.U32 R5, RZ, RZ, R47 ;  /* 0x000000ffff057224 */ /* 0x000fe200078e002f */
[C---:B------:R-:W-:Y:S01]  /*0480*/  IADD3 R44, R32.reuse, 0x200, RZ ;  /* 0x00000200202c7810 */ /* 0x040fe20007ffe0ff */
[----:B------:R-:W-:Y:S01]  /*0490*/  IMAD.WIDE.U32 R38, R39, c[0x0][0x1b0], R32 ;  /* 0x00006c0027267a25 */ /* 0x000fe200078e0020 */
[C---:B------:R-:W-:Y:S01]  /*04a0*/  IADD3 R31, R32.reuse, 0x400, RZ ;  /* 0x00000400201f7810 */ /* 0x040fe20007ffe0ff */
[----:B------:R0:W2:Y:S01]  /*04b0*/  @P2 LDG.E.LTC128B.128.SYS R24, [R46.64+UR6] ;  /* 0x000000062e182981 */ /* 0x0000a2000c1eed20 */
[----:B------:R-:W-:Y:S01]  /*04c0*/  ISETP.LT.AND P3, PT, R32, UR5, !P0 ;  /* 0x0000000520007c0c */ /* 0x000fe2000c761270 */
[----:B------:R-:W-:Y:S01]  /*04d0*/  IMAD.IADD R41, R39, 0x1, R41 ;  /* 0x0000000127297824 */ /* 0x000fe200078e0229 */
[----:B------:R-:W-:Y:S01]  /*04e0*/  ISETP.LT.AND P2, PT, R44, UR5, !P0 ;  /* 0x000000052c007c0c */ /* 0x000fe2000c741270 */
[----:B------:R1:W3:Y:S01]  /*04f0*/  @P1 LDG.E.LTC128B.128.SYS R20, [R4.64+UR6+0x200] ;  /* 0x0002000604141981 */ /* 0x0002e2000c1eed20 */
[----:B------:R-:W-:Y:S01]  /*0500*/  ISETP.LT.AND P1, PT, R31, UR5, !P0 ;  /* 0x000000051f007c0c */ /* 0x000fe2000c721270 */
[----:B------:R-:W-:Y:S01]  /*0510*/  CS2R R16, SRZ ;  /* 0x0000000000107805 */ /* 0x000fe2000001ff00 */
[----:B------:R-:W-:Y:S01]  /*0520*/  CS2R R18, SRZ ;  /* 0x0000000000127805 */ /* 0x000fe2000001ff00 */
[----:B------:R-:W-:Y:S01]  /*0530*/  IMAD.MOV.U32 R40, RZ, RZ, R38 ;  /* 0x000000ffff287224 */ /* 0x000fe200078e0026 */
[----:B------:R-:W-:Y:S01]  /*0540*/  CS2R R12, SRZ ;  /* 0x00000000000c7805 */ /* 0x000fe2000001ff00 */
[----:B------:R-:W-:Y:S01]  /*0550*/  CS2R R14, SRZ ;  /* 0x00000000000e7805 */ /* 0x000fe2000001ff00 */
[----:B------:R-:W-:Y:S01]  /*0560*/  IMAD.MOV.U32 R39, RZ, RZ, R41 ;  /* 0x000000ffff277224 */ /* 0x000fe200078e0029 */
[----:B------:R-:W-:Y:S01]  /*0570*/  CS2R R8, SRZ ;  /* 0x0000000000087805 */ /* 0x000fe2000001ff00 */
[----:B------:R-:W-:Y:S01]  /*0580*/  CS2R R10, SRZ ;  /* 0x00000000000a7805 */ /* 0x000fe2000001ff00 */
[----:B------:R-:W-:Y:S01]  /*0590*/  IADD3 R34, R32, 0x600, RZ ;  /* 0x0000060020227810 */ /* 0x000fe20007ffe0ff */
[----:B------:R-:W-:Y:S01]  /*05a0*/  ULDC.64 UR6, c[0x0][0x1d0] ;  /* 0x0000740000067ab9 */ /* 0x000fe20000000a00 */
[----:B-1----:R-:W-:Y:S01]  /*05b0*/  CS2R R4, SRZ ;  /* 0x0000000000047805 */ /* 0x002fe2000001ff00 */
[----:B------:R1:W4:Y:S01]  /*05c0*/  @P3 LDG.E.LTC128B.128.SYS R16, [R40.64+UR6] ;  /* 0x0000000628103981 */ /* 0x000322000c1eed20 */
[----:B------:R-:W-:Y:S01]  /*05d0*/  ISETP.LT.AND P0, PT, R34, UR5, !P0 ;  /* 0x0000000522007c0c */ /* 0x000fe2000c701270 */
[----:B------:R-:W-:-:S02]  /*05e0*/  CS2R R6, SRZ ;  /* 0x0000000000067805 */ /* 0x000fc4000001ff00 */
[----:B------:R0:W4:Y:S04]  /*05f0*/  @P2 LDG.E.LTC128B.128.SYS R12, [R38.64+UR6+0x200] ;  /* 0x00020006260c2981 */ /* 0x000128000c1eed20 */
[----:B------:R0:W4:Y:S05]  /*0600*/  @P1 LDG.E.LTC128B.128.SYS R8, [R38.64+UR6+0x400] ;  /* 0x0004000626081981 */ /* 0x00012a000c1eed20 */
[----:B------:R0:W4:Y:S01]  /*0610*/  @P0 LDG.E.LTC128B.128.SYS R4, [R38.64+UR6+0x600] ;  /* 0x0006000626040981 */ /* 0x000122000c1eed20 */
[----:B------:R-:W-:-:S02]  /*0620*/  SHF.R.U32.HI R33, RZ, 0x5, R2 ;  /* 0x00000005ff217819 */ /* 0x000fc40000011602 */
[----:B------:R-:W-:-:S06]  /*0630*/  LEA.HI R30, R50, R50, RZ, 0x1 ;  /* 0x00000032321e7211 */ /* 0x000fcc00078f08ff */
[----:B------:R-:W0:Y:S01]  /*0640*/  SHFL.IDX PT, R33, R33, RZ, 0x1f ;  /* 0x00001fff21217589 */ /* 0x000e2200000e0000 */
[----:B------:R-:W-:Y:S02]  /*0650*/  LOP3.LUT R3, R30, 0xfffffffe, RZ, 0xc0, !PT ;  /* 0xfffffffe1e037812 */ /* 0x000fe400078ec0ff */
[----:B------:R-:W-:-:S03]  /*0660*/  SHF.R.S32.HI R30, RZ, 0x1, R30 ;  /* 0x00000001ff1e7819 */ /* 0x000fc6000001141e */
[----:B------:R-:W-:Y:S02]  /*0670*/  IMAD.IADD R3, R50, 0x1, -R3 ;  /* 0x0000000132037824 */ /* 0x000fe400078e0a03 */
[C---:B------:R-:W-:Y:S02]  /*0680*/  IMAD R30, R125.reuse, 0x20, R30 ;  /* 0x000000207d1e7824 */ /* 0x040fe400078e021e */
[----:B------:R-:W-:Y:S02]  /*0690*/  IMAD R3, R36, 0x2, R3 ;  /* 0x0000000224037824 */ /* 0x000fe400078e0203 */
[--C-:B-1----:R-:W-:Y:S01]  /*06a0*/  IMAD R40, R125, 0x20, R30.reuse ;  /* 0x000000207d287824 */ /* 0x102fe200078e021e */
[----:B------:R-:W-:Y:S02]  /*06b0*/  SHF.R.S32.HI R45, RZ, 0x1f, R30 ;  /* 0x0000001fff2d7819 */ /* 0x000fe4000001141e */
[----:B0-----:R-:W-:Y:S02]  /*06c0*/  LEA.HI R39, R3, R3, RZ, 0x1 ;  /* 0x0000000303277211 */ /* 0x001fe400078f08ff */
[----:B------:R-:W-:-:S02]  /*06d0*/  LEA.HI R45, R45, R30, RZ, 0x2 ;  /* 0x0000001e2d2d7211 */ /* 0x000fc400078f10ff */
[----:B------:R-:W-:Y:S02]  /*06e0*/  ISETP.GE.AND P6, PT, R42, UR13, PT ;  /* 0x0000000d2a007c0c */ /* 0x000fe4000bfc6270 */
[----:B------:R-:W-:Y:S01]  /*06f0*/  LOP3.LUT R42, R39, 0xfffffffe, RZ, 0xc0, !PT ;  /* 0xfffffffe272a7812 */ /* 0x000fe200078ec0ff */
[----:B------:R0:W1:Y:S01]  /*0700*/  R2UR UR4, R33 ;  /* 0x00000000210473c2 */ /* 0x00006200000e0000 */
[----:B------:R-:W-:Y:S02]  /*0710*/  ISETP.GE.AND P5, PT, R29, UR13, PT ;  /* 0x0000000d1d007c0c */ /* 0x000fe4000bfa6270 */
[----:B------:R-:W-:Y:S02]  /*0720*/  LOP3.LUT R37, R45, 0x7ffffffc, RZ, 0xc0, !PT ;  /* 0x7ffffffc2d257812 */ /* 0x000fe400078ec0ff */
[----:B------:R-:W-:Y:S02]  /*0730*/  IADD3 R29, R40, 0x10, RZ ;  /* 0x00000010281d7810 */ /* 0x000fe40007ffe0ff */
[----:B0-----:R-:W-:-:S02]  /*0740*/  SHF.R.S32.HI R33, RZ, 0x1f, R40 ;  /* 0x0000001fff217819 */ /* 0x001fc40000011428 */
[----:B------:R-:W-:Y:S02]  /*0750*/  IADD3 R46, R30, 0x10, RZ ;  /* 0x000000101e2e7810 */ /* 0x000fe40007ffe0ff */
[----:B------:R-:W-:Y:S01]  /*0760*/  LEA.HI R33, R33, R40, RZ, 0x2 ;  /* 0x0000002821217211 */ /* 0x000fe200078f10ff */
[----:B------:R-:W-:Y:S01]  /*0770*/  IMAD.IADD R42, R3, 0x1, -R42 ;  /* 0x00000001032a7824 */ /* 0x000fe200078e0a2a */
[----:B------:R-:W-:Y:S01]  /*0780*/  ISETP.GE.AND P4, PT, R32, UR5, PT ;  /* 0x0000000520007c0c */ /* 0x000fe2000bf86270 */
[----:B------:R-:W-:Y:S01]  /*0790*/  IMAD.IADD R37, R30, 0x1, -R37 ;  /* 0x000000011e257824 */ /* 0x000fe200078e0a25 */
[----:B------:R-:W-:Y:S01]  /*07a0*/  SHF.R.S32.HI R32, RZ, 0x1f, R29 ;  /* 0x0000001fff207819 */ /* 0x000fe2000001141d */
[----:B------:R-:W-:Y:S01]  /*07b0*/  IMAD.MOV.U32 R30, RZ, RZ, c[0x0][0x198] ;  /* 0x00006600ff1e7624 */ /* 0x000fe200078e00ff */
[----:B------:R-:W-:Y:S02]  /*07c0*/  SHF.R.S32.HI R3, RZ, 0x1f, R46 ;  /* 0x0000001fff037819 */ /* 0x000fe4000001142e */
[----:B------:R-:W-:-:S02]  /*07d0*/  LOP3.LUT R43, R33, 0x7ffffffc, RZ, 0xc0, !PT ;  /* 0x7ffffffc212b7812 */ /* 0x000fc400078ec0ff */
[----:B------:R-:W-:Y:S02]  /*07e0*/  LEA.HI R32, R32, R29, RZ, 0x2 ;  /* 0x0000001d20207211 */ /* 0x000fe400078f10ff */
[----:B------:R-:W-:Y:S01]  /*07f0*/  LEA.HI R36, R3, R46, RZ, 0x2 ;  /* 0x0000002e03247211 */ /* 0x000fe200078f10ff */
[----:B------:R-:W-:Y:S01]  /*0800*/  IMAD.MOV.U32 R3, RZ, RZ, c[0x0][0x19c] ;  /* 0x00006700ff037624 */ /* 0x000fe200078e00ff */
[----:B------:R-:W-:Y:S01]  /*0810*/  IADD3 R30, P1, P0, R48, c[0x0][0x190], -R30 ;  /* 0x00006400301e7a10 */ /* 0x000fe2000783e81e */
[----:B------:R-:W-:Y:S01]  /*0820*/  IMAD.IADD R43, R40, 0x1, -R43 ;  /* 0x00000001282b7824 */ /* 0x000fe200078e0a2b */
[----:B------:R-:W-:Y:S01]  /*0830*/  LOP3.LUT R40, R32, 0x7ffffffc, RZ, 0xc0, !PT ;  /* 0x7ffffffc20287812 */ /* 0x000fe200078ec0ff */
[----:B------:R-:W-:Y:S01]  /*0840*/  IMAD.IADD R0, R0, 0x1, -R35 ;  /* 0x0000000100007824 */ /* 0x000fe200078e0a23 */
[----:B------:R-:W-:Y:S01]  /*0850*/  LOP3.LUT R35, R36, 0x7ffffffc, RZ, 0xc0, !PT ;  /* 0x7ffffffc24237812 */ /* 0x000fe200078ec0ff */
[----:B------:R-:W-:Y:S01]  /*0860*/  IMAD R37, R37, 0x2, R42 ;  /* 0x0000000225257824 */ /* 0x000fe200078e022a */
[----:B------:R-:W-:-:S02]  /*0870*/  ISETP.GE.AND P3, PT, R44, UR5, PT ;  /* 0x000000052c007c0c */ /* 0x000fc4000bf66270 */
[----:B------:R-:W-:Y:S02]  /*0880*/  ISETP.GE.AND P2, PT, R31, UR5, PT ;  /* 0x000000051f007c0c */ /* 0x000fe4000bf46270 */
[----:B------:R-:W-:Y:S01]  /*0890*/  IADD3.X R31, R47, c[0x0][0x194], ~R3, P1, P0 ;  /* 0x000065002f1f7a10 */ /* 0x000fe20000fe0c03 */
[----:B------:R-:W-:Y:S01]  /*08a0*/  IMAD.IADD R3, R29, 0x1, -R40 ;  /* 0x000000011d037824 */ /* 0x000fe200078e0a28 */
[----:B------:R-:W-:Y:S01]  /*08b0*/  ISETP.GE.AND P0, PT, R34, UR5, PT ;  /* 0x0000000522007c0c */ /* 0x000fe2000bf06270 */
[----:B------:R-:W-:Y:S01]  /*08c0*/  IMAD.IADD R35, R46, 0x1, -R35 ;  /* 0x000000012e237824 */ /* 0x000fe200078e0a23 */
[----:B------:R-:W-:Y:S01]  /*08d0*/  SHF.R.S32.HI R34, RZ, 0x1f, R37 ;  /* 0x0000001fff227819 */ /* 0x000fe20000011425 */
[----:B------:R-:W-:Y:S01]  /*08e0*/  IMAD.MOV.U32 R40, RZ, RZ, c[0x0][0x1c8] ;  /* 0x00007200ff287624 */ /* 0x000fe200078e00ff */
[----:B------:R-:W-:Y:S02]  /*08f0*/  SEL R29, RZ, 0xffffffff, P3 ;  /* 0xffffffffff1d7807 */ /* 0x000fe40001800000 */
[----:B------:R-:W-:-:S02]  /*0900*/  SHF.R.S32.HI R124, RZ, 0x2, R45 ;  /* 0x00000002ff7c7819 */ /* 0x000fc4000001142d */
[----:B------:R-:W-:Y:S01]  /*0910*/  SHF.R.S32.HI R45, RZ, 0x1f, R45 ;  /* 0x0000001fff2d7819 */ /* 0x000fe2000001142d */
[--C-:B------:R-:W-:Y:S01]  /*0920*/  IMAD R35, R35, 0x2, R42.reuse ;  /* 0x0000000223237824 */ /* 0x100fe200078e022a */
[----:B------:R-:W-:Y:S01]  /*0930*/  LEA.HI R44, R34, R37, RZ, 0x2 ;  /* 0x00000025222c7211 */ /* 0x000fe200078f10ff */
[----:B------:R-:W-:Y:S01]  /*0940*/  IMAD R34, R43, 0x2, R42 ;  /* 0x000000022b227824 */ /* 0x000fe200078e022a */
[----:B------:R-:W-:Y:S01]  /*0950*/  IADD3 R40, P3, P1, R38, c[0x0][0x1c0], -R40 ;  /* 0x0000700026287a10 */ /* 0x000fe2000797e828 */
[----:B------:R-:W-:Y:S01]  /*0960*/  IMAD R3, R3, 0x2, R42 ;  /* 0x0000000203037824 */ /* 0x000fe200078e022a */
[----:B------:R-:W-:Y:S01]  /*0970*/  LEA.HI R38, R45, R124, RZ, 0x2 ;  /* 0x0000007c2d267211 */ /* 0x000fe200078f10ff */
[----:B------:R-:W-:Y:S02]  /*0980*/  IMAD.SHL.U32 R42, R29, 0x2, RZ ;  /* 0x000000021d2a7824 */ /* 0x000fe400078e00ff */
[----:B------:R-:W-:Y:S01]  /*0990*/  IMAD.MOV.U32 R29, RZ, RZ, c[0x0][0x1cc] ;  /* 0x00007300ff1d7624 */ /* 0x000fe200078e00ff */
[----:B------:R-:W-:-:S02]  /*09a0*/  LOP3.LUT R43, R38, 0xffffffc, RZ, 0xc0, !PT ;  /* 0x0ffffffc262b7812 */ /* 0x000fc400078ec0ff */
[----:B------:R-:W-:Y:S02]  /*09b0*/  LOP3.LUT R38, R44, 0xfffffffc, RZ, 0xc0, !PT ;  /* 0xfffffffc2c267812 */ /* 0x000fe400078ec0ff */
[----:B------:R-:W-:Y:S02]  /*09c0*/  IADD3.X R41, R41, c[0x0][0x1c4], ~R29, P3, P1 ;  /* 0x0000710029297a10 */ /* 0x000fe40001fe2c1d */
[----:B------:R-:W-:Y:S02]  /*09d0*/  SHF.R.S32.HI R29, RZ, 0x1f, R28 ;  /* 0x0000001fff1d7819 */ /* 0x000fe4000001141c */
[--C-:B------:R-:W-:Y:S02]  /*09e0*/  SHF.R.S32.HI R122, RZ, 0x2, R33.reuse ;  /* 0x00000002ff7a7819 */ /* 0x100fe40000011421 */
[----:B------:R-:W-:Y:S01]  /*09f0*/  SHF.R.S32.HI R33, RZ, 0x1f, R33 ;  /* 0x0000001fff217819 */ /* 0x000fe20000011421 */
[----:B------:R-:W-:Y:S01]  /*0a00*/  IMAD.IADD R43, R124, 0x1, -R43 ;  /* 0x000000017c2b7824 */ /* 0x000fe200078e0a2b */
[----:B------:R-:W-:Y:S01]  /*0a10*/  SEL R81, RZ, 0x1, P4 ;  /* 0x00000001ff517807 */ /* 0x000fe20002000000 */
[----:B------:R-:W-:Y:S01]  /*0a20*/  IMAD.IADD R44, R37, 0x1, -R38 ;  /* 0x00000001252c7824 */ /* 0x000fe200078e0a26 */
[--C-:B------:R-:W-:Y:S01]  /*0a30*/  SHF.R.S32.HI R123, RZ, 0x2, R36.reuse ;  /* 0x00000002ff7b7819 */ /* 0x100fe20000011424 */
[----:B------:R-:W-:Y:S01]  /*0a40*/  IMAD.SHL.U32 R39, R39, 0x4, RZ ;  /* 0x0000000427277824 */ /* 0x000fe200078e00ff */
[----:B------:R-:W-:Y:S01]  /*0a50*/  SHF.R.S32.HI R36, RZ, 0x1f, R36 ;  /* 0x0000001fff247819 */ /* 0x000fe20000011424 */
[----:B------:R-:W-:Y:S01]  /*0a60*/  IMAD R67, R29, c[0x0][0x180], RZ ;  /* 0x000060001d437a24 */ /* 0x000fe200078e02ff */
[----:B------:R-:W-:Y:S01]  /*0a70*/  LEA.HI R33, R33, R122, RZ, 0x2 ;  /* 0x0000007a21217211 */ /* 0x000fe200078f10ff */
[----:B------:R-:W-:Y:S01]  /*0a80*/  IMAD R119, R29, c[0x0][0x1b0], RZ ;  /* 0x00006c001d777a24 */ /* 0x000fe200078e02ff */
[----:B------:R-:W-:Y:S01]  /*0a90*/  LOP3.LUT R81, R42, 0x2, R81, 0xe2, !PT ;  /* 0x000000022a517812 */ /* 0x000fe200078ee251 */
[----:B------:R-:W-:Y:S01]  /*0aa0*/  IMAD R67, R28, c[0x0][0x184], R67 ;  /* 0x000061001c437a24 */ /* 0x000fe200078e0243 */
[----:B------:R-:W-:Y:S01]  /*0ab0*/  LEA.HI R42, R36, R123, RZ, 0x2 ;  /* 0x0000007b242a7211 */ /* 0x000fe200078f10ff */
[----:B------:R-:W-:Y:S01]  /*0ac0*/  IMAD R119, R28, c[0x0][0x1b4], R119 ;  /* 0x00006d001c777a24 */ /* 0x000fe200078e0277 */
[----:B------:R-:W-:Y:S01]  /*0ad0*/  LOP3.LUT R37, R44, R43, RZ, 0x3c, !PT ;  /* 0x0000002b2c257212 */ /* 0x000fe200078e3cff */
[----:B------:R-:W-:Y:S01]  /*0ae0*/  IMAD.WIDE.U32 R30, R28, c[0x0][0x180], R30 ;  /* 0x000060001c1e7a25 */ /* 0x000fe200078e001e */
[----:B------:R-:W-:-:S02]  /*0af0*/  LOP3.LUT R36, R39, 0xfffffff8, RZ, 0xc0, !PT ;  /* 0xfffffff827247812 */ /* 0x000fc400078ec0ff */
[----:B------:R-:W-:Y:S01]  /*0b00*/  LOP3.LUT R39, R33, 0xffffffc, RZ, 0xc0, !PT ;  /* 0x0ffffffc21277812 */ /* 0x000fe200078ec0ff */
[----:B------:R-:W-:Y:S01]  /*0b10*/  IMAD.WIDE.U32 R28, R28, c[0x0][0x1b0], R40 ;  /* 0x00006c001c1c7a25 */ /* 0x000fe200078e0028 */
[----:B------:R-:W-:Y:S02]  /*0b20*/  SHF.R.S32.HI R44, RZ, 0x1f, R35 ;  /* 0x0000001fff2c7819 */ /* 0x000fe40000011423 */
[--C-:B------:R-:W-:Y:S02]  /*0b30*/  SHF.R.S32.HI R121, RZ, 0x2, R32.reuse ;  /* 0x00000002ff797819 */ /* 0x100fe40000011420 */
[----:B------:R-:W-:Y:S02]  /*0b40*/  SHF.R.S32.HI R40, RZ, 0x1f, R32 ;  /* 0x0000001fff287819 */ /* 0x000fe40000011420 */
[----:B------:R-:W-:Y:S02]  /*0b50*/  SHF.R.S32.HI R33, RZ, 0x1f, R34 ;  /* 0x0000001fff217819 */ /* 0x000fe40000011422 */
[----:B------:R-:W-:-:S02]  /*0b60*/  SHF.R.S32.HI R32, RZ, 0x1f, R3 ;  /* 0x0000001fff207819 */ /* 0x000fc40000011403 */
[----:B------:R-:W-:Y:S02]  /*0b70*/  LEA.HI R41, R44, R35, RZ, 0x2 ;  /* 0x000000232c297211 */ /* 0x000fe400078f10ff */
[----:B------:R-:W-:Y:S02]  /*0b80*/  LEA.HI R33, R33, R34, RZ, 0x2 ;  /* 0x0000002221217211 */ /* 0x000fe400078f10ff */
[----:B------:R-:W-:Y:S02]  /*0b90*/  LEA.HI R40, R40, R121, RZ, 0x2 ;  /* 0x0000007928287211 */ /* 0x000fe400078f10ff */
[----:B------:R-:W-:Y:S02]  /*0ba0*/  LEA.HI R32, R32, R3, RZ, 0x2 ;  /* 0x0000000320207211 */ /* 0x000fe400078f10ff */
[----:B------:R-:W-:Y:S02]  /*0bb0*/  LOP3.LUT R42, R42, 0xffffffc, RZ, 0xc0, !PT ;  /* 0x0ffffffc2a2a7812 */ /* 0x000fe400078ec0ff */
[----:B------:R-:W-:-:S02]  /*0bc0*/  LOP3.LUT R41, R41, 0xfffffffc, RZ, 0xc0, !PT ;  /* 0xfffffffc29297812 */ /* 0x000fc400078ec0ff */
[----:B------:R-:W-:Y:S02]  /*0bd0*/  LOP3.LUT R33, R33, 0xfffffffc, RZ, 0xc0, !PT ;  /* 0xfffffffc21217812 */ /* 0x000fe400078ec0ff */
[----:B------:R-:W-:Y:S02]  /*0be0*/  LOP3.LUT R40, R40, 0xffffffc, RZ, 0xc0, !PT ;  /* 0x0ffffffc28287812 */ /* 0x000fe400078ec0ff */
[----:B------:R-:W-:Y:S01]  /*0bf0*/  LOP3.LUT R32, R32, 0xfffffffc, RZ, 0xc0, !PT ;  /* 0xfffffffc20207812 */ /* 0x000fe200078ec0ff */
[----:B------:R-:W-:Y:S02]  /*0c00*/  IMAD.IADD R42, R123, 0x1, -R42 ;  /* 0x000000017b2a7824 */ /* 0x000fe400078e0a2a */
[----:B------:R-:W-:Y:S02]  /*0c10*/  IMAD.IADD R35, R35, 0x1, -R41 ;  /* 0x0000000123237824 */ /* 0x000fe400078e0a29 */
[----:B------:R-:W-:Y:S02]  /*0c20*/  IMAD.IADD R39, R122, 0x1, -R39 ;  /* 0x000000017a277824 */ /* 0x000fe400078e0a27 */
[----:B------:R-:W-:-:S02]  /*0c30*/  IMAD.IADD R34, R34, 0x1, -R33 ;  /* 0x0000000122227824 */ /* 0x000fc400078e0a21 */
[----:B------:R-:W-:Y:S02]  /*0c40*/  IMAD.IADD R40, R121, 0x1, -R40 ;  /* 0x0000000179287824 */ /* 0x000fe400078e0a28 */
[----:B------:R-:W-:Y:S01]  /*0c50*/  IMAD.IADD R3, R3, 0x1, -R32 ;  /* 0x0000000103037824 */ /* 0x000fe200078e0a20 */
[----:B------:R-:W-:Y:S02]  /*0c60*/  LOP3.LUT R35, R35, R42, RZ, 0x3c, !PT ;  /* 0x0000002a23237212 */ /* 0x000fe400078e3cff */
[----:B------:R-:W-:Y:S02]  /*0c70*/  LOP3.LUT R34, R34, R39, RZ, 0x3c, !PT ;  /* 0x0000002722227212 */ /* 0x000fe400078e3cff */
[----:B------:R-:W-:Y:S02]  /*0c80*/  LOP3.LUT R3, R3, R40, RZ, 0x3c, !PT ;  /* 0x0000002803037212 */ /* 0x000fe400078e3cff */
[--C-:B------:R-:W-:Y:S02]  /*0c90*/  IADD3 R37, R37, R38, R36.reuse ;  /* 0x0000002625257210 */ /* 0x100fe40007ffe024 */
[----:B------:R-:W-:-:S02]  /*0ca0*/  IADD3 R38, R35, R41, R36 ;  /* 0x0000002923267210 */ /* 0x000fc40007ffe024 */
[--C-:B------:R-:W-:Y:S01]  /*0cb0*/  IADD3 R33, R34, R33, R36.reuse ;  /* 0x0000002122217210 */ /* 0x100fe20007ffe024 */
[----:B-1----:R-:W-:Y:S01]  /*0cc0*/  USHF.R.S32.HI UR5, URZ, 0x1f, UR4 ;  /* 0x0000001f3f057899 */ /* 0x002fe20008011404 */
[----:B------:R-:W-:Y:S01]  /*0cd0*/  IADD3 R32, R3, R32, R36 ;  /* 0x0000002003207210 */ /* 0x000fe20007ffe024 */
[----:B------:R-:W-:Y:S02]  /*0ce0*/  IMAD R124, R124, 0x20, R37 ;  /* 0x000000207c7c7824 */ /* 0x000fe400078e0225 */
[----:B------:R-:W-:Y:S01]  /*0cf0*/  IMAD R123, R123, 0x20, R38 ;  /* 0x000000207b7b7824 */ /* 0x000fe200078e0226 */
[----:B------:R-:W-:Y:S01]  /*0d00*/  ULEA.HI UR5, UR5, UR4, URZ, 0x2 ;  /* 0x0000000405057291 */ /* 0x000fe2000f8f103f */
[----:B------:R-:W-:Y:S02]  /*0d10*/  IMAD R122, R122, 0x20, R33 ;  /* 0x000000207a7a7824 */ /* 0x000fe400078e0221 */
[----:B------:R-:W-:Y:S01]  /*0d20*/  IMAD R121, R121, 0x20, R32 ;  /* 0x0000002079797824 */ /* 0x000fe200078e0220 */
[----:B------:R-:W-:-:S04]  /*0d30*/  ULOP3.LUT UR7, UR5, 0xfffffffc, URZ, 0xc0, !UPT ;  /* 0xfffffffc05077892 */ /* 0x000fc8000f8ec03f */
[----:B------:R-:W-:-:S04]  /*0d40*/  UIADD3 UR7, UR4, -UR7, URZ ;  /* 0x8000000704077290 */ /* 0x000fc8000fffe03f */
[----:B------:R-:W-:Y:S01]  /*0d50*/  ULEA.HI UR6, UR7, UR7, URZ, 0x1 ;  /* 0x0000000707067291 */ /* 0x000fe2000f8f083f */
[----:B------:R-:W-:Y:S01]  /*0d60*/  SEL R3, RZ, 0x4, P2 ;  /* 0x00000004ff037807 */ /* 0x000fe20001000000 */
[----:B------:R-:W-:Y:S01]  /*0d70*/  USHF.L.U32 UR5, UR5, 0x2, URZ ;  /* 0x0000000205057899 */ /* 0x000fe2000800063f */
[----:B------:R-:W-:Y:S01]  /*0d80*/  SEL R32, RZ, 0x8, P0 ;  /* 0x00000008ff207807 */ /* 0x000fe20000000000 */
[----:B------:R-:W-:Y:S02]  /*0d90*/  USHF.L.U32 UR4, UR6, 0x8, URZ ;  /* 0x0000000806047899 */ /* 0x000fe4000800063f */
[----:B------:R-:W-:Y:S01]  /*0da0*/  ULOP3.LUT UR5, UR5, 0xfffffff0, URZ, 0xc0, !UPT ;  /* 0xfffffff005057892 */ /* 0x000fe2000f8ec03f */
[----:B------:R-:W-:Y:S01]  /*0db0*/  LOP3.LUT R81, R32, R3, R81, 0xfe, !PT ;  /* 0x0000000320517212 */ /* 0x000fe200078efe51 */
[----:B------:R-:W-:Y:S02]  /*0dc0*/  ULOP3.LUT UR4, UR4, 0xfffffe00, URZ, 0xc0, !UPT ;  /* 0xfffffe0004047892 */ /* 0x000fe4000f8ec03f */
[----:B------:R-:W-:-:S02]  /*0dd0*/  ULOP3.LUT UR6, UR6, 0xffffe, URZ, 0xc0, !UPT ;  /* 0x000ffffe06067892 */ /* 0x000fc4000f8ec03f */
[----:B------:R-:W-:Y:S01]  /*0de0*/  UIADD3 UR4, UR5, UR4, URZ ;  /* 0x0000000405047290 */ /* 0x000fe2000fffe03f */
[----:B------:R-:W-:Y:S01]  /*0df0*/  IADD3 R118, P0, R28, c[0x0][0x1d0], RZ ;  /* 0x000074001c767a10 */ /* 0x000fe20007f1e0ff */
[----:B------:R-:W-:-:S03]  /*0e00*/  UIADD3 UR6, UR7, -UR6, URZ ;  /* 0x8000000607067290 */ /* 0x000fc6000fffe03f */
[----:B------:R-:W-:Y:S01]  /*0e10*/  IADD3.X R119, R29, c[0x0][0x1d4], R119, P0, !PT ;  /* 0x000075001d777a10 */ /* 0x000fe200007fe477 */
[----:B------:R-:W-:Y:S01]  /*0e20*/  ULEA UR5, UR6, UR5, 0x8 ;  /* 0x0000000506057291 */ /* 0x000fe2000f8e403f */
[----:B------:R-:W-:Y:S02]  /*0e30*/  ISETP.GE.AND P0, PT, R0, 0x1, PT ;  /* 0x000000010000780c */ /* 0x000fe40003f06270 */
[----:B------:R-:W-:Y:S01]  /*0e40*/  SEL R80, RZ, 0xffffffff, P5 ;  /* 0xffffffffff507807 */ /* 0x000fe20002800000 */
[----:B------:R-:W-:Y:S01]  /*0e50*/  USHF.L.U32 UR5, UR5, 0x4, URZ ;  /* 0x0000000405057899 */ /* 0x000fe2000800063f */
[----:B------:R-:W-:Y:S02]  /*0e60*/  SEL R33, RZ, 0x1, P6 ;  /* 0x00000001ff217807 */ /* 0x000fe40003000000 */
[----:B------:R-:W-:Y:S01]  /*0e70*/  IADD3 R116, P1, R30, c[0x0][0x1a0], RZ ;  /* 0x000068001e747a10 */ /* 0x000fe20007f3e0ff */
[----:B------:R-:W-:Y:S01]  /*0e80*/  IMAD.SHL.U32 R80, R80, 0x2, RZ ;  /* 0x0000000250507824 */ /* 0x000fe200078e00ff */
[----:B------:R-:W-:Y:S01]  /*0e90*/  CS2R R84, SRZ ;  /* 0x0000000000547805 */ /* 0x000fe2000001ff00 */
[----:B------:R-:W-:Y:S01]  /*0ea0*/  CS2R R82, SRZ ;  /* 0x0000000000527805 */ /* 0x000fe2000001ff00 */
[----:B------:R-:W-:Y:S01]  /*0eb0*/  IADD3.X R67, R31, c[0x0][0x1a4], R67, P1, !PT ;  /* 0x000069001f437a10 */ /* 0x000fe20000ffe443 */
[----:B------:R-:W-:Y:S01]  /*0ec0*/  IMAD.MOV.U32 R66, RZ, RZ, RZ ;  /* 0x000000ffff427224 */ /* 0x000fe200078e00ff */
[----:B------:R-:W-:Y:S01]  /*0ed0*/  LOP3.LUT R80, R80, 0x2, R33, 0xe2, !PT ;  /* 0x0000000250507812 */ /* 0x000fe200078ee221 */
        /* <DEDUP_REMOVED lines=14> */
[----:B--2---:R-:W-:Y:S04]  /*0fc0*/  STS.128 [R124.X16], R24 ;  /* 0x000000187c007388 */ /* 0x004fe8000000cc00 */
[----:B---3--:R-:W-:Y:S04]  /*0fd0*/  STS.128 [R123.X16], R20 ;  /* 0x000000147b007388 */ /* 0x008fe8000000cc00 */
[----:B----4-:R-:W-:Y:S04]  /*0fe0*/  STS.128 [R122.X16+0x2000], R16 ;  /* 0x002000107a007388 */ /* 0x010fe8000000cc00 */
[----:B------:R-:W-:Y:S04]  /*0ff0*/  STS.128 [R121.X16+0x2000], R12 ;  /* 0x0020000c79007388 */ /* 0x000fe8000000cc00 */
[----:B------:R0:W-:Y:S04]  /*1000*/  STS.128 [R122.X16+0x3000], R8 ;  /* 0x003000087a007388 */ /* 0x0001e8000000cc00 */
[----:B------:R1:W-:Y:S01]  /*1010*/  STS.128 [R121.X16+0x3000], R4 ;  /* 0x0030000479007388 */ /* 0x0003e2000000cc00 */
[C---:B0-----:R-:W-:Y:S01]  /*1020*/  LOP3.LUT R9, R2.reuse, 0xc, RZ, 0xc0, !PT ;  /* 0x0000000c02097812 */ /* 0x041fe200078ec0ff */
[----:B------:R-:W-:-:S03]  /*1030*/  IMAD.SHL.U32 R10, R2, 0x2, RZ ;  /* 0x00000002020a7824 */ /* 0x000fc600078e00ff */
[----:B------:R-:W-:Y:S01]  /*1040*/  SHF.R.U32.HI R9, RZ, 0x2, R9 ;  /* 0x00000002ff097819 */ /* 0x000fe20000011609 */
[----:B------:R-:W-:-:S03]  /*1050*/  IMAD.SHL.U32 R8, R2, 0x8, RZ ;  /* 0x0000000802087824 */ /* 0x000fc600078e00ff */
[--C-:B------:R-:W-:Y:S02]  /*1060*/  LOP3.LUT R9, R9, 0x2, R10.reuse, 0x78, !PT ;  /* 0x0000000209097812 */ /* 0x100fe400078e780a */
[----:B------:R-:W-:Y:S02]  /*1070*/  LOP3.LUT R8, R8, 0xe0, RZ, 0xc0, !PT ;  /* 0x000000e008087812 */ /* 0x000fe400078ec0ff */
[----:B------:R-:W-:-:S04]  /*1080*/  LOP3.LUT R3, R9, 0x4, R10, 0xf8, !PT ;  /* 0x0000000409037812 */ /* 0x000fc800078ef80a */
[----:B------:R-:W-:-:S04]  /*1090*/  LOP3.LUT R120, R8, R3, RZ, 0xfc, !PT ;  /* 0x0000000308787212 */ /* 0x000fc800078efcff */
[C---:B------:R-:W-:Y:S01]  /*10a0*/  IADD3 R2, R120.reuse, UR4, RZ ;  /* 0x0000000478027c10 */ /* 0x040fe2000fffe0ff */
[----:B------:R-:W-:Y:S01]  /*10b0*/  IMAD.SHL.U32 R120, R120, 0x10, RZ ;  /* 0x0000001078787824 */ /* 0x000fe200078e00ff */
[----:B------:R-:W-:Y:S03]  /*10c0*/  BAR.SYNC.DEFER_BLOCKING 0x0 ;  /* 0x0000000000007b1d */ /* 0x000fe60000010000 */
[----:B------:R-:W-:Y:S01]  /*10d0*/  IMAD.SHL.U32 R2, R2, 0x10, RZ ;  /* 0x0000001002027824 */ /* 0x000fe200078e00ff */
[----:B------:R-:W-:Y:S01]  /*10e0*/  CS2R R26, SRZ ;  /* 0x00000000001a7805 */ /* 0x000fe2000001ff00 */
[----:B------:R-:W-:Y:S01]  /*10f0*/  IMAD.MOV.U32 R24, RZ, RZ, RZ ;  /* 0x000000ffff187224 */ /* 0x000fe200078e00ff */
[----:B-1----:R-:W-:Y:S01]  /*1100*/  CS2R R6, SRZ ;  /* 0x0000000000067805 */ /* 0x002fe2000001ff00 */
        /* <DEDUP_REMOVED lines=12> */
[----:B------:R-:W0:Y:S08]  /*11d0*/  LDSM.16.M88.4 R72, [R2+0x2000] ;  /* 0x002000000248783b */ /* 0x000e300000000200 */
[----:B------:R1:W2:Y:S08]  /*11e0*/  LDSM.16.M88.4 R76, [R2+0x3000] ;  /* 0x00300000024c783b */ /* 0x0002b00000000200 */
[----:B------:R3:W0:Y:S01]  /*11f0*/  LDSM.16.M88.4 R68, [R120+UR5] ;  /* 0x000000057844783b */ /* 0x0006220008000200 */
[----:B-1----:R-:W-:Y:S01]  /*1200*/  CS2R R2, SRZ ;  /* 0x0000000000027805 */ /* 0x002fe2000001ff00 */
[----:B------:R-:W-:Y:S06]  /*1210*/  @!P0 BRA `(.L_x_366) ;  /* 0x0000107000008947 */ /* 0x000fec0003800000 */
[----:B------:R-:W-:Y:S01]  /*1220*/  LOP3.LUT R9, R9, 0x4, R10, 0xf8, !PT ;  /* 0x0000000409097812 */ /* 0x000fe200078ef80a */
[----:B------:R-:W-:Y:S01]  /*1230*/  IMAD.SHL.U32 R124, R124, 0x10, RZ ;  /* 0x000000107c7c7824 */ /* 0x000fe200078e00ff */
[C---:B------:R-:W-:Y:S01]  /*1240*/  IADD3 R128, R0.reuse, 0x3f, RZ ;  /* 0x0000003f00807810 */ /* 0x040fe20007ffe0ff */
[----:B------:R-:W-:Y:S01]  /*1250*/  IMAD.SHL.U32 R123, R123, 0x10, RZ ;  /* 0x000000107b7b7824 */ /* 0x000fe200078e00ff */
[----:B------:R-:W-:Y:S01]  /*1260*/  ISETP.GT.AND P0, PT, R0, 0x40, PT ;  /* 0x000000400000780c */ /* 0x000fe20003f04270 */
[----:B------:R-:W-:Y:S01]  /*1270*/  IMAD.SHL.U32 R122, R122, 0x10, RZ ;  /* 0x000000107a7a7824 */ /* 0x000fe200078e00ff */
[----:B------:R-:W-:Y:S01]  /*1280*/  LOP3.LUT R0, R8, R9, RZ, 0xfc, !PT ;  /* 0x0000000908007212 */ /* 0x000fe200078efcff */
[----:B------:R-:W-:Y:S01]  /*1290*/  IMAD.SHL.U32 R121, R121, 0x10, RZ ;  /* 0x0000001079797824 */ /* 0x000fe200078e00ff */
[----:B------:R-:W-:Y:S01]  /*12a0*/  SHF.R.S32.HI R3, RZ, 0x1f, R128 ;  /* 0x0000001fff037819 */ /* 0x000fe20000011480 */
[----:B------:R-:W-:Y:S01]  /*12b0*/  CS2R R8, SRZ ;  /* 0x0000000000087805 */ /* 0x000fe2000001ff00 */
[----:B------:R-:W-:Y:S01]  /*12c0*/  CS2R R10, SRZ ;  /* 0x00000000000a7805 */ /* 0x000fe2000001ff00 */
[----:B------:R-:W-:Y:S01]  /*12d0*/  IMAD.SHL.U32 R66, R0, 0x10, RZ ;  /* 0x0000001000427824 */ /* 0x000fe200078e00ff */
        /* <DEDUP_REMOVED lines=32> */
[----:B------:R-:W-:Y:S01]  /*14e0*/  ULEA UR4, UR4, 0x2000, 0x4 ;  /* 0x0000200004047891 */ /* 0x000fe2000f8e203f */
[----:B------:R-:W-:Y:S01]  /*14f0*/  SEL R126, R80, RZ, P0 ;  /* 0x000000ff507e7207 */ /* 0x000fe20000000000 */
[----:B------:R-:W-:Y:S01]  /*1500*/  UMOV UR12, 0x1 ;  /* 0x00000001000c7882 */ /* 0x000fe20000000000 */
[----:B------:R-:W-:Y:S01]  /*1510*/  LEA.HI.SX32 R128, R128, 0x1, 0x1a ;  /* 0x0000000180807811 */ /* 0x000fe200078fd2ff */
[----:B------:R-:W-:Y:S01]  /*1520*/  UMOV UR11, 0x100 ;  /* 0x00000100000b7882 */ /* 0x000fe20000000000 */
[----:B------:R-:W-:Y:S01]  /*1530*/  LOP3.LUT R0, R66, 0x10, RZ, 0x3c, !PT ;  /* 0x0000001042007812 */ /* 0x000fe200078e3cff */
[----:B------:R-:W-:-:S06]  /*1540*/  UMOV UR10, 0x100 ;  /* 0x00000100000a7882 */ /* 0x000fcc0000000000 */
.L_x_367:
[-C--:B0----5:R-:W5:Y:S01]  /*1550*/  IMMA.8816.S8.S8.SAT R64, R68.ROW, R72.reuse.COL, R64 ;  /* 0x0000004844407237 */ /* 0x0a1f620000045440 */
[----:B------:R-:W-:Y:S01]  /*1560*/  LDSM.16.M88.4 R80, [R0+UR5] ;  /* 0x000000050050783b */ /* 0x000fe20008000200 */
[----:B---3--:R-:W-:Y:S01]  /*1570*/  CS2R R112, SRZ ;  /* 0x0000000000707805 */ /* 0x008fe2000001ff00 */
[C---:B------:R-:W-:Y:S01]  /*1580*/  LOP3.LUT P5, RZ, R126.reuse, 0x1, RZ, 0xc0, !PT ;  /* 0x000000017eff7812 */ /* 0x040fe200078ac0ff */
[-C--:B------:R-:W5:Y:S01]  /*1590*/  IMMA.8816.S8.S8.SAT R62, R69.ROW, R72.reuse.COL, R62 ;  /* 0x00000048453e7237 */ /* 0x080f62000004543e */
[----:B------:R-:W-:Y:S01]  /*15a0*/  IMAD.MOV.U32 R117, RZ, RZ, R67 ;  /* 0x000000ffff757224 */ /* 0x000fe200078e0043 */
[----:B------:R-:W-:Y:S01]  /*15b0*/  CS2R R114, SRZ ;  /* 0x0000000000727805 */ /* 0x000fe2000001ff00 */
[----:B------:R-:W-:Y:S01]  /*15c0*/  CS2R R108, SRZ ;  /* 0x00000000006c7805 */ /* 0x000fe2000001ff00 */
[CC--:B------:R-:W5:Y:S01]  /*15d0*/  IMMA.8816.S8.S8.SAT R60, R70.reuse.ROW, R72.reuse.COL, R60 ;  /* 0x00000048463c7237 */ /* 0x0c0f62000004543c */
[----:B------:R-:W0:Y:S01]  /*15e0*/  LDSM.16.M88.4 R84, [R0+UR4] ;  /* 0x000000040054783b */ /* 0x000e220008000200 */
[----:B------:R-:W-:Y:S01]  /*15f0*/  CS2R R110, SRZ ;  /* 0x00000000006e7805 */ /* 0x000fe2000001ff00 */
[C---:B------:R-:W-:Y:S01]  /*1600*/  LOP3.LUT P4, RZ, R127.reuse, 0x1, RZ, 0xc0, !PT ;  /* 0x000000017fff7812 */ /* 0x040fe2000788c0ff */
[C---:B------:R-:W5:Y:S01]  /*1610*/  IMMA.8816.S8.S8.SAT R58, R71.reuse.ROW, R72.COL, R58 ;  /* 0x00000048473a7237 */ /* 0x040f62000004543a */
[----:B------:R-:W-:Y:S01]  /*1620*/  CS2R R104, SRZ ;  /* 0x0000000000687805 */ /* 0x000fe2000001ff00 */
[----:B------:R-:W-:Y:S01]  /*1630*/  CS2R R106, SRZ ;  /* 0x00000000006a7805 */ /* 0x000fe2000001ff00 */
[----:B------:R-:W-:Y:S01]  /*1640*/  CS2R R100, SRZ ;  /* 0x0000000000647805 */ /* 0x000fe2000001ff00 */
[-C--:B------:R-:W5:Y:S01]  /*1650*/  IMMA.8816.S8.S8.SAT R56, R71.ROW, R73.reuse.COL, R56 ;  /* 0x0000004947387237 */ /* 0x080f620000045438 */
[----:B------:R1:W4:Y:S01]  /*1660*/  @P5 LDG.E.LTC128B.128.SYS R112, [R116] ;  /* 0x0000000074705381 */ /* 0x00032200001eed20 */
[----:B------:R-:W-:Y:S01]  /*1670*/  CS2R R102, SRZ ;  /* 0x0000000000667805 */ /* 0x000fe2000001ff00 */
[----:B------:R-:W-:Y:S01]  /*1680*/  CS2R R96, SRZ ;  /* 0x0000000000607805 */ /* 0x000fe2000001ff00 */
[-C--:B------:R-:W5:Y:S01]  /*1690*/  IMMA.8816.S8.S8.SAT R54, R70.ROW, R73.reuse.COL, R54 ;  /* 0x0000004946367237 */ /* 0x080f620000045436 */
[----:B------:R-:W-:Y:S01]  /*16a0*/  CS2R R98, SRZ ;  /* 0x0000000000627805 */ /* 0x000fe2000001ff00 */
[----:B------:R-:W-:Y:S01]  /*16b0*/  UISETP.NE.AND UP0, UPT, UR12, 0x1, UPT ;  /* 0x000000010c00788c */ /* 0x000fe2000bf05270 */
[----:B------:R-:W-:Y:S01]  /*16c0*/  LOP3.LUT R94, R126, 0x2, RZ, 0xc0, !PT ;  /* 0x000000027e5e7812 */ /* 0x000fe200078ec0ff */
[CC--:B------:R-:W5:Y:S01]  /*16d0*/  IMMA.8816.S8.S8.SAT R52, R69.reuse.ROW, R73.reuse.COL, R52 ;  /* 0x0000004945347237 */ /* 0x0c0f620000045434 */
[----:B------:R-:W-:Y:S01]  /*16e0*/  UMOV UR9, UR5 ;  /* 0x0000000500097c82 */ /* 0x000fe20008000000 */
[----:B------:R-:W-:Y:S01]  /*16f0*/  LOP3.LUT R93, R127, 0x2, RZ, 0xc0, !PT ;  /* 0x000000027f5d7812 */ /* 0x000fe200078ec0ff */
[----:B-1----:R-:W1:Y:S01]  /*1700*/  LDSM.16.M88.4 R88, [R0+UR4+0x1000] ;  /* 0x001000040058783b */ /* 0x002e620008000200 */
[C---:B------:R-:W5:Y:S01]  /*1710*/  IMMA.8816.S8.S8.SAT R50, R68.reuse.ROW, R73.COL, R50 ;  /* 0x0000004944327237 */ /* 0x040f620000045432 */
[----:B------:R-:W-:Y:S01]  /*1720*/  UMOV UR8, UR4 ;  /* 0x0000000400087c82 */ /* 0x000fe20008000000 */
[----:B------:R-:W-:Y:S01]  /*1730*/  SHF.R.U32.HI R94, RZ, 0x1, R94 ;  /* 0x00000001ff5e7819 */ /* 0x000fe2000001165e */
[----:B------:R-:W-:Y:S01]  /*1740*/  UMOV UR6, UR10 ;  /* 0x0000000a00067c82 */ /* 0x000fe20008000000 */
[-C--:B------:R-:W5:Y:S01]  /*1750*/  IMMA.8816.S8.S8.SAT R48, R68.ROW, R74.reuse.COL, R48 ;  /* 0x0000004a44307237 */ /* 0x080f620000045430 */
[----:B------:R-:W-:Y:S01]  /*1760*/  UMOV UR7, UR11 ;  /* 0x0000000b00077c82 */ /* 0x000fe20008000000 */
[----:B------:R-:W-:Y:S01]  /*1770*/  ISETP.NE.U32.AND P3, PT, R94, RZ, PT ;  /* 0x000000ff5e00720c */ /* 0x000fe20003f65070 */
[----:B--23--:R3:W2:Y:S01]  /*1780*/  @P4 LDG.E.LTC128B.128.SYS R104, [R118] ;  /* 0x0000000076684381 */ /* 0x00c6a200001eed20 */
[-C--:B------:R-:W5:Y:S01]  /*1790*/  IMMA.8816.S8.S8.SAT R46, R69.ROW, R74.reuse.COL, R46 ;  /* 0x0000004a452e7237 */ /* 0x080f62000004542e */
[----:B------:R-:W-:Y:S01]  /*17a0*/  CS2R R94, SRZ ;  /* 0x00000000005e7805 */ /* 0x000fe2000001ff00 */
[----:B------:R-:W-:Y:S01]  /*17b0*/  SHF.R.U32.HI R93, RZ, 0x1, R93 ;  /* 0x00000001ff5d7819 */ /* 0x000fe2000001165d */
[----:B------:R-:W-:Y:S01]  /*17c0*/  ULOP3.LUT UR12, UR12, 0x1, URZ, 0x3c, !UPT ;  /* 0x000000010c0c7892 */ /* 0x000fe2000f8e3c3f */
[CC--:B------:R-:W5:Y:S02]  /*17d0*/  IMMA.8816.S8.S8.SAT R44, R70.reuse.ROW, R74.reuse.COL, R44 ;  /* 0x0000004a462c7237 */ /* 0x0c0f64000004542c */
[----:B------:R-:W-:Y:S02]  /*17e0*/  ISETP.NE.U32.AND P2, PT, R93, RZ, PT ;  /* 0x000000ff5d00720c */ /* 0x000fe40003f45070 */
[C---:B------:R-:W5:Y:S01]  /*17f0*/  IMMA.8816.S8.S8.SAT R42, R71.reuse.ROW, R74.COL, R42 ;  /* 0x0000004a472a7237 */ /* 0x040f62000004542a */
[C---:B------:R-:W-:Y:S01]  /*1800*/  LOP3.LUT R92, R127.reuse, 0x4, RZ, 0xc0, !PT ;  /* 0x000000047f5c7812 */ /* 0x040fe200078ec0ff */
[----:B---3--:R3:W2:Y:S01]  /*1810*/  @P3 LDG.E.LTC128B.128.SYS R108, [R116+0x200] ;  /* 0x00020000746c3381 */ /* 0x0086a200001eed20 */
[----:B------:R-:W-:Y:S01]  /*1820*/  LOP3.LUT R67, R127, 0x8, RZ, 0xc0, !PT ;  /* 0x000000087f437812 */ /* 0x000fe200078ec0ff */
[-C--:B------:R-:W5:Y:S01]  /*1830*/  IMMA.8816.S8.S8.SAT R40, R71.ROW, R75.reuse.COL, R40 ;  /* 0x0000004b47287237 */ /* 0x080f620000045428 */
[----:B------:R-:W-:Y:S02]  /*1840*/  SHF.R.U32.HI R92, RZ, 0x2, R92 ;  /* 0x00000002ff5c7819 */ /* 0x000fe4000001165c */
[----:B------:R-:W-:Y:S01]  /*1850*/  SHF.R.U32.HI R67, RZ, 0x3, R67 ;  /* 0x00000003ff437819 */ /* 0x000fe20000011643 */
[-C--:B------:R-:W5:Y:S02]  /*1860*/  IMMA.8816.S8.S8.SAT R38, R70.ROW, R75.reuse.COL, R38 ;  /* 0x0000004b46267237 */ /* 0x080f640000045426 */
[----:B------:R-:W-:Y:S02]  /*1870*/  ISETP.NE.U32.AND P1, PT, R92, RZ, PT ;  /* 0x000000ff5c00720c */ /* 0x000fe40003f25070 */
[CC--:B------:R-:W5:Y:S01]  /*1880*/  IMMA.8816.S8.S8.SAT R36, R69.reuse.ROW, R75.reuse.COL, R36 ;  /* 0x0000004b45247237 */ /* 0x0c0f620000045424 */
[----:B---3--:R3:W2:Y:S01]  /*1890*/  @P2 LDG.E.LTC128B.128.SYS R100, [R118+0x200] ;  /* 0x0002000076642381 */ /* 0x0086a200001eed20 */
[----:B------:R-:W-:Y:S01]  /*18a0*/  ISETP.NE.U32.AND P0, PT, R67, RZ, PT ;  /* 0x000000ff4300720c */ /* 0x000fe20003f05070 */
[----:B------:R-:W-:Y:S01]  /*18b0*/  CS2R R92, SRZ ;  /* 0x00000000005c7805 */ /* 0x000fe2000001ff00 */
[C---:B------:R5:W5:Y:S02]  /*18c0*/  IMMA.8816.S8.S8.SAT R34, R68.reuse.ROW, R75.COL, R34 ;  /* 0x0000004b44227237 */ /* 0x040b640000045422 */
[----:B------:R-:W-:Y:S02]  /*18d0*/  IADD3 R128, R128, -0x1, RZ ;  /* 0xffffffff80807810 */ /* 0x000fe40007ffe0ff */
[-C--:B------:R-:W5:Y:S03]  /*18e0*/  IMMA.8816.S8.S8.SAT R32, R68.ROW, R76.reuse.COL, R32 ;  /* 0x0000004c44207237 */ /* 0x080f660000045420 */
[----:B-----5:R-:W-:Y:S01]  /*18f0*/  LDSM.16.M88.4 R72, [R66+UR4+0x80] ;  /* 0x000080044248783b */ /* 0x020fe20008000200 */
[-C--:B------:R-:W5:Y:S04]  /*1900*/  IMMA.8816.S8.S8.SAT R30, R69.ROW, R76.reuse.COL, R30 ;  /* 0x0000004c451e7237 */ /* 0x080f68000004541e */
[CC--:B------:R-:W5:Y:S03]  /*1910*/  IMMA.8816.S8.S8.SAT R28, R70.reuse.ROW, R76.reuse.COL, R28 ;  /* 0x0000004c461c7237 */ /* 0x0c0f66000004541c */
[----:B------:R3:W2:Y:S01]  /*1920*/  @P1 LDG.E.LTC128B.128.SYS R96, [R118+0x400] ;  /* 0x0004000076601381 */ /* 0x0006a200001eed20 */
[C---:B------:R-:W5:Y:S01]  /*1930*/  IMMA.8816.S8.S8.SAT R26, R71.reuse.ROW, R76.COL, R26 ;  /* 0x0000004c471a7237 */ /* 0x040f62000004541a */
[----:B------:R-:W-:Y:S03]  /*1940*/  IADD3 R116, P1, R116, c[0x0][0x190], RZ ;  /* 0x0000640074747a10 */ /* 0x000fe60007f3e0ff */
[-C--:B------:R-:W5:Y:S01]  /*1950*/  IMMA.8816.S8.S8.SAT R24, R71.ROW, R77.reuse.COL, R24 ;  /* 0x0000004d47187237 */ /* 0x080f620000045418 */
[----:B------:R-:W-:Y:S02]  /*1960*/  IADD3.X R67, R117, c[0x0][0x194], RZ, P1, !PT ;  /* 0x0000650075437a10 */ /* 0x000fe40000ffe4ff */
[----:B------:R-:W-:Y:S01]  /*1970*/  ISETP.GT.AND P1, PT, R128, 0x2, PT ;  /* 0x000000028000780c */ /* 0x000fe20003f24270 */
[-C--:B------:R-:W5:Y:S01]  /*1980*/  IMMA.8816.S8.S8.SAT R22, R70.ROW, R77.reuse.COL, R22 ;  /* 0x0000004d46167237 */ /* 0x080f620000045416 */
[----:B------:R3:W2:Y:S02]  /*1990*/  @P0 LDG.E.LTC128B.128.SYS R92, [R118+0x600] ;  /* 0x00060000765c0381 */ /* 0x0006a400001eed20 */
[----:B------:R-:W-:Y:S01]  /*19a0*/  SEL R127, R127, RZ, P1 ;  /* 0x000000ff7f7f7207 */ /* 0x000fe20000800000 */
[CC--:B------:R-:W5:Y:S01]  /*19b0*/  IMMA.8816.S8.S8.SAT R20, R69.reuse.ROW, R77.reuse.COL, R20 ;  /* 0x0000004d45147237 */ /* 0x0c0f620000045414 */
[----:B------:R-:W-:Y:S03]  /*19c0*/  SEL R126, R126, RZ, P1 ;  /* 0x000000ff7e7e7207 */ /* 0x000fe60000800000 */
[C---:B------:R-:W5:Y:S02]  /*19d0*/  IMMA.8816.S8.S8.SAT R18, R68.reuse.ROW, R77.COL, R18 ;  /* 0x0000004d44127237 */ /* 0x040f640000045412 */
[----:B---3--:R-:W-:Y:S02]  /*19e0*/  IADD3 R118, P0, R118, c[0x0][0x1c0], RZ ;  /* 0x0000700076767a10 */ /* 0x008fe40007f1e0ff */
[-C--:B------:R-:W5:Y:S02]  /*19f0*/  IMMA.8816.S8.S8.SAT R16, R68.ROW, R78.reuse.COL, R16 ;  /* 0x0000004e44107237 */ /* 0x080f640000045410 */
[----:B------:R-:W-:Y:S02]  /*1a00*/  IADD3.X R119, R119, c[0x0][0x1c4], RZ, P0, !PT ;  /* 0x0000710077777a10 */ /* 0x000fe400007fe4ff */
[-C--:B------:R-:W5:Y:S01]  /*1a10*/  IMMA.8816.S8.S8.SAT R14, R69.ROW, R78.reuse.COL, R14 ;  /* 0x0000004e450e7237 */ /* 0x080f62000004540e */
[----:B------:R-:W-:Y:S03]  /*1a20*/  ISETP.GT.AND P0, PT, R128, 0x1, PT ;  /* 0x000000018000780c */ /* 0x000fe60003f04270 */
[CC--:B------:R-:W5:Y:S04]  /*1a30*/  IMMA.8816.S8.S8.SAT R12, R70.reuse.ROW, R78.reuse.COL, R12 ;  /* 0x0000004e460c7237 */ /* 0x0c0f68000004540c */
[C---:B------:R-:W5:Y:S04]  /*1a40*/  IMMA.8816.S8.S8.SAT R10, R71.reuse.ROW, R78.COL, R10 ;  /* 0x0000004e470a7237 */ /* 0x040f68000004540a */
[-C--:B------:R-:W5:Y:S04]  /*1a50*/  IMMA.8816.S8.S8.SAT R8, R71.ROW, R79.reuse.COL, R8 ;  /* 0x0000004f47087237 */ /* 0x080f680000045408 */
[-C--:B------:R-:W5:Y:S04]  /*1a60*/  IMMA.8816.S8.S8.SAT R6, R70.ROW, R79.reuse.COL, R6 ;  /* 0x0000004f46067237 */ /* 0x080f680000045406 */
[-C--:B------:R-:W5:Y:S04]  /*1a70*/  IMMA.8816.S8.S8.SAT R4, R69.ROW, R79.reuse.COL, R4 ;  /* 0x0000004f45047237 */ /* 0x080f680000045404 */
[----:B------:R5:W5:Y:S02]  /*1a80*/  IMMA.8816.S8.S8.SAT R2, R68.ROW, R79.COL, R2 ;  /* 0x0000004f44027237 */ /* 0x000b640000045402 */
[----:B-----5:R-:W3:Y:S02]  /*1a90*/  LDSM.16.M88.4 R68, [R66+UR5+0x80] ;  /* 0x000080054244783b */ /* 0x020ee40008000200 */
[-C--:B0-----:R-:W5:Y:S04]  /*1aa0*/  IMMA.8816.S8.S8.SAT R64, R80.ROW, R84.reuse.COL, R64 ;  /* 0x0000005450407237 */ /* 0x081f680000045440 */
[-C--:B------:R-:W5:Y:S02]  /*1ab0*/  IMMA.8816.S8.S8.SAT R62, R81.ROW, R84.reuse.COL, R62 ;  /* 0x00000054513e7237 */ /* 0x080f64000004543e */
[----:B------:R-:W4:Y:S02]  /*1ac0*/  LDSM.16.M88.4 R76, [R66+UR4+0x1080] ;  /* 0x00108004424c783b */ /* 0x000f240008000200 */
        /* <DEDUP_REMOVED lines=13> */
[C---:B------:R5:W5:Y:S02]  /*1ba0*/  IMMA.8816.S8.S8.SAT R34, R80.reuse.ROW, R87.COL, R34 ;  /* 0x0000005750227237 */ /* 0x040b640000045422 */
[----:B-----5:R-:W-:Y:S02]  /*1bb0*/  LDSM.16.M88.4 R84, [R0+UR4+0x80] ;  /* 0x000080040054783b */ /* 0x020fe40008000200 */
[-C--:B-1----:R-:W5:Y:S04]  /*1bc0*/  IMMA.8816.S8.S8.SAT R32, R80.ROW, R88.reuse.COL, R32 ;  /* 0x0000005850207237 */ /* 0x082f680000045420 */
        /* <DEDUP_REMOVED lines=14> */
[----:B------:R5:W5:Y:S02]  /*1cb0*/  IMMA.8816.S8.S8.SAT R2, R80.ROW, R91.COL, R2 ;  /* 0x0000005b50027237 */ /* 0x000b640000045402 */
[----:B-----5:R-:W0:Y:S01]  /*1cc0*/  LDSM.16.M88.4 R80, [R0+UR5+0x80] ;  /* 0x000080050050783b */ /* 0x020e220008000200 */
[----:B------:R-:W-:Y:S01]  /*1cd0*/  @UP0 UIADD3 UR5, UR5, -0x100, URZ ;  /* 0xffffff0005050890 */ /* 0x000fe2000fffe03f */
[-C--:B---3--:R-:W5:Y:S01]  /*1ce0*/  IMMA.8816.S8.S8.SAT R64, R68.ROW, R72.reuse.COL, R64 ;  /* 0x0000004844407237 */ /* 0x088f620000045440 */
[----:B------:R-:W-:Y:S03]  /*1cf0*/  @!UP0 UIADD3 UR5, UR9, 0x100, URZ ;  /* 0x0000010009058890 */ /* 0x000fe6000fffe03f */
[-C--:B------:R-:W5:Y:S02]  /*1d00*/  IMMA.8816.S8.S8.SAT R62, R69.ROW, R72.reuse.COL, R62 ;  /* 0x00000048453e7237 */ /* 0x080f64000004543e */
[----:B------:R-:W1:Y:S01]  /*1d10*/  LDSM.16.M88.4 R88, [R0+UR4+0x1080] ;  /* 0x001080040058783b */ /* 0x000e620008000200 */
[----:B------:R-:W-:Y:S01]  /*1d20*/  @UP0 UIADD3 UR4, UR4, -0x100, URZ ;  /* 0xffffff0004040890 */ /* 0x000fe2000fffe03f */
[CC--:B------:R-:W5:Y:S01]  /*1d30*/  IMMA.8816.S8.S8.SAT R60, R70.reuse.ROW, R72.reuse.COL, R60 ;  /* 0x00000048463c7237 */ /* 0x0c0f62000004543c */
[----:B------:R-:W-:Y:S03]  /*1d40*/  @!UP0 UIADD3 UR4, UR8, 0x100, URZ ;  /* 0x0000010008048890 */ /* 0x000fe6000fffe03f */
        /* <DEDUP_REMOVED lines=13> */
[-C--:B----4-:R-:W5:Y:S01]  /*1e20*/  IMMA.8816.S8.S8.SAT R32, R68.ROW, R76.reuse.COL, R32 ;  /* 0x0000004c44207237 */ /* 0x090f620000045420 */
[----:B------:R3:W-:Y:S03]  /*1e30*/  STS.128 [R124+UR10], R112 ;  /* 0x000000707c007988 */ /* 0x0007e60008000c0a */
[-C--:B------:R-:W5:Y:S04]  /*1e40*/  IMMA.8816.S8.S8.SAT R30, R69.ROW, R76.reuse.COL, R30 ;  /* 0x0000004c451e7237 */ /* 0x080f68000004541e */
[CC--:B------:R-:W5:Y:S04]  /*1e50*/  IMMA.8816.S8.S8.SAT R28, R70.reuse.ROW, R76.reuse.COL, R28 ;  /* 0x0000004c461c7237 */ /* 0x0c0f68000004541c */
[C---:B------:R-:W5:Y:S04]  /*1e60*/  IMMA.8816.S8.S8.SAT R26, R71.reuse.ROW, R76.COL, R26 ;  /* 0x0000004c471a7237 */ /* 0x040f68000004541a */
[-C--:B------:R-:W5:Y:S04]  /*1e70*/  IMMA.8816.S8.S8.SAT R24, R71.ROW, R77.reuse.COL, R24 ;  /* 0x0000004d47187237 */ /* 0x080f680000045418 */
[-C--:B------:R-:W5:Y:S04]  /*1e80*/  IMMA.8816.S8.S8.SAT R22, R70.ROW, R77.reuse.COL, R22 ;  /* 0x0000004d46167237 */ /* 0x080f680000045416 */
[CC--:B------:R-:W5:Y:S01]  /*1e90*/  IMMA.8816.S8.S8.SAT R20, R69.reuse.ROW, R77.reuse.COL, R20 ;  /* 0x0000004d45147237 */ /* 0x0c0f620000045414 */
[----:B--2---:R3:W-:Y:S01]  /*1ea0*/  STS.128 [R123+UR10], R108 ;  /* 0x0000006c7b007988 */ /* 0x0047e20008000c0a */
[----:B------:R-:W-:Y:S02]  /*1eb0*/  @UP0 UIADD3 UR10, UR10, 0x100, URZ ;  /* 0x000001000a0a0890 */ /* 0x000fe4000fffe03f */
[C---:B------:R-:W5:Y:S01]  /*1ec0*/  IMMA.8816.S8.S8.SAT R18, R68.reuse.ROW, R77.COL, R18 ;  /* 0x0000004d44127237 */ /* 0x040f620000045412 */
[----:B------:R-:W-:Y:S03]  /*1ed0*/  @!UP0 UIADD3 UR10, UR6, -0x100, URZ ;  /* 0xffffff00060a8890 */ /* 0x000fe6000fffe03f */
[-C--:B------:R-:W5:Y:S04]  /*1ee0*/  IMMA.8816.S8.S8.SAT R16, R68.ROW, R78.reuse.COL, R16 ;  /* 0x0000004e44107237 */ /* 0x080f680000045410 */
[-C--:B------:R-:W5:Y:S01]  /*1ef0*/  IMMA.8816.S8.S8.SAT R14, R69.ROW, R78.reuse.COL, R14 ;  /* 0x0000004e450e7237 */ /* 0x080f62000004540e */
[----:B------:R3:W-:Y:S03]  /*1f00*/  STS.128 [R122+UR11+0x2000], R104 ;  /* 0x002000687a007988 */ /* 0x0007e60008000c0b */
[CC--:B------:R-:W5:Y:S04]  /*1f10*/  IMMA.8816.S8.S8.SAT R12, R70.reuse.ROW, R78.reuse.COL, R12 ;  /* 0x0000004e460c7237 */ /* 0x0c0f68000004540c */
[C---:B------:R-:W5:Y:S03]  /*1f20*/  IMMA.8816.S8.S8.SAT R10, R71.reuse.ROW, R78.COL, R10 ;  /* 0x0000004e470a7237 */ /* 0x040f66000004540a */
[----:B------:R3:W-:Y:S01]  /*1f30*/  STS.128 [R121+UR11+0x2000], R100 ;  /* 0x0020006479007988 */ /* 0x0007e20008000c0b */
[-C--:B------:R-:W5:Y:S04]  /*1f40*/  IMMA.8816.S8.S8.SAT R8, R71.ROW, R79.reuse.COL, R8 ;  /* 0x0000004f47087237 */ /* 0x080f680000045408 */
[-C--:B------:R-:W5:Y:S04]  /*1f50*/  IMMA.8816.S8.S8.SAT R6, R70.ROW, R79.reuse.COL, R6 ;  /* 0x0000004f46067237 */ /* 0x080f680000045406 */
[-C--:B------:R-:W5:Y:S01]  /*1f60*/  IMMA.8816.S8.S8.SAT R4, R69.ROW, R79.reuse.COL, R4 ;  /* 0x0000004f45047237 */ /* 0x080f620000045404 */
[----:B------:R3:W-:Y:S03]  /*1f70*/  STS.128 [R122+UR11+0x3000], R96 ;  /* 0x003000607a007988 */ /* 0x0007e60008000c0b */
[----:B------:R5:W5:Y:S04]  /*1f80*/  IMMA.8816.S8.S8.SAT R2, R68.ROW, R79.COL, R2 ;  /* 0x0000004f44027237 */ /* 0x000b680000045402 */
[-C--:B0----5:R5:W5:Y:S03]  /*1f90*/  IMMA.8816.S8.S8.SAT R64, R80.ROW, R84.reuse.COL, R64 ;  /* 0x0000005450407237 */ /* 0x0a1b660000045440 */
[----:B------:R3:W-:Y:S01]  /*1fa0*/  STS.128 [R121+UR11+0x3000], R92 ;  /* 0x0030005c79007988 */ /* 0x0007e20008000c0b */
[-C--:B------:R5:W5:Y:S01]  /*1fb0*/  IMMA.8816.S8.S8.SAT R62, R81.ROW, R84.reuse.COL, R62 ;  /* 0x00000054513e7237 */ /* 0x080b62000004543e */
[----:B------:R-:W-:Y:S02]  /*1fc0*/  @UP0 UIADD3 UR11, UR11, 0x100, URZ ;  /* 0x000001000b0b0890 */ /* 0x000fe4000fffe03f */
[----:B------:R-:W-:Y:S01]  /*1fd0*/  @!UP0 UIADD3 UR11, UR7, -0x100, URZ ;  /* 0xffffff00070b8890 */ /* 0x000fe2000fffe03f */
[CC--:B------:R5:W5:Y:S04]  /*1fe0*/  IMMA.8816.S8.S8.SAT R60, R82.reuse.ROW, R84.reuse.COL, R60 ;  /* 0x00000054523c7237 */ /* 0x0c0b68000004543c */
[C---:B------:R5:W5:Y:S01]  /*1ff0*/  IMMA.8816.S8.S8.SAT R58, R83.reuse.ROW, R84.COL, R58 ;  /* 0x00000054533a7237 */ /* 0x040b62000004543a */
[----:B------:R-:W-:Y:S05]  /*2000*/  BAR.SYNC.DEFER_BLOCKING 0x0 ;  /* 0x0000000000007b1d */ /* 0x000fea0000010000 */
[-C--:B------:R5:W5:Y:S04]  /*2010*/  IMMA.8816.S8.S8.SAT R56, R83.ROW, R85.reuse.COL, R56 ;  /* 0x0000005553387237 */ /* 0x080b680000045438 */
[-C--:B------:R5:W5:Y:S04]  /*2020*/  IMMA.8816.S8.S8.SAT R54, R82.ROW, R85.reuse.COL, R54 ;  /* 0x0000005552367237 */ /* 0x080b680000045436 */
[CC--:B------:R5:W5:Y:S04]  /*2030*/  IMMA.8816.S8.S8.SAT R52, R81.reuse.ROW, R85.reuse.COL, R52 ;  /* 0x0000005551347237 */ /* 0x0c0b680000045434 */
[C---:B------:R5:W5:Y:S04]  /*2040*/  IMMA.8816.S8.S8.SAT R50, R80.reuse.ROW, R85.COL, R50 ;  /* 0x0000005550327237 */ /* 0x040b680000045432 */
[-C--:B------:R5:W5:Y:S01]  /*2050*/  IMMA.8816.S8.S8.SAT R48, R80.ROW, R86.reuse.COL, R48 ;  /* 0x0000005650307237 */ /* 0x080b620000045430 */
[----:B------:R3:W0:Y:S03]  /*2060*/  LDSM.16.M88.4 R68, [R120+UR5] ;  /* 0x000000057844783b */ /* 0x0006260008000200 */
[-C--:B------:R5:W5:Y:S04]  /*2070*/  IMMA.8816.S8.S8.SAT R46, R81.ROW, R86.reuse.COL, R46 ;  /* 0x00000056512e7237 */ /* 0x080b68000004542e */
[CC--:B------:R5:W5:Y:S01]  /*2080*/  IMMA.8816.S8.S8.SAT R44, R82.reuse.ROW, R86.reuse.COL, R44 ;  /* 0x00000056522c7237 */ /* 0x0c0b62000004542c */
[----:B------:R3:W0:Y:S03]  /*2090*/  LDSM.16.M88.4 R72, [R120+UR4] ;  /* 0x000000047848783b */ /* 0x0006260008000200 */
[C---:B------:R5:W5:Y:S04]  /*20a0*/  IMMA.8816.S8.S8.SAT R42, R83.reuse.ROW, R86.COL, R42 ;  /* 0x00000056532a7237 */ /* 0x040b68000004542a */
[-C--:B------:R5:W5:Y:S01]  /*20b0*/  IMMA.8816.S8.S8.SAT R40, R83.ROW, R87.reuse.COL, R40 ;  /* 0x0000005753287237 */ /* 0x080b620000045428 */
[----:B------:R3:W0:Y:S03]  /*20c0*/  LDSM.16.M88.4 R76, [R120+UR4+0x1000] ;  /* 0x00100004784c783b */ /* 0x0006260008000200 */
[-C--:B------:R5:W5:Y:S04]  /*20d0*/  IMMA.8816.S8.S8.SAT R38, R82.ROW, R87.reuse.COL, R38 ;  /* 0x0000005752267237 */ /* 0x080b680000045426 */
[CC--:B------:R5:W5:Y:S04]  /*20e0*/  IMMA.8816.S8.S8.SAT R36, R81.reuse.ROW, R87.reuse.COL, R36 ;  /* 0x0000005751247237 */ /* 0x0c0b680000045424 */
[C---:B------:R5:W5:Y:S04]  /*20f0*/  IMMA.8816.S8.S8.SAT R34, R80.reuse.ROW, R87.COL, R34 ;  /* 0x0000005750227237 */ /* 0x040b680000045422 */
[-C--:B-1----:R5:W5:Y:S04]  /*2100*/  IMMA.8816.S8.S8.SAT R32, R80.ROW, R88.reuse.COL, R32 ;  /* 0x0000005850207237 */ /* 0x082b680000045420 */
        /* <DEDUP_REMOVED lines=15> */
[----:B------:R-:W-:-:S05]  /*2200*/  @P0 BRA `(.L_x_367) ;  /* 0xfffff34000000947 */ /* 0x000fca000383ffff */
[----:B-----5:R-:W1:Y:S08]  /*2210*/  I2F R26, R26 ;  /* 0x0000001a001a7306 */ /* 0x020e700000201400 */
[----:B------:R-:W2:Y:S08]  /*2220*/  I2F R27, R27 ;  /* 0x0000001b001b7306 */ /* 0x000eb00000201400 */
[----:B------:R-:W3:Y:S08]  /*2230*/  I2F R24, R24 ;  /* 0x0000001800187306 */ /* 0x000ef00000201400 */
[----:B------:R0:W0:Y:S08]  /*2240*/  I2F R66, R25 ;  /* 0x0000001900427306 */ /* 0x0000300000201400 */
[----:B------:R0:W0:Y:S08]  /*2250*/  I2F R82, R10 ;  /* 0x0000000a00527306 */ /* 0x0000300000201400 */
[----:B------:R0:W0:Y:S08]  /*2260*/  I2F R83, R11 ;  /* 0x0000000b00537306 */ /* 0x0000300000201400 */
[----:B------:R0:W0:Y:S08]  /*2270*/  I2F R84, R8 ;  /* 0x0000000800547306 */ /* 0x0000300000201400 */
[----:B------:R0:W0:Y:S02]  /*2280*/  I2F R85, R9 ;  /* 0x0000000900557306 */ /* 0x0000240000201400 */
.L_x_366:
[----:B0123--:R-:W0:Y:S01]  /*2290*/  S2R R11, SR_TID.X ;  /* 0x00000000000b7919 */ /* 0x00fe220000002100 */
[----:B------:R-:W-:Y:S01]  /*22a0*/  ULDC UR4, c[0x0][0x178] ;  /* 0x00005e0000047ab9 */ /* 0x000fe20000000800 */
[----:B------:R-:W-:Y:S01]  /*22b0*/  ISETP.NE.U32.AND P1, PT, RZ, c[0x0][0x240], PT ;  /* 0x00009000ff007a0c */ /* 0x000fe20003f25070 */
[----:B------:R-:W-:Y:S01]  /*22c0*/  UMOV UR5, 0xffffffff ;  /* 0xffffffff00057882 */ /* 0x000fe20000000000 */
[----:B------:R-:W1:Y:S01]  /*22d0*/  S2UR UR6, SR_CTAID.Y ;  /* 0x00000000000679c3 */ /* 0x000e620000002600 */
[----:B------:R-:W-:Y:S01]  /*22e0*/  USHF.L.U32 UR5, UR5, UR4, URZ ;  /* 0x0000000405057299 */ /* 0x000fe2000800063f */
[----:B------:R-:W-:-:S02]  /*22f0*/  ISETP.NE.AND.EX P1, PT, RZ, c[0x0][0x244], PT, P1 ;  /* 0x00009100ff007a0c */ /* 0x000fc40003f25310 */
[----:B------:R-:W2:Y:S10]  /*2300*/  S2R R9, SR_CTAID.X ;  /* 0x0000000000097919 */ /* 0x000eb40000002500 */
[----:B------:R-:W-:-:S02]  /*2310*/  @P1 IMAD.MOV.U32 R86, RZ, RZ, c[0x0][0x240] ;  /* 0x00009000ff561624 */ /* 0x000fc400078e00ff */
[----:B------:R-:W-:Y:S01]  /*2320*/  @P1 IMAD.MOV.U32 R87, RZ, RZ, c[0x0][0x244] ;  /* 0x00009100ff571624 */ /* 0x000fe200078e00ff */
[----:B0-----:R-:W-:-:S04]  /*2330*/  SHF.R.S32.HI R8, RZ, 0x1f, R11 ;  /* 0x0000001fff087819 */ /* 0x001fc8000001140b */
[CC--:B------:R-:W-:Y:S01]  /*2340*/  LEA.HI R10, R8.reuse, R11.reuse, RZ, 0x5 ;  /* 0x0000000b080a7211 */ /* 0x0c0fe200078f28ff */
[----:B-1----:R-:W-:Y:S01]  /*2350*/  USHF.L.U32 UR6, UR6, UR4, URZ ;  /* 0x0000000406067299 */ /* 0x002fe2000800063f */
[----:B------:R-:W-:Y:S01]  /*2360*/  LEA.HI R8, R8, R11, RZ, 0x6 ;  /* 0x0000000b08087211 */ /* 0x000fe200078f30ff */
[----:B------:R-:W3:Y:S01]  /*2370*/  @P1 LDG.E.SYS R67, [R86] ;  /* 0x0000000056431381 */ /* 0x000ee200001ee900 */
[----:B------:R-:W-:Y:S02]  /*2380*/  LOP3.LUT R10, R10, 0xffffffe0, RZ, 0xc0, !PT ;  /* 0xffffffe00a0a7812 */ /* 0x000fe400078ec0ff */
[----:B--2---:R-:W-:Y:S01]  /*2390*/  LOP3.LUT R0, R9, UR5, RZ, 0x30, !PT ;  /* 0x0000000509007c12 */ /* 0x004fe2000f8e30ff */
[----:B------:R-:W-:Y:S01]  /*23a0*/  ULDC.64 UR4, c[0x0][0x160] ;  /* 0x0000580000047ab9 */ /* 0x000fe20000000a00 */
[----:B------:R-:W-:Y:S01]  /*23b0*/  SHF.R.S32.HI R8, RZ, 0x6, R8 ;  /* 0x00000006ff087819 */ /* 0x000fe20000011408 */
[----:B------:R-:W-:Y:S01]  /*23c0*/  IMAD.IADD R10, R11, 0x1, -R10 ;  /* 0x000000010b0a7824 */ /* 0x000fe200078e0a0a */
[----:B------:R-:W-:Y:S01]  /*23d0*/  IADD3 R11, R0, UR6, RZ ;  /* 0x00000006000b7c10 */ /* 0x000fe2000fffe0ff */
[----:B------:R-:W-:Y:S01]  /*23e0*/  USHF.R.S32.HI UR6, URZ, 0x1f, UR5 ;  /* 0x0000001f3f067899 */ /* 0x000fe20008011405 */
[----:B------:R-:W-:Y:S01]  /*23f0*/  SHF.R.S32.HI R9, RZ, c[0x0][0x178], R9 ;  /* 0x00005e00ff097a19 */ /* 0x000fe20000011409 */
[----:B------:R-:W-:-:S02]  /*2400*/  IMAD R10, R125, 0x80, R10 ;  /* 0x000000807d0a7824 */ /* 0x000fc400078e020a */
[----:B------:R-:W-:Y:S01]  /*2410*/  IMAD R8, R11, 0x2, R8 ;  /* 0x000000020b087824 */ /* 0x000fe200078e0208 */
[----:B------:R-:W-:Y:S01]  /*2420*/  ULEA.HI UR5, UR6, UR5, URZ, 0x5 ;  /* 0x0000000506057291 */ /* 0x000fe2000f8f283f */
[----:B------:R-:W-:Y:S02]  /*2430*/  IMAD R9, R9, 0x100, R10 ;  /* 0x0000010009097824 */ /* 0x000fe400078e020a */
[----:B------:R-:W-:Y:S01]  /*2440*/  IMAD.SHL.U32 R25, R8, 0x2, RZ ;  /* 0x0000000208197824 */ /* 0x000fe200078e00ff */
[----:B------:R-:W-:Y:S01]  /*2450*/  USHF.R.S32.HI UR5, URZ, 0x5, UR5 ;  /* 0x000000053f057899 */ /* 0x000fe20008011405 */
[----:B------:R-:W-:-:S03]  /*2460*/  IMAD.SHL.U32 R70, R9, 0x8, RZ ;  /* 0x0000000809467824 */ /* 0x000fc600078e00ff */
[----:B------:R-:W-:Y:S02]  /*2470*/  SHF.R.S32.HI R10, RZ, 0x1f, R25 ;  /* 0x0000001fff0a7819 */ /* 0x000fe40000011419 */
[----:B------:R-:W-:Y:S02]  /*2480*/  SHF.R.S32.HI R8, RZ, 0x1f, R70 ;  /* 0x0000001fff087819 */ /* 0x000fe40000011446 */
[----:B------:R-:W-:Y:S01]  /*2490*/  LOP3.LUT R76, R70, 0xfffffff8, RZ, 0xc0, !PT ;  /* 0xfffffff8464c7812 */ /* 0x000fe200078ec0ff */
[----:B------:R-:W-:Y:S01]  /*24a0*/  IMAD R0, R10, c[0x0][0x1e0], RZ ;  /* 0x000078000a007a24 */ /* 0x000fe200078e02ff */
[----:B------:R-:W-:Y:S02]  /*24b0*/  LOP3.LUT R77, R8, 0x1fffffff, RZ, 0xc0, !PT ;  /* 0x1fffffff084d7812 */ /* 0x000fe400078ec0ff */
[----:B------:R-:W-:Y:S01]  /*24c0*/  ISETP.GE.AND P6, PT, R70, UR13, PT ;  /* 0x0000000d46007c0c */ /* 0x000fe2000bfc6270 */
[C---:B------:R-:W-:Y:S02]  /*24d0*/  IMAD R9, R25.reuse, c[0x0][0x1e4], R0 ;  /* 0x0000790019097a24 */ /* 0x040fe400078e0200 */
[C---:B------:R-:W-:Y:S01]  /*24e0*/  IMAD.WIDE.U32 R68, R25.reuse, c[0x0][0x1e0], R76 ;  /* 0x0000780019447a25 */ /* 0x040fe200078e004c */
[----:B------:R-:W-:-:S03]  /*24f0*/  ISETP.LT.AND P3, PT, R25, UR5, !P6 ;  /* 0x0000000519007c0c */ /* 0x000fc6000f761270 */
[----:B------:R-:W-:Y:S01]  /*2500*/  IMAD.IADD R0, R69, 0x1, R9 ;  /* 0x0000000145007824 */ /* 0x000fe200078e0209 */
[----:B------:R-:W-:Y:S01]  /*2510*/  IADD3 R72, P0, R68, c[0x0][0x1f8], RZ ;  /* 0x00007e0044487a10 */ /* 0x000fe20007f1e0ff */
[----:B------:R-:W-:-:S03]  /*2520*/  CS2R R8, SRZ ;  /* 0x0000000000087805 */ /* 0x000fc6000001ff00 */
[----:B------:R-:W-:-:S08]  /*2530*/  IADD3.X R73, R0, c[0x0][0x1fc], RZ, P0, !PT ;  /* 0x00007f0000497a10 */ /* 0x000fd000007fe4ff */
[----:B------:R-:W2:Y:S01]  /*2540*/  @P3 LDG.E.LTC128B.64.SYS R8, [R72] ;  /* 0x0000000048083381 */ /* 0x000ea200001eeb20 */
[----:B------:R-:W3:Y:S08]  /*2550*/  I2F R50, R50 ;  /* 0x0000003200327306 */ /* 0x000ef00000201400 */
[----:B------:R-:W0:Y:S08]  /*2560*/  I2F R80, R51 ;  /* 0x0000003300507306 */ /* 0x000e300000201400 */
[----:B------:R-:W1:Y:S08]  /*2570*/  I2F R64, R64 ;  /* 0x0000004000407306 */ /* 0x000e700000201400 */
[----:B------:R4:W0:Y:S08]  /*2580*/  I2F R74, R65 ;  /* 0x00000041004a7306 */ /* 0x0008300000201400 */
[----:B------:R0:W-:Y:S08]  /*2590*/  I2F R78, R49 ;  /* 0x00000031004e7306 */ /* 0x0001f00000201400 */
[----:B------:R-:W0:Y:S08]  /*25a0*/  I2F R34, R34 ;  /* 0x0000002200227306 */ /* 0x000e300000201400 */
[----:B------:R-:W-:Y:S01]  /*25b0*/  I2F R48, R48 ;  /* 0x0000003000307306 */ /* 0x000fe20000201400 */
[----:B------:R-:W-:Y:S01]  /*25c0*/  USHF.L.U32 UR4, UR4, 0x5, URZ ;  /* 0x0000000504047899 */ /* 0x000fe2000800063f */
[----:B------:R-:W-:-:S02]  /*25d0*/  IMAD R10, R10, c[0x0][0x208], RZ ;  /* 0x000082000a0a7a24 */ /* 0x000fc400078e02ff */
[----:B------:R-:W-:-:S04]  /*25e0*/  IMAD.WIDE.U32 R76, R25, c[0x0][0x208], R76 ;  /* 0x00008200194c7a25 */ /* 0x000fc800078e004c */
[----:B------:R-:W-:Y:S01]  /*25f0*/  @!P1 IMAD.MOV.U32 R67, RZ, RZ, c[0x0][0x230] ;  /* 0x00008c00ff439624 */ /* 0x000fe200078e00ff */
[----:B--2---:R-:W-:-:S04]  /*2600*/  PRMT R11, R8, 0xaaa2, R8 ;  /* 0x0000aaa2080b7816 */ /* 0x004fc80000000008 */
[----:B------:R-:W-:Y:S02]  /*2610*/  IADD3 R11, R11, 0x4b400000, RZ ;  /* 0x4b4000000b0b7810 */ /* 0x000fe40007ffe0ff */
[----:B------:R-:W-:-:S03]  /*2620*/  PRMT R71, R8, 0xbbb3, R8 ;  /* 0x0000bbb308477816 */ /* 0x000fc60000000008 */
[----:B------:R-:W-:Y:S01]  /*2630*/  FADD R11, R11, -12582912 ;  /* 0xcb4000000b0b7421 */ /* 0x000fe20000000000 */
[----:B----4-:R-:W-:Y:S02]  /*2640*/  IADD3 R65, R71, 0x4b400000, RZ ;  /* 0x4b40000047417810 */ /* 0x010fe40007ffe0ff */
[----:B------:R-:W-:Y:S01]  /*2650*/  PRMT R69, R8, 0x8880, R8 ;  /* 0x0000888008457816 */ /* 0x000fe20000000008 */
[-C--:B---3--:R-:W-:Y:S02]  /*2660*/  FFMA R11, R50, R67.reuse, R11 ;  /* 0x00000043320b7223 */ /* 0x088fe4000000000b */
[----:B------:R-:W-:Y:S01]  /*2670*/  FADD R65, R65, -12582912 ;  /* 0xcb40000041417421 */ /* 0x000fe20000000000 */
[----:B------:R-:W-:Y:S02]  /*2680*/  IADD3 R50, R69, 0x4b400000, RZ ;  /* 0x4b40000045327810 */ /* 0x000fe40007ffe0ff */
[----:B------:R-:W-:Y:S01]  /*2690*/  FSETP.GT.AND P2, PT, R11, c[0x0][0x238], PT ;  /* 0x00008e000b007a0b */ /* 0x000fe20003f44000 */
[----:B0-----:R-:W-:-:S02]  /*26a0*/  FFMA R49, R80, R67, R65 ;  /* 0x0000004350317223 */ /* 0x001fc40000000041 */
[----:B------:R-:W-:Y:S01]  /*26b0*/  FADD R50, R50, -12582912 ;  /* 0xcb40000032327421 */ /* 0x000fe20000000000 */
[----:B------:R-:W-:Y:S02]  /*26c0*/  PRMT R71, R8, 0x9991, R8 ;  /* 0x0000999108477816 */ /* 0x000fe40000000008 */
[----:B------:R-:W-:Y:S01]  /*26d0*/  FSETP.GT.AND P4, PT, R49, c[0x0][0x238], PT ;  /* 0x00008e0031007a0b */ /* 0x000fe20003f84000 */
[----:B-1----:R-:W-:Y:S01]  /*26e0*/  FFMA R64, R64, R67, R50 ;  /* 0x0000004340407223 */ /* 0x002fe20000000032 */
[----:B------:R-:W-:Y:S02]  /*26f0*/  IADD3 R71, R71, 0x4b400000, RZ ;  /* 0x4b40000047477810 */ /* 0x000fe40007ffe0ff */
[----:B------:R-:W-:Y:S02]  /*2700*/  PRMT R51, R9, 0xaaa2, R9 ;  /* 0x0000aaa209337816 */ /* 0x000fe40000000009 */
[----:B------:R-:W-:Y:S02]  /*2710*/  @!P2 FSETP.GTU.AND P1, PT, |R11|, +INF , PT ;  /* 0x7f8000000b00a80b */ /* 0x000fe40003f2c200 */
[----:B------:R-:W-:Y:S01]  /*2720*/  FSETP.GT.AND P0, PT, R64, c[0x0][0x238], PT ;  /* 0x00008e0040007a0b */ /* 0x000fe20003f04000 */
[----:B------:R-:W-:Y:S01]  /*2730*/  FADD R71, R71, -12582912 ;  /* 0xcb40000047477421 */ /* 0x000fe20000000000 */
[----:B------:R-:W-:-:S02]  /*2740*/  IADD3 R51, R51, 0x4b400000, RZ ;  /* 0x4b40000033337810 */ /* 0x000fc40007ffe0ff */
[----:B------:R-:W-:Y:S01]  /*2750*/  @!P2 FSEL R11, R11, c[0x0][0x238], P1 ;  /* 0x00008e000b0baa08 */ /* 0x000fe20000800000 */
[-C--:B------:R-:W-:Y:S01]  /*2760*/  FFMA R71, R74, R67.reuse, R71 ;  /* 0x000000434a477223 */ /* 0x080fe20000000047 */
[----:B------:R-:W-:Y:S01]  /*2770*/  @!P4 FSETP.GTU.AND P2, PT, |R49|, +INF , PT ;  /* 0x7f8000003100c80b */ /* 0x000fe20003f4c200 */
[----:B------:R-:W0:Y:S01]  /*2780*/  I2F R50, R35 ;  /* 0x0000002300327306 */ /* 0x000e220000201400 */
[----:B------:R-:W-:Y:S02]  /*2790*/  FADD R51, R51, -12582912 ;  /* 0xcb40000033337421 */ /* 0x000fe40000000000 */
[----:B------:R-:W-:Y:S02]  /*27a0*/  @!P4 FSEL R49, R49, c[0x0][0x238], P2 ;  /* 0x00008e003131ca08 */ /* 0x000fe40001000000 */
[----:B------:R-:W-:Y:S02]  /*27b0*/  FSETP.GT.AND P1, PT, R71, c[0x0][0x238], PT ;  /* 0x00008e0047007a0b */ /* 0x000fe40003f24000 */
[----:B------:R-:W-:Y:S01]  /*27c0*/  @!P0 FSETP.GTU.AND P4, PT, |R64|, +INF , PT ;  /* 0x7f8000004000880b */ /* 0x000fe20003f8c200 */
[----:B------:R-:W-:Y:S01]  /*27d0*/  FFMA R34, R34, R67, R51 ;  /* 0x0000004322227223 */ /* 0x000fe20000000033 */
[----:B------:R-:W-:-:S02]  /*27e0*/  PRMT R65, R9, 0xbbb3, R9 ;  /* 0x0000bbb309417816 */ /* 0x000fc40000000009 */
[----:B------:R-:W-:Y:S02]  /*27f0*/  PRMT R69, R9, 0x8880, R9 ;  /* 0x0000888009457816 */ /* 0x000fe40000000009 */
[----:B------:R-:W-:Y:S02]  /*2800*/  IADD3 R65, R65, 0x4b400000, RZ ;  /* 0x4b40000041417810 */ /* 0x000fe40007ffe0ff */
[----:B------:R-:W-:Y:S02]  /*2810*/  FSETP.GT.AND P2, PT, R34, c[0x0][0x238], PT ;  /* 0x00008e0022007a0b */ /* 0x000fe40003f44000 */
[----:B------:R-:W-:Y:S01]  /*2820*/  IADD3 R69, R69, 0x4b400000, RZ ;  /* 0x4b40000045457810 */ /* 0x000fe20007ffe0ff */
[----:B------:R-:W-:Y:S01]  /*2830*/  FADD R65, R65, -12582912 ;  /* 0xcb40000041417421 */ /* 0x000fe20000000000 */
[----:B------:R-:W-:Y:S02]  /*2840*/  @!P0 FSEL R64, R64, c[0x0][0x238], P4 ;  /* 0x00008e0040408a08 */ /* 0x000fe40002000000 */
[----:B------:R-:W-:Y:S01]  /*2850*/  @!P1 FSETP.GTU.AND P4, PT, |R71|, +INF , PT ;  /* 0x7f8000004700980b */ /* 0x000fe20003f8c200 */
[----:B0-----:R-:W-:-:S02]  /*2860*/  FFMA R50, R50, R67, R65 ;  /* 0x0000004332327223 */ /* 0x001fc40000000041 */
[----:B------:R-:W-:Y:S01]  /*2870*/  FADD R69, R69, -12582912 ;  /* 0xcb40000045457421 */ /* 0x000fe20000000000 */
[----:B------:R-:W-:Y:S02]  /*2880*/  PRMT R35, R9, 0x9991, R9 ;  /* 0x0000999109237816 */ /* 0x000fe40000000009 */
[----:B------:R-:W-:Y:S01]  /*2890*/  @!P1 FSEL R71, R71, c[0x0][0x238], P4 ;  /* 0x00008e0047479a08 */ /* 0x000fe20002000000 */
[----:B------:R-:W-:Y:S01]  /*28a0*/  FFMA R48, R48, R67, R69 ;  /* 0x0000004330307223 */ /* 0x000fe20000000045 */
[----:B------:R-:W-:Y:S02]  /*28b0*/  FSETP.GT.AND P0, PT, R50, c[0x0][0x238], PT ;  /* 0x00008e0032007a0b */ /* 0x000fe40003f04000 */
[----:B------:R-:W-:Y:S02]  /*28c0*/  @!P2 FSETP.GTU.AND P1, PT, |R34|, +INF , PT ;  /* 0x7f8000002200a80b */ /* 0x000fe40003f2c200 */
[----:B------:R-:W-:Y:S02]  /*28d0*/  IADD3 R35, R35, 0x4b400000, RZ ;  /* 0x4b40000023237810 */ /* 0x000fe40007ffe0ff */
[----:B------:R-:W-:-:S03]  /*28e0*/  FSETP.GT.AND P4, PT, R48, c[0x0][0x238], PT ;  /* 0x00008e0030007a0b */ /* 0x000fc60003f84000 */
[----:B------:R-:W-:Y:S01]  /*28f0*/  FADD R35, R35, -12582912 ;  /* 0xcb40000023237421 */ /* 0x000fe20000000000 */
[----:B------:R-:W-:-:S03]  /*2900*/  @!P2 FSEL R34, R34, c[0x0][0x238], P1 ;  /* 0x00008e002222aa08 */ /* 0x000fc60000800000 */
[----:B------:R-:W-:Y:S01]  /*2910*/  FFMA R35, R78, R67, R35 ;  /* 0x000000434e237223 */ /* 0x000fe20000000023 */
[----:B------:R-:W-:-:S04]  /*2920*/  @!P0 FSETP.GTU.AND P1, PT, |R50|, +INF , PT ;  /* 0x7f8000003200880b */ /* 0x000fc80003f2c200 */
[----:B------:R-:W-:Y:S02]  /*2930*/  @!P0 FSEL R50, R50, c[0x0][0x238], P1 ;  /* 0x00008e0032328a08 */ /* 0x000fe40000800000 */
[----:B------:R-:W-:Y:S02]  /*2940*/  FSETP.GT.AND P2, PT, R35, c[0x0][0x238], PT ;  /* 0x00008e0023007a0b */ /* 0x000fe40003f44000 */
[----:B------:R-:W-:-:S04]  /*2950*/  @!P4 FSETP.GTU.AND P0, PT, |R48|, +INF , PT ;  /* 0x7f8000003000c80b */ /* 0x000fc80003f0c200 */
[----:B------:R-:W-:Y:S01]  /*2960*/  @!P4 FSEL R48, R48, c[0x0][0x238], P0 ;  /* 0x00008e003030ca08 */ /* 0x000fe20000000000 */
[----:B------:R-:W-:Y:S07]  /*2970*/  F2I.NTZ R11, R11 ;  /* 0x0000000b000b7305 */ /* 0x000fee0000203100 */
[C---:B------:R-:W-:Y:S01]  /*2980*/  @!P2 FSETP.GTU.AND P0, PT, |R35|.reuse, +INF , PT ;  /* 0x7f8000002300a80b */ /* 0x040fe20003f0c200 */
[----:B------:R-:W0:Y:S03]  /*2990*/  F2I.NTZ R74, R49 ;  /* 0x00000031004a7305 */ /* 0x000e260000203100 */
[----:B------:R-:W-:-:S05]  /*29a0*/  @!P2 FSEL R35, R35, c[0x0][0x238], P0 ;  /* 0x00008e002323aa08 */ /* 0x000fca0000000000 */
[----:B------:R-:W-:Y:S08]  /*29b0*/  F2I.NTZ R34, R34 ;  /* 0x0000002200227305 */ /* 0x000ff00000203100 */
[----:B------:R-:W1:Y:S01]  /*29c0*/  F2I.NTZ R49, R50 ;  /* 0x0000003200317305 */ /* 0x000e620000203100 */
[----:B------:R-:W-:-:S07]  /*29d0*/  IADD3 R51, R70, 0x100, RZ ;  /* 0x0000010046337810 */ /* 0x000fce0007ffe0ff */
[----:B------:R-:W-:Y:S01]  /*29e0*/  F2I.NTZ R64, R64 ;  /* 0x0000004000407305 */ /* 0x000fe20000203100 */
[----:B------:R-:W-:-:S07]  /*29f0*/  ISETP.GE.AND P5, PT, R51, UR4, PT ;  /* 0x0000000433007c0c */ /* 0x000fce000bfa6270 */
[----:B------:R-:W2:Y:S01]  /*2a00*/  F2I.NTZ R71, R71 ;  /* 0x0000004700477305 */ /* 0x000ea20000203100 */
[----:B------:R-:W-:-:S07]  /*2a10*/  IMAD R51, R25, c[0x0][0x20c], R10 ;  /* 0x0000830019337a24 */ /* 0x000fce00078e020a */
[----:B------:R-:W-:Y:S08]  /*2a20*/  F2I.NTZ R48, R48 ;  /* 0x0000003000307305 */ /* 0x000ff00000203100 */
[----:B------:R-:W3:Y:S01]  /*2a30*/  F2I.NTZ R35, R35 ;  /* 0x0000002300237305 */ /* 0x000ee20000203100 */
[----:B0-----:R-:W-:Y:S02]  /*2a40*/  I2IP.S8.S32.SAT R10, R74, R11, RZ ;  /* 0x0000000b4a0a7239 */ /* 0x001fe400000010ff */
[----:B-1----:R-:W-:Y:S01]  /*2a50*/  I2IP.S8.S32.SAT R11, R49, R34, RZ ;  /* 0x00000022310b7239 */ /* 0x002fe200000010ff */
[----:B------:R-:W-:Y:S01]  /*2a60*/  IMAD.IADD R34, R77, 0x1, R51 ;  /* 0x000000014d227824 */ /* 0x000fe200078e0233 */
[----:B------:R-:W-:-:S02]  /*2a70*/  IADD3 R74, P2, R76, c[0x0][0x220], RZ ;  /* 0x000088004c4a7a10 */ /* 0x000fc40007f5e0ff */
[----:B------:R-:W-:Y:S02]  /*2a80*/  ISETP.LT.AND P0, PT, R25, UR5, !P5 ;  /* 0x0000000519007c0c */ /* 0x000fe4000ef01270 */
[----:B------:R-:W-:Y:S02]  /*2a90*/  IADD3 R50, P1, R72, c[0x0][0x1e8], RZ ;  /* 0x00007a0048327a10 */ /* 0x000fe40007f3e0ff */
[----:B--2---:R-:W-:Y:S02]  /*2aa0*/  I2IP.S8.S32.SAT R10, R71, R64, R10 ;  /* 0x00000040470a7239 */ /* 0x004fe4000000100a */
[----:B------:R-:W-:Y:S02]  /*2ab0*/  IADD3.X R75, R34, c[0x0][0x224], RZ, P2, !PT ;  /* 0x00008900224b7a10 */ /* 0x000fe400017fe4ff */
[----:B------:R-:W-:Y:S02]  /*2ac0*/  IADD3.X R51, R73, c[0x0][0x1ec], RZ, P1, !PT ;  /* 0x00007b0049337a10 */ /* 0x000fe40000ffe4ff */
[----:B---3--:R-:W-:-:S08]  /*2ad0*/  I2IP.S8.S32.SAT R11, R35, R48, R11 ;  /* 0x00000030230b7239 */ /* 0x008fd0000000100b */
[----:B------:R0:W-:Y:S04]  /*2ae0*/  @P3 STG.E.64.SYS [R74], R10 ;  /* 0x0000000a4a003386 */ /* 0x0001e8000010eb00 */
[----:B------:R-:W2:Y:S01]  /*2af0*/  @P0 LDG.E.LTC128B.64.SYS R8, [R50] ;  /* 0x0000000032080381 */ /* 0x000ea200001eeb20 */
[----:B------:R-:W1:Y:S08]  /*2b00*/  I2F R52, R52 ;  /* 0x0000003400347306 */ /* 0x000e700000201400 */
[----:B------:R-:W3:Y:S08]  /*2b10*/  I2F R72, R53 ;  /* 0x0000003500487306 */ /* 0x000ef00000201400 */
[----:B------:R-:W4:Y:S08]  /*2b20*/  I2F R62, R62 ;  /* 0x0000003e003e7306 */ /* 0x000f300000201400 */
[----:B------:R-:W0:Y:S08]  /*2b30*/  I2F R48, R63 ;  /* 0x0000003f00307306 */ /* 0x000e300000201400 */
[----:B------:R-:W0:Y:S08]  /*2b40*/  I2F R36, R36 ;  /* 0x0000002400247306 */ /* 0x000e300000201400 */
[----:B------:R0:W-:Y:S08]  /*2b50*/  I2F R64, R47 ;  /* 0x0000002f00407306 */ /* 0x0001f00000201400 */
[----:B------:R-:W-:Y:S01]  /*2b60*/  I2F R46, R46 ;  /* 0x0000002e002e7306 */ /* 0x000fe20000201400 */
[----:B--2---:R-:W-:-:S04]  /*2b70*/  PRMT R35, R8, 0xaaa2, R8 ;  /* 0x0000aaa208237816 */ /* 0x004fc80000000008 */
[----:B------:R-:W-:Y:S02]  /*2b80*/  IADD3 R35, R35, 0x4b400000, RZ ;  /* 0x4b40000023237810 */ /* 0x000fe40007ffe0ff */
[----:B------:R-:W-:-:S03]  /*2b90*/  PRMT R49, R8, 0xbbb3, R8 ;  /* 0x0000bbb308317816 */ /* 0x000fc60000000008 */
[----:B0-----:R-:W-:Y:S01]  /*2ba0*/  FADD R10, R35, -12582912 ;  /* 0xcb400000230a7421 */ /* 0x001fe20000000000 */
[----:B------:R-:W-:Y:S02]  /*2bb0*/  IADD3 R11, R49, 0x4b400000, RZ ;  /* 0x4b400000310b7810 */ /* 0x000fe40007ffe0ff */
[----:B------:R-:W-:Y:S01]  /*2bc0*/  PRMT R35, R8, 0x8880, R8 ;  /* 0x0000888008237816 */ /* 0x000fe20000000008 */
[-C--:B-1----:R-:W-:Y:S02]  /*2bd0*/  FFMA R10, R52, R67.reuse, R10 ;  /* 0x00000043340a7223 */ /* 0x082fe4000000000a */
[----:B------:R-:W-:Y:S01]  /*2be0*/  FADD R11, R11, -12582912 ;  /* 0xcb4000000b0b7421 */ /* 0x000fe20000000000 */
[----:B------:R-:W-:Y:S02]  /*2bf0*/  IADD3 R35, R35, 0x4b400000, RZ ;  /* 0x4b40000023237810 */ /* 0x000fe40007ffe0ff */
[----:B------:R-:W-:Y:S01]  /*2c00*/  FSETP.GT.AND P3, PT, R10, c[0x0][0x238], PT ;  /* 0x00008e000a007a0b */ /* 0x000fe20003f64000 */
[----:B---3--:R-:W-:-:S02]  /*2c10*/  FFMA R11, R72, R67, R11 ;  /* 0x00000043480b7223 */ /* 0x008fc4000000000b */
[----:B------:R-:W-:Y:S01]  /*2c20*/  FADD R35, R35, -12582912 ;  /* 0xcb40000023237421 */ /* 0x000fe20000000000 */
[----:B------:R-:W-:Y:S02]  /*2c30*/  PRMT R53, R8, 0x9991, R8 ;  /* 0x0000999108357816 */ /* 0x000fe40000000008 */
[----:B------:R-:W-:Y:S01]  /*2c40*/  FSETP.GT.AND P4, PT, R11, c[0x0][0x238], PT ;  /* 0x00008e000b007a0b */ /* 0x000fe20003f84000 */
[----:B----4-:R-:W-:Y:S01]  /*2c50*/  FFMA R62, R62, R67, R35 ;  /* 0x000000433e3e7223 */ /* 0x010fe20000000023 */
        /* <DEDUP_REMOVED lines=45> */
[----:B------:R-:W1:Y:S08]  /*2f30*/  F2I.NTZ R52, R47 ;  /* 0x0000002f00347305 */ /* 0x000e700000203100 */
[----:B------:R-:W-:Y:S08]  /*2f40*/  F2I.NTZ R46, R46 ;  /* 0x0000002e002e7305 */ /* 0x000ff00000203100 */
[----:B------:R-:W2:Y:S01]  /*2f50*/  F2I.NTZ R49, R36 ;  /* 0x0000002400317305 */ /* 0x000ea20000203100 */
[----:B0-----:R-:W-:-:S07]  /*2f60*/  I2IP.S8.S32.SAT R10, R11, R10, RZ ;  /* 0x0000000a0b0a7239 */ /* 0x001fce00000010ff */
[----:B------:R-:W-:Y:S01]  /*2f70*/  F2I.NTZ R62, R62 ;  /* 0x0000003e003e7305 */ /* 0x000fe20000203100 */
[----:B-1----:R-:W-:-:S07]  /*2f80*/  I2IP.S8.S32.SAT R11, R52, R35, RZ ;  /* 0x00000023340b7239 */ /* 0x002fce00000010ff */
[----:B------:R0:W1:Y:S02]  /*2f90*/  F2I.NTZ R37, R48 ;  /* 0x0000003000257305 */ /* 0x0000640000203100 */
[----:B0-----:R-:W-:-:S04]  /*2fa0*/  IADD3 R48, R70, 0x200, RZ ;  /* 0x0000020046307810 */ /* 0x001fc80007ffe0ff */
[----:B------:R-:W-:Y:S02]  /*2fb0*/  ISETP.GE.AND P4, PT, R48, UR4, PT ;  /* 0x0000000430007c0c */ /* 0x000fe4000bf86270 */
[----:B------:R-:W-:Y:S02]  /*2fc0*/  IADD3 R48, P1, R74, c[0x0][0x210], RZ ;  /* 0x000084004a307a10 */ /* 0x000fe40007f3e0ff */
[----:B--2---:R-:W-:Y:S02]  /*2fd0*/  I2IP.S8.S32.SAT R11, R49, R46, R11 ;  /* 0x0000002e310b7239 */ /* 0x004fe4000000100b */
[----:B------:R-:W-:Y:S02]  /*2fe0*/  IADD3.X R49, R75, c[0x0][0x214], RZ, P1, !PT ;  /* 0x000085004b317a10 */ /* 0x000fe40000ffe4ff */
[----:B------:R-:W-:Y:S02]  /*2ff0*/  ISETP.LT.AND P2, PT, R25, UR5, !P4 ;  /* 0x0000000519007c0c */ /* 0x000fe4000e741270 */
[----:B------:R-:W-:-:S02]  /*3000*/  IADD3 R46, P1, R50, c[0x0][0x1e8], RZ ;  /* 0x00007a00322e7a10 */ /* 0x000fc40007f3e0ff */
[----:B-1----:R-:W-:Y:S02]  /*3010*/  I2IP.S8.S32.SAT R10, R37, R62, R10 ;  /* 0x0000003e250a7239 */ /* 0x002fe4000000100a */
[----:B------:R-:W-:-:S06]  /*3020*/  IADD3.X R47, R51, c[0x0][0x1ec], RZ, P1, !PT ;  /* 0x00007b00332f7a10 */ /* 0x000fcc0000ffe4ff */
[----:B------:R0:W-:Y:S04]  /*3030*/  @P0 STG.E.64.SYS [R48], R10 ;  /* 0x0000000a30000386 */ /* 0x0001e8000010eb00 */
[----:B------:R-:W2:Y:S01]  /*3040*/  @P2 LDG.E.LTC128B.64.SYS R8, [R46] ;  /* 0x000000002e082381 */ /* 0x000ea200001eeb20 */
[----:B------:R-:W0:Y:S08]  /*3050*/  I2F R54, R54 ;  /* 0x0000003600367306 */ /* 0x000e300000201400 */
[----:B------:R-:W1:Y:S08]  /*3060*/  I2F R36, R55 ;  /* 0x0000003700247306 */ /* 0x000e700000201400 */
[----:B------:R-:W3:Y:S08]  /*3070*/  I2F R60, R60 ;  /* 0x0000003c003c7306 */ /* 0x000ef00000201400 */
[----:B------:R-:W4:Y:S08]  /*3080*/  I2F R50, R61 ;  /* 0x0000003d00327306 */ /* 0x000f300000201400 */
[----:B------:R-:W0:Y:S08]  /*3090*/  I2F R38, R38 ;  /* 0x0000002600267306 */ /* 0x000e300000201400 */
[----:B------:R-:W0:Y:S08]  /*30a0*/  I2F R52, R39 ;  /* 0x0000002700347306 */ /* 0x000e300000201400 */
[----:B------:R-:W0:Y:S01]  /*30b0*/  I2F R44, R44 ;  /* 0x0000002c002c7306 */ /* 0x000e220000201400 */
[----:B------:R-:W-:Y:S01]  /*30c0*/  IADD3 R70, R70, 0x300, RZ ;  /* 0x0000030046467810 */ /* 0x000fe20007ffe0ff */
[----:B------:R-:W-:Y:S01]  /*30d0*/  ULDC.64 UR8, c[0x0][0x1e8] ;  /* 0x00007a0000087ab9 */ /* 0x000fe20000000a00 */
[----:B--2---:R-:W-:-:S04]  /*30e0*/  PRMT R37, R8, 0xaaa2, R8 ;  /* 0x0000aaa208257816 */ /* 0x004fc80000000008 */
[----:B------:R-:W-:Y:S02]  /*30f0*/  IADD3 R37, R37, 0x4b400000, RZ ;  /* 0x4b40000025257810 */ /* 0x000fe40007ffe0ff */
[----:B------:R-:W-:-:S03]  /*3100*/  PRMT R35, R8, 0xbbb3, R8 ;  /* 0x0000bbb308237816 */ /* 0x000fc60000000008 */
[----:B------:R-:W-:Y:S01]  /*3110*/  FADD R37, R37, -12582912 ;  /* 0xcb40000025257421 */ /* 0x000fe20000000000 */
[----:B------:R-:W-:-:S03]  /*3120*/  IADD3 R35, R35, 0x4b400000, RZ ;  /* 0x4b40000023237810 */ /* 0x000fc60007ffe0ff */
[----:B0-----:R-:W-:Y:S02]  /*3130*/  FFMA R10, R54, R67, R37 ;  /* 0x00000043360a7223 */ /* 0x001fe40000000025 */
[----:B------:R-:W-:-:S03]  /*3140*/  FADD R35, R35, -12582912 ;  /* 0xcb40000023237421 */ /* 0x000fc60000000000 */
[----:B------:R-:W-:Y:S01]  /*3150*/  FSETP.GT.AND P3, PT, R10, c[0x0][0x238], PT ;  /* 0x00008e000a007a0b */ /* 0x000fe20003f64000 */
[----:B-1----:R-:W-:Y:S01]  /*3160*/  FFMA R36, R36, R67, R35 ;  /* 0x0000004324247223 */ /* 0x002fe20000000023 */
[----:B------:R-:W-:-:S04]  /*3170*/  PRMT R11, R8, 0x8880, R8 ;  /* 0x00008880080b7816 */ /* 0x000fc80000000008 */
[----:B------:R-:W-:Y:S02]  /*3180*/  IADD3 R11, R11, 0x4b400000, RZ ;  /* 0x4b4000000b0b7810 */ /* 0x000fe40007ffe0ff */
[----:B------:R-:W-:-:S04]  /*3190*/  FSETP.GT.AND P0, PT, R36, c[0x0][0x238], PT ;  /* 0x00008e0024007a0b */ /* 0x000fc80003f04000 */
[----:B------:R-:W-:Y:S01]  /*31a0*/  @!P3 FSETP.GTU.AND P1, PT, |R10|, +INF , PT ;  /* 0x7f8000000a00b80b */ /* 0x000fe20003f2c200 */
[----:B------:R-:W-:Y:S01]  /*31b0*/  FADD R35, R11, -12582912 ;  /* 0xcb4000000b237421 */ /* 0x000fe20000000000 */
[----:B------:R-:W-:-:S03]  /*31c0*/  PRMT R37, R8, 0x9991, R8 ;  /* 0x0000999108257816 */ /* 0x000fc60000000008 */
[----:B---3--:R-:W-:Y:S01]  /*31d0*/  FFMA R60, R60, R67, R35 ;  /* 0x000000433c3c7223 */ /* 0x008fe20000000023 */
[----:B------:R-:W-:Y:S02]  /*31e0*/  IADD3 R11, R37, 0x4b400000, RZ ;  /* 0x4b400000250b7810 */ /* 0x000fe40007ffe0ff */
[----:B------:R-:W-:Y:S02]  /*31f0*/  @!P3 FSEL R10, R10, c[0x0][0x238], P1 ;  /* 0x00008e000a0aba08 */ /* 0x000fe40000800000 */
[----:B------:R-:W-:Y:S02]  /*3200*/  FSETP.GT.AND P3, PT, R60, c[0x0][0x238], PT ;  /* 0x00008e003c007a0b */ /* 0x000fe40003f64000 */
[----:B------:R-:W-:Y:S01]  /*3210*/  @!P0 FSETP.GTU.AND P1, PT, |R36|, +INF , PT ;  /* 0x7f8000002400880b */ /* 0x000fe20003f2c200 */
[----:B------:R-:W-:Y:S01]  /*3220*/  FADD R37, R11, -12582912 ;  /* 0xcb4000000b257421 */ /* 0x000fe20000000000 */
[----:B------:R-:W-:-:S03]  /*3230*/  PRMT R35, R9, 0xaaa2, R9 ;  /* 0x0000aaa209237816 */ /* 0x000fc60000000009 */
[----:B----4-:R-:W-:Y:S01]  /*3240*/  FFMA R50, R50, R67, R37 ;  /* 0x0000004332327223 */ /* 0x010fe20000000025 */
[----:B------:R-:W-:Y:S02]  /*3250*/  IADD3 R11, R35, 0x4b400000, RZ ;  /* 0x4b400000230b7810 */ /* 0x000fe40007ffe0ff */
[----:B------:R-:W-:Y:S02]  /*3260*/  @!P0 FSEL R36, R36, c[0x0][0x238], P1 ;  /* 0x00008e0024248a08 */ /* 0x000fe40000800000 */
[----:B------:R-:W-:Y:S02]  /*3270*/  FSETP.GT.AND P0, PT, R50, c[0x0][0x238], PT ;  /* 0x00008e0032007a0b */ /* 0x000fe40003f04000 */
[----:B------:R-:W-:Y:S01]  /*3280*/  @!P3 FSETP.GTU.AND P1, PT, |R60|, +INF , PT ;  /* 0x7f8000003c00b80b */ /* 0x000fe20003f2c200 */
[----:B------:R-:W-:Y:S01]  /*3290*/  FADD R11, R11, -12582912 ;  /* 0xcb4000000b0b7421 */ /* 0x000fe20000000000 */
[----:B------:R-:W-:-:S03]  /*32a0*/  PRMT R35, R9, 0xbbb3, R9 ;  /* 0x0000bbb309237816 */ /* 0x000fc60000000009 */
[----:B------:R-:W-:Y:S01]  /*32b0*/  FFMA R11, R38, R67, R11 ;  /* 0x00000043260b7223 */ /* 0x000fe2000000000b */
        /* <DEDUP_REMOVED lines=11> */
[----:B------:R-:W0:Y:S01]  /*3370*/  I2F R54, R45 ;  /* 0x0000002d00367306 */ /* 0x000e220000201400 */
[----:B------:R-:W-:Y:S01]  /*3380*/  FADD R37, R37, -12582912 ;  /* 0xcb40000025257421 */ /* 0x000fe20000000000 */
[----:B------:R-:W-:-:S03]  /*3390*/  PRMT R38, R9, 0x9991, R9 ;  /* 0x0000999109267816 */ /* 0x000fc60000000009 */
[----:B------:R-:W-:Y:S01]  /*33a0*/  FFMA R37, R44, R67, R37 ;  /* 0x000000432c257223 */ /* 0x000fe20000000025 */
[----:B------:R-:W-:Y:S02]  /*33b0*/  IADD3 R38, R38, 0x4b400000, RZ ;  /* 0x4b40000026267810 */ /* 0x000fe40007ffe0ff */
[----:B------:R-:W-:Y:S02]  /*33c0*/  @!P3 FSEL R11, R11, c[0x0][0x238], P1 ;  /* 0x00008e000b0bba08 */ /* 0x000fe40000800000 */
[----:B------:R-:W-:Y:S02]  /*33d0*/  FSETP.GT.AND P3, PT, R37, c[0x0][0x238], PT ;  /* 0x00008e0025007a0b */ /* 0x000fe40003f64000 */
[----:B------:R-:W-:Y:S01]  /*33e0*/  @!P0 FSETP.GTU.AND P1, PT, |R35|, +INF , PT ;  /* 0x7f8000002300880b */ /* 0x000fe20003f2c200 */
[----:B------:R-:W-:-:S04]  /*33f0*/  FADD R38, R38, -12582912 ;  /* 0xcb40000026267421 */ /* 0x000fc80000000000 */
[----:B0-----:R-:W-:Y:S01]  /*3400*/  FFMA R38, R54, R67, R38 ;  /* 0x0000004336267223 */ /* 0x001fe20000000026 */
[----:B------:R-:W-:-:S04]  /*3410*/  @!P0 FSEL R35, R35, c[0x0][0x238], P1 ;  /* 0x00008e0023238a08 */ /* 0x000fc80000800000 */
        /* <DEDUP_REMOVED lines=10> */
[----:B------:R-:W2:Y:S08]  /*34c0*/  F2I.NTZ R45, R50 ;  /* 0x00000032002d7305 */ /* 0x000eb00000203100 */
[----:B------:R-:W-:Y:S08]  /*34d0*/  F2I.NTZ R37, R37 ;  /* 0x0000002500257305 */ /* 0x000ff00000203100 */
[----:B------:R-:W3:Y:S01]  /*34e0*/  F2I.NTZ R38, R38 ;  /* 0x0000002600267305 */ /* 0x000ee20000203100 */
[----:B------:R-:W-:-:S02]  /*34f0*/  ISETP.GE.AND P3, PT, R70, UR4, PT ;  /* 0x0000000446007c0c */ /* 0x000fc4000bf66270 */
[----:B0-----:R-:W-:Y:S02]  /*3500*/  I2IP.S8.S32.SAT R10, R39, R10, RZ ;  /* 0x0000000a270a7239 */ /* 0x001fe400000010ff */
[----:B-1----:R-:W-:Y:S02]  /*3510*/  I2IP.S8.S32.SAT R11, R36, R11, RZ ;  /* 0x0000000b240b7239 */ /* 0x002fe400000010ff */
[----:B------:R-:W-:Y:S02]  /*3520*/  IADD3 R44, P0, R48, c[0x0][0x210], RZ ;  /* 0x00008400302c7a10 */ /* 0x000fe40007f1e0ff */
[----:B------:R-:W-:Y:S02]  /*3530*/  ISETP.LT.AND P1, PT, R25, UR5, !P3 ;  /* 0x0000000519007c0c */ /* 0x000fe4000df21270 */
[----:B--2---:R-:W-:Y:S02]  /*3540*/  I2IP.S8.S32.SAT R10, R45, R60, R10 ;  /* 0x0000003c2d0a7239 */ /* 0x004fe4000000100a */
[----:B------:R-:W-:-:S02]  /*3550*/  IADD3.X R45, R49, c[0x0][0x214], RZ, P0, !PT ;  /* 0x00008500312d7a10 */ /* 0x000fc400007fe4ff */
[----:B---3--:R-:W-:-:S08]  /*3560*/  I2IP.S8.S32.SAT R11, R38, R37, R11 ;  /* 0x00000025260b7239 */ /* 0x008fd0000000100b */
[----:B------:R0:W-:Y:S04]  /*3570*/  @P2 STG.E.64.SYS [R44], R10 ;  /* 0x0000000a2c002386 */ /* 0x0001e8000010eb00 */
[----:B------:R-:W2:Y:S01]  /*3580*/  @P1 LDG.E.LTC128B.64.SYS R8, [R46.64+UR8] ;  /* 0x000000082e081981 */ /* 0x000ea2000c1eeb20 */
[----:B------:R-:W1:Y:S08]  /*3590*/  I2F R56, R56 ;  /* 0x0000003800387306 */ /* 0x000e700000201400 */
[----:B------:R-:W3:Y:S08]  /*35a0*/  I2F R36, R57 ;  /* 0x0000003900247306 */ /* 0x000ef00000201400 */
[----:B------:R-:W4:Y:S08]  /*35b0*/  I2F R58, R58 ;  /* 0x0000003a003a7306 */ /* 0x000f300000201400 */
[----:B------:R-:W-:Y:S08]  /*35c0*/  I2F R40, R40 ;  /* 0x0000002800287306 */ /* 0x000ff00000201400 */
[----:B------:R-:W-:Y:S08]  /*35d0*/  I2F R38, R41 ;  /* 0x0000002900267306 */ /* 0x000ff00000201400 */
[----:B------:R-:W-:Y:S01]  /*35e0*/  I2F R42, R42 ;  /* 0x0000002a002a7306 */ /* 0x000fe20000201400 */
[----:B------:R-:W-:-:S04]  /*35f0*/  IADD3 R25, R25, 0x1, RZ ;  /* 0x0000000119197810 */ /* 0x000fc80007ffe0ff */
[----:B------:R-:W-:Y:S01]  /*3600*/  ISETP.LT.AND P6, PT, R25, UR5, !P6 ;  /* 0x0000000519007c0c */ /* 0x000fe2000f7c1270 */
[----:B------:R-:W-:Y:S01]  /*3610*/  ULDC.64 UR6, c[0x0][0x210] ;  /* 0x0000840000067ab9 */ /* 0x000fe20000000a00 */
[----:B--2---:R-:W-:-:S04]  /*3620*/  PRMT R35, R8, 0xaaa2, R8 ;  /* 0x0000aaa208237816 */ /* 0x004fc80000000008 */
[----:B------:R-:W-:-:S05]  /*3630*/  IADD3 R35, R35, 0x4b400000, RZ ;  /* 0x4b40000023237810 */ /* 0x000fca0007ffe0ff */
[----:B------:R-:W-:-:S04]  /*3640*/  FADD R35, R35, -12582912 ;  /* 0xcb40000023237421 */ /* 0x000fc80000000000 */
[----:B-1----:R-:W-:Y:S01]  /*3650*/  FFMA R35, R56, R67, R35 ;  /* 0x0000004338237223 */ /* 0x002fe20000000023 */
[----:B------:R-:W-:-:S04]  /*3660*/  PRMT R37, R8, 0xbbb3, R8 ;  /* 0x0000bbb308257816 */ /* 0x000fc80000000008 */
[----:B------:R-:W-:Y:S02]  /*3670*/  FSETP.GT.AND P2, PT, R35, c[0x0][0x238], PT ;  /* 0x00008e0023007a0b */ /* 0x000fe40003f44000 */
[----:B------:R-:W-:-:S05]  /*3680*/  IADD3 R37, R37, 0x4b400000, RZ ;  /* 0x4b40000025257810 */ /* 0x000fca0007ffe0ff */
[----:B0-----:R-:W-:-:S04]  /*3690*/  FADD R10, R37, -12582912 ;  /* 0xcb400000250a7421 */ /* 0x001fc80000000000 */
[----:B---3--:R-:W-:Y:S01]  /*36a0*/  FFMA R10, R36, R67, R10 ;  /* 0x00000043240a7223 */ /* 0x008fe2000000000a */
[C---:B------:R-:W-:Y:S02]  /*36b0*/  @!P2 FSETP.GTU.AND P0, PT, |R35|.reuse, +INF , PT ;  /* 0x7f8000002300a80b */ /* 0x040fe40003f0c200 */
[----:B------:R-:W-:Y:S02]  /*36c0*/  PRMT R11, R8, 0x8880, R8 ;  /* 0x00008880080b7816 */ /* 0x000fe40000000008 */
[----:B------:R-:W-:Y:S02]  /*36d0*/  @!P2 FSEL R35, R35, c[0x0][0x238], P0 ;  /* 0x00008e002323aa08 */ /* 0x000fe40000000000 */
[----:B------:R-:W-:Y:S02]  /*36e0*/  FSETP.GT.AND P2, PT, R10, c[0x0][0x238], PT ;  /* 0x00008e000a007a0b */ /* 0x000fe40003f44000 */
[----:B------:R-:W-:-:S05]  /*36f0*/  IADD3 R11, R11, 0x4b400000, RZ ;  /* 0x4b4000000b0b7810 */ /* 0x000fca0007ffe0ff */
[----:B------:R-:W-:Y:S01]  /*3700*/  FADD R11, R11, -12582912 ;  /* 0xcb4000000b0b7421 */ /* 0x000fe20000000000 */
[----:B------:R-:W0:Y:S03]  /*3710*/  I2F R36, R59 ;  /* 0x0000003b00247306 */ /* 0x000e260000201400 */
[----:B----4-:R-:W-:Y:S01]  /*3720*/  FFMA R11, R58, R67, R11 ;  /* 0x000000433a0b7223 */ /* 0x010fe2000000000b */
[----:B------:R-:W-:Y:S02]  /*3730*/  @!P2 FSETP.GTU.AND P0, PT, |R10|, +INF , PT ;  /* 0x7f8000000a00a80b */ /* 0x000fe40003f0c200 */
[----:B------:R-:W-:Y:S02]  /*3740*/  PRMT R37, R8, 0x9991, R8 ;  /* 0x0000999108257816 */ /* 0x000fe40000000008 */
[----:B------:R-:W-:Y:S02]  /*3750*/  @!P2 FSEL R10, R10, c[0x0][0x238], P0 ;  /* 0x00008e000a0aaa08 */ /* 0x000fe40000000000 */
[----:B------:R-:W-:-:S02]  /*3760*/  FSETP.GT.AND P2, PT, R11, c[0x0][0x238], PT ;  /* 0x00008e000b007a0b */ /* 0x000fc40003f44000 */
[----:B------:R-:W-:-:S05]  /*3770*/  IADD3 R37, R37, 0x4b400000, RZ ;  /* 0x4b40000025257810 */ /* 0x000fca0007ffe0ff */
[----:B------:R-:W-:-:S04]  /*3780*/  FADD R37, R37, -12582912 ;  /* 0xcb40000025257421 */ /* 0x000fc80000000000 */
[----:B0-----:R-:W-:Y:S01]  /*3790*/  FFMA R36, R36, R67, R37 ;  /* 0x0000004324247223 */ /* 0x001fe20000000025 */
[----:B------:R-:W-:Y:S02]  /*37a0*/  @!P2 FSETP.GTU.AND P0, PT, |R11|, +INF , PT ;  /* 0x7f8000000b00a80b */ /* 0x000fe40003f0c200 */
[----:B------:R-:W-:Y:S02]  /*37b0*/  PRMT R37, R9, 0xaaa2, R9 ;  /* 0x0000aaa209257816 */ /* 0x000fe40000000009 */
[----:B------:R-:W-:Y:S02]  /*37c0*/  @!P2 FSEL R11, R11, c[0x0][0x238], P0 ;  /* 0x00008e000b0baa08 */ /* 0x000fe40000000000 */
[----:B------:R-:W-:Y:S02]  /*37d0*/  FSETP.GT.AND P2, PT, R36, c[0x0][0x238], PT ;  /* 0x00008e0024007a0b */ /* 0x000fe40003f44000 */
[----:B------:R-:W-:-:S05]  /*37e0*/  IADD3 R37, R37, 0x4b400000, RZ ;  /* 0x4b40000025257810 */ /* 0x000fca0007ffe0ff */
[----:B------:R-:W-:-:S04]  /*37f0*/  FADD R37, R37, -12582912 ;  /* 0xcb40000025257421 */ /* 0x000fc80000000000 */
[----:B------:R-:W-:Y:S01]  /*3800*/  FFMA R37, R40, R67, R37 ;  /* 0x0000004328257223 */ /* 0x000fe20000000025 */
[C---:B------:R-:W-:Y:S02]  /*3810*/  @!P2 FSETP.GTU.AND P0, PT, |R36|.reuse, +INF , PT ;  /* 0x7f8000002400a80b */ /* 0x040fe40003f0c200 */
[----:B------:R-:W-:Y:S02]  /*3820*/  PRMT R39, R9, 0xbbb3, R9 ;  /* 0x0000bbb309277816 */ /* 0x000fe40000000009 */
[----:B------:R-:W-:Y:S02]  /*3830*/  @!P2 FSEL R36, R36, c[0x0][0x238], P0 ;  /* 0x00008e002424aa08 */ /* 0x000fe40000000000 */
[----:B------:R-:W-:Y:S02]  /*3840*/  FSETP.GT.AND P2, PT, R37, c[0x0][0x238], PT ;  /* 0x00008e0025007a0b */ /* 0x000fe40003f44000 */
[----:B------:R-:W-:-:S05]  /*3850*/  IADD3 R39, R39, 0x4b400000, RZ ;  /* 0x4b40000027277810 */ /* 0x000fca0007ffe0ff */
[----:B------:R-:W-:-:S04]  /*3860*/  FADD R39, R39, -12582912 ;  /* 0xcb40000027277421 */ /* 0x000fc80000000000 */
[----:B------:R-:W-:Y:S01]  /*3870*/  FFMA R38, R38, R67, R39 ;  /* 0x0000004326267223 */ /* 0x000fe20000000027 */
[----:B------:R-:W-:Y:S02]  /*3880*/  @!P2 FSETP.GTU.AND P0, PT, |R37|, +INF , PT ;  /* 0x7f8000002500a80b */ /* 0x000fe40003f0c200 */
[----:B------:R-:W-:Y:S02]  /*3890*/  PRMT R39, R9, 0x8880, R9 ;  /* 0x0000888009277816 */ /* 0x000fe40000000009 */
[----:B------:R-:W-:Y:S02]  /*38a0*/  @!P2 FSEL R37, R37, c[0x0][0x238], P0 ;  /* 0x00008e002525aa08 */ /* 0x000fe40000000000 */
[----:B------:R-:W-:Y:S02]  /*38b0*/  FSETP.GT.AND P2, PT, R38, c[0x0][0x238], PT ;  /* 0x00008e0026007a0b */ /* 0x000fe40003f44000 */
[----:B------:R-:W-:-:S05]  /*38c0*/  IADD3 R39, R39, 0x4b400000, RZ ;  /* 0x4b40000027277810 */ /* 0x000fca0007ffe0ff */
[----:B------:R-:W-:Y:S01]  /*38d0*/  FADD R39, R39, -12582912 ;  /* 0xcb40000027277421 */ /* 0x000fe20000000000 */
[----:B------:R-:W0:Y:S03]  /*38e0*/  I2F R40, R43 ;  /* 0x0000002b00287306 */ /* 0x000e260000201400 */
[----:B------:R-:W-:Y:S01]  /*38f0*/  FFMA R39, R42, R67, R39 ;  /* 0x000000432a277223 */ /* 0x000fe20000000027 */
[C---:B------:R-:W-:Y:S02]  /*3900*/  @!P2 FSETP.GTU.AND P0, PT, |R38|.reuse, +INF , PT ;  /* 0x7f8000002600a80b */ /* 0x040fe40003f0c200 */
[----:B------:R-:W-:Y:S02]  /*3910*/  PRMT R41, R9, 0x9991, R9 ;  /* 0x0000999109297816 */ /* 0x000fe40000000009 */
[----:B------:R-:W-:Y:S02]  /*3920*/  @!P2 FSEL R38, R38, c[0x0][0x238], P0 ;  /* 0x00008e002626aa08 */ /* 0x000fe40000000000 */
[----:B------:R-:W-:-:S02]  /*3930*/  FSETP.GT.AND P2, PT, R39, c[0x0][0x238], PT ;  /* 0x00008e0027007a0b */ /* 0x000fc40003f44000 */
[----:B------:R-:W-:-:S05]  /*3940*/  IADD3 R41, R41, 0x4b400000, RZ ;  /* 0x4b40000029297810 */ /* 0x000fca0007ffe0ff */
[----:B------:R-:W-:-:S04]  /*3950*/  FADD R41, R41, -12582912 ;  /* 0xcb40000029297421 */ /* 0x000fc80000000000 */
[----:B0-----:R-:W-:Y:S01]  /*3960*/  FFMA R40, R40, R67, R41 ;  /* 0x0000004328287223 */ /* 0x001fe20000000029 */
[----:B------:R-:W-:-:S04]  /*3970*/  @!P2 FSETP.GTU.AND P0, PT, |R39|, +INF , PT ;  /* 0x7f8000002700a80b */ /* 0x000fc80003f0c200 */
[----:B------:R-:W-:Y:S02]  /*3980*/  @!P2 FSEL R39, R39, c[0x0][0x238], P0 ;  /* 0x00008e002727aa08 */ /* 0x000fe40000000000 */
[----:B------:R-:W-:-:S12]  /*3990*/  FSETP.GT.AND P2, PT, R40, c[0x0][0x238], PT ;  /* 0x00008e0028007a0b */ /* 0x000fd80003f44000 */
[----:B------:R-:W-:-:S04]  /*39a0*/  @!P2 FSETP.GTU.AND P0, PT, |R40|, +INF , PT ;  /* 0x7f8000002800a80b */ /* 0x000fc80003f0c200 */
[----:B------:R-:W-:Y:S01]  /*39b0*/  @!P2 FSEL R40, R40, c[0x0][0x238], P0 ;  /* 0x00008e002828aa08 */ /* 0x000fe20000000000 */
[----:B------:R-:W-:Y:S07]  /*39c0*/  F2I.NTZ R35, R35 ;  /* 0x0000002300237305 */ /* 0x000fee0000203100 */
[----:B------:R-:W-:Y:S01]  /*39d0*/  IADD3 R68, P0, R68, c[0x0][0x1e8], RZ ;  /* 0x00007a0044447a10 */ /* 0x000fe20007f1e0ff */
[----:B------:R-:W0:Y:S03]  /*39e0*/  F2I.NTZ R10, R10 ;  /* 0x0000000a000a7305 */ /* 0x000e260000203100 */
[----:B------:R-:W-:-:S02]  /*39f0*/  IADD3.X R0, R0, c[0x0][0x1ec], RZ, P0, !PT ;  /* 0x00007b0000007a10 */ /* 0x000fc400007fe4ff */
[----:B------:R-:W-:-:S03]  /*3a00*/  IADD3 R68, P0, R68, c[0x0][0x1e8], RZ ;  /* 0x00007a0044447a10 */ /* 0x000fc60007f1e0ff */
[----:B------:R-:W-:Y:S01]  /*3a10*/  F2I.NTZ R37, R37 ;  /* 0x0000002500257305 */ /* 0x000fe20000203100 */
[----:B------:R-:W-:Y:S02]  /*3a20*/  IADD3.X R0, R0, c[0x0][0x1ec], RZ, P0, !PT ;  /* 0x00007b0000007a10 */ /* 0x000fe400007fe4ff */
[----:B------:R-:W-:-:S05]  /*3a30*/  IADD3 R68, P0, R68, c[0x0][0x1e8], RZ ;  /* 0x00007a0044447a10 */ /* 0x000fca0007f1e0ff */
[----:B------:R-:W1:Y:S01]  /*3a40*/  F2I.NTZ R38, R38 ;  /* 0x0000002600267305 */ /* 0x000e620000203100 */
[----:B------:R-:W-:Y:S02]  /*3a50*/  IADD3.X R0, R0, c[0x0][0x1ec], RZ, P0, !PT ;  /* 0x00007b0000007a10 */ /* 0x000fe400007fe4ff */
[----:B------:R-:W-:-:S05]  /*3a60*/  IADD3 R68, P0, R68, c[0x0][0x1e8], RZ ;  /* 0x00007a0044447a10 */ /* 0x000fca0007f1e0ff */
[----:B------:R-:W-:Y:S08]  /*3a70*/  F2I.NTZ R11, R11 ;  /* 0x0000000b000b7305 */ /* 0x000ff00000203100 */
[----:B------:R-:W2:Y:S01]  /*3a80*/  F2I.NTZ R36, R36 ;  /* 0x0000002400247305 */ /* 0x000ea20000203100 */
[----:B------:R-:W-:-:S07]  /*3a90*/  IADD3.X R0, R0, c[0x0][0x1ec], RZ, P0, !PT ;  /* 0x00007b0000007a10 */ /* 0x000fce00007fe4ff */
[----:B------:R-:W-:Y:S08]  /*3aa0*/  F2I.NTZ R39, R39 ;  /* 0x0000002700277305 */ /* 0x000ff00000203100 */
[----:B------:R-:W3:Y:S01]  /*3ab0*/  F2I.NTZ R40, R40 ;  /* 0x0000002800287305 */ /* 0x000ee20000203100 */
[----:B------:R-:W-:Y:S02]  /*3ac0*/  IADD3 R68, P0, R68, c[0x0][0x1f0], RZ ;  /* 0x00007c0044447a10 */ /* 0x000fe40007f1e0ff */
[----:B0-----:R-:W-:-:S02]  /*3ad0*/  I2IP.S8.S32.SAT R10, R10, R35, RZ ;  /* 0x000000230a0a7239 */ /* 0x001fc400000010ff */
[----:B-1----:R-:W-:Y:S02]  /*3ae0*/  I2IP.S8.S32.SAT R37, R38, R37, RZ ;  /* 0x0000002526257239 */ /* 0x002fe400000010ff */
[----:B------:R-:W-:Y:S02]  /*3af0*/  IADD3.X R0, R0, c[0x0][0x1f4], RZ, P0, !PT ;  /* 0x00007d0000007a10 */ /* 0x000fe400007fe4ff */
[----:B------:R-:W-:Y:S02]  /*3b00*/  IADD3 R68, P0, R68, c[0x0][0x1f8], RZ ;  /* 0x00007e0044447a10 */ /* 0x000fe40007f1e0ff */
[----:B--2---:R-:W-:Y:S02]  /*3b10*/  I2IP.S8.S32.SAT R10, R36, R11, R10 ;  /* 0x0000000b240a7239 */ /* 0x004fe4000000100a */
[----:B------:R-:W-:Y:S02]  /*3b20*/  IADD3.X R69, R0, c[0x0][0x1fc], RZ, P0, !PT ;  /* 0x00007f0000457a10 */ /* 0x000fe400007fe4ff */
[----:B---3--:R-:W-:-:S08]  /*3b30*/  I2IP.S8.S32.SAT R11, R40, R39, R37 ;  /* 0x00000027280b7239 */ /* 0x008fd00000001025 */
[----:B------:R0:W-:Y:S04]  /*3b40*/  @P1 STG.E.64.SYS [R44.64+UR6], R10 ;  /* 0x0000000a2c001986 */ /* 0x0001e8000c10eb06 */
[----:B------:R-:W2:Y:S01]  /*3b50*/  @P6 LDG.E.LTC128B.64.SYS R8, [R68] ;  /* 0x0000000044086381 */ /* 0x000ea200001eeb20 */
[----:B------:R-:W1:Y:S08]  /*3b60*/  I2F R18, R18 ;  /* 0x0000001200127306 */ /* 0x000e700000201400 */
[----:B------:R-:W3:Y:S08]  /*3b70*/  I2F R36, R19 ;  /* 0x0000001300247306 */ /* 0x000ef00000201400 */
[----:B------:R-:W4:Y:S08]  /*3b80*/  I2F R32, R32 ;  /* 0x0000002000207306 */ /* 0x000f300000201400 */
[----:B------:R-:W0:Y:S08]  /*3b90*/  I2F R0, R33 ;  /* 0x0000002100007306 */ /* 0x000e300000201400 */
[----:B------:R-:W0:Y:S08]  /*3ba0*/  I2F R2, R2 ;  /* 0x0000000200027306 */ /* 0x000e300000201400 */
[----:B------:R-:W0:Y:S08]  /*3bb0*/  I2F R38, R3 ;  /* 0x0000000300267306 */ /* 0x000e300000201400 */
[----:B------:R-:W0:Y:S01]  /*3bc0*/  I2F R16, R16 ;  /* 0x0000001000107306 */ /* 0x000e220000201400 */
[----:B------:R-:W-:-:S02]  /*3bd0*/  ISETP.LT.AND P5, PT, R25, UR5, !P5 ;  /* 0x0000000519007c0c */ /* 0x000fc4000efa1270 */
[----:B--2---:R-:W-:-:S04]  /*3be0*/  PRMT R35, R8, 0xaaa2, R8 ;  /* 0x0000aaa208237816 */ /* 0x004fc80000000008 */
[----:B------:R-:W-:Y:S02]  /*3bf0*/  IADD3 R35, R35, 0x4b400000, RZ ;  /* 0x4b40000023237810 */ /* 0x000fe40007ffe0ff */
[----:B------:R-:W-:-:S03]  /*3c00*/  PRMT R37, R8, 0xbbb3, R8 ;  /* 0x0000bbb308257816 */ /* 0x000fc60000000008 */
[----:B------:R-:W-:Y:S01]  /*3c10*/  FADD R35, R35, -12582912 ;  /* 0xcb40000023237421 */ /* 0x000fe20000000000 */
[----:B------:R-:W-:-:S03]  /*3c20*/  IADD3 R37, R37, 0x4b400000, RZ ;  /* 0x4b40000025257810 */ /* 0x000fc60007ffe0ff */
[----:B-1----:R-:W-:Y:S02]  /*3c30*/  FFMA R35, R18, R67, R35 ;  /* 0x0000004312237223 */ /* 0x002fe40000000023 */
[----:B------:R-:W-:-:S03]  /*3c40*/  FADD R37, R37, -12582912 ;  /* 0xcb40000025257421 */ /* 0x000fc60000000000 */
[----:B------:R-:W-:Y:S01]  /*3c50*/  FSETP.GT.AND P2, PT, R35, c[0x0][0x238], PT ;  /* 0x00008e0023007a0b */ /* 0x000fe20003f44000 */
[----:B---3--:R-:W-:Y:S01]  /*3c60*/  FFMA R36, R36, R67, R37 ;  /* 0x0000004324247223 */ /* 0x008fe20000000025 */
[----:B0-----:R-:W-:-:S04]  /*3c70*/  PRMT R10, R8, 0x8880, R8 ;  /* 0x00008880080a7816 */ /* 0x001fc80000000008 */
[----:B------:R-:W-:Y:S02]  /*3c80*/  IADD3 R10, R10, 0x4b400000, RZ ;  /* 0x4b4000000a0a7810 */ /* 0x000fe40007ffe0ff */
[----:B------:R-:W-:-:S04]  /*3c90*/  FSETP.GT.AND P0, PT, R36, c[0x0][0x238], PT ;  /* 0x00008e0024007a0b */ /* 0x000fc80003f04000 */
        /* <DEDUP_REMOVED lines=17> */
[-C--:B------:R-:W-:Y:S01]  /*3db0*/  FFMA R2, R2, R67.reuse, R10 ;  /* 0x0000004302027223 */ /* 0x080fe2000000000a */
[----:B------:R-:W-:Y:S02]  /*3dc0*/  IADD3 R11, R11, 0x4b400000, RZ ;  /* 0x4b4000000b0b7810 */ /* 0x000fe40007ffe0ff */
[----:B------:R-:W-:Y:S02]  /*3dd0*/  @!P2 FSEL R32, R32, c[0x0][0x238], P1 ;  /* 0x00008e002020aa08 */ /* 0x000fe40000800000 */
[----:B------:R-:W-:Y:S02]  /*3de0*/  @!P0 FSETP.GTU.AND P2, PT, |R0|, +INF , PT ;  /* 0x7f8000000000880b */ /* 0x000fe40003f4c200 */
[----:B------:R-:W-:Y:S01]  /*3df0*/  FSETP.GT.AND P1, PT, R2, c[0x0][0x238], PT ;  /* 0x00008e0002007a0b */ /* 0x000fe20003f24000 */
[----:B------:R-:W-:Y:S01]  /*3e00*/  FADD R11, R11, -12582912 ;  /* 0xcb4000000b0b7421 */ /* 0x000fe20000000000 */
[----:B------:R0:W1:Y:S03]  /*3e10*/  I2F R18, R17 ;  /* 0x0000001100127306 */ /* 0x0000660000201400 */
[----:B------:R-:W-:Y:S01]  /*3e20*/  FFMA R11, R38, R67, R11 ;  /* 0x00000043260b7223 */ /* 0x000fe2000000000b */
[----:B0-----:R-:W-:-:S02]  /*3e30*/  PRMT R17, R9, 0x8880, R9 ;  /* 0x0000888009117816 */ /* 0x001fc40000000009 */
[----:B------:R-:W-:Y:S02]  /*3e40*/  @!P0 FSEL R0, R0, c[0x0][0x238], P2 ;  /* 0x00008e0000008a08 */ /* 0x000fe40001000000 */
[----:B------:R-:W-:Y:S02]  /*3e50*/  IADD3 R17, R17, 0x4b400000, RZ ;  /* 0x4b40000011117810 */ /* 0x000fe40007ffe0ff */
[----:B------:R-:W-:Y:S02]  /*3e60*/  FSETP.GT.AND P2, PT, R11, c[0x0][0x238], PT ;  /* 0x00008e000b007a0b */ /* 0x000fe40003f44000 */
[----:B------:R-:W-:Y:S01]  /*3e70*/  @!P1 FSETP.GTU.AND P0, PT, |R2|, +INF , PT ;  /* 0x7f8000000200980b */ /* 0x000fe20003f0c200 */
[----:B------:R-:W-:Y:S01]  /*3e80*/  FADD R17, R17, -12582912 ;  /* 0xcb40000011117421 */ /* 0x000fe20000000000 */
[----:B------:R-:W-:-:S03]  /*3e90*/  PRMT R3, R9, 0x9991, R9 ;  /* 0x0000999109037816 */ /* 0x000fc60000000009 */
[----:B------:R-:W-:Y:S01]  /*3ea0*/  FFMA R16, R16, R67, R17 ;  /* 0x0000004310107223 */ /* 0x000fe20000000011 */
[----:B------:R-:W-:Y:S02]  /*3eb0*/  IADD3 R3, R3, 0x4b400000, RZ ;  /* 0x4b40000003037810 */ /* 0x000fe40007ffe0ff */
[----:B------:R-:W-:Y:S02]  /*3ec0*/  @!P1 FSEL R2, R2, c[0x0][0x238], P0 ;  /* 0x00008e0002029a08 */ /* 0x000fe40000000000 */
[----:B------:R-:W-:Y:S02]  /*3ed0*/  @!P2 FSETP.GTU.AND P1, PT, |R11|, +INF , PT ;  /* 0x7f8000000b00a80b */ /* 0x000fe40003f2c200 */
[----:B------:R-:W-:Y:S01]  /*3ee0*/  FSETP.GT.AND P0, PT, R16, c[0x0][0x238], PT ;  /* 0x00008e0010007a0b */ /* 0x000fe20003f04000 */
[----:B------:R-:W-:-:S04]  /*3ef0*/  FADD R3, R3, -12582912 ;  /* 0xcb40000003037421 */ /* 0x000fc80000000000 */
[----:B-1----:R-:W-:Y:S01]  /*3f00*/  FFMA R3, R18, R67, R3 ;  /* 0x0000004312037223 */ /* 0x002fe20000000003 */
[----:B------:R-:W-:-:S04]  /*3f10*/  @!P2 FSEL R11, R11, c[0x0][0x238], P1 ;  /* 0x00008e000b0baa08 */ /* 0x000fc80000800000 */
[----:B------:R-:W-:Y:S02]  /*3f20*/  FSETP.GT.AND P2, PT, R3, c[0x0][0x238], PT ;  /* 0x00008e0003007a0b */ /* 0x000fe40003f44000 */
[----:B------:R-:W-:-:S04]  /*3f30*/  @!P0 FSETP.GTU.AND P1, PT, |R16|, +INF , PT ;  /* 0x7f8000001000880b */ /* 0x000fc80003f2c200 */
[----:B------:R-:W-:Y:S02]  /*3f40*/  @!P0 FSEL R16, R16, c[0x0][0x238], P1 ;  /* 0x00008e0010108a08 */ /* 0x000fe40000800000 */
[----:B------:R-:W-:-:S04]  /*3f50*/  IADD3 R76, P0, R76, c[0x0][0x210], RZ ;  /* 0x000084004c4c7a10 */ /* 0x000fc80007f1e0ff */
[----:B------:R-:W-:Y:S02]  /*3f60*/  IADD3.X R34, R34, c[0x0][0x214], RZ, P0, !PT ;  /* 0x0000850022227a10 */ /* 0x000fe400007fe4ff */
[C---:B------:R-:W-:Y:S02]  /*3f70*/  @!P2 FSETP.GTU.AND P1, PT, |R3|.reuse, +INF , PT ;  /* 0x7f8000000300a80b */ /* 0x040fe40003f2c200 */
[----:B------:R-:W-:Y:S02]  /*3f80*/  IADD3 R76, P0, R76, c[0x0][0x210], RZ ;  /* 0x000084004c4c7a10 */ /* 0x000fe40007f1e0ff */
[----:B------:R-:W-:Y:S01]  /*3f90*/  @!P2 FSEL R3, R3, c[0x0][0x238], P1 ;  /* 0x00008e000303aa08 */ /* 0x000fe20000800000 */
[----:B------:R-:W-:Y:S01]  /*3fa0*/  F2I.NTZ R35, R35 ;  /* 0x0000002300237305 */ /* 0x000fe20000203100 */
[----:B------:R-:W-:Y:S02]  /*3fb0*/  IADD3.X R34, R34, c[0x0][0x214], RZ, P0, !PT ;  /* 0x0000850022227a10 */ /* 0x000fe400007fe4ff */
[----:B------:R-:W-:-:S05]  /*3fc0*/  IADD3 R76, P0, R76, c[0x0][0x210], RZ ;  /* 0x000084004c4c7a10 */ /* 0x000fca0007f1e0ff */
[----:B------:R-:W0:Y:S08]  /*3fd0*/  F2I.NTZ R36, R36 ;  /* 0x0000002400247305 */ /* 0x000e300000203100 */
[----:B------:R-:W-:Y:S08]  /*3fe0*/  F2I.NTZ R2, R2 ;  /* 0x0000000200027305 */ /* 0x000ff00000203100 */
[----:B------:R-:W1:Y:S08]  /*3ff0*/  F2I.NTZ R11, R11 ;  /* 0x0000000b000b7305 */ /* 0x000e700000203100 */
[----:B------:R-:W-:Y:S08]  /*4000*/  F2I.NTZ R32, R32 ;  /* 0x0000002000207305 */ /* 0x000ff00000203100 */
[----:B------:R2:W3:Y:S08]  /*4010*/  F2I.NTZ R17, R0 ;  /* 0x0000000000117305 */ /* 0x0004f00000203100 */
[----:B------:R-:W-:Y:S01]  /*4020*/  F2I.NTZ R16, R16 ;  /* 0x0000001000107305 */ /* 0x000fe20000203100 */
[----:B--2---:R-:W-:-:S02]  /*4030*/  IADD3.X R0, R34, c[0x0][0x214], RZ, P0, !PT ;  /* 0x0000850022007a10 */ /* 0x004fc400007fe4ff */
[----:B------:R-:W-:-:S05]  /*4040*/  IADD3 R18, P0, R76, c[0x0][0x210], RZ ;  /* 0x000084004c127a10 */ /* 0x000fca0007f1e0ff */
[----:B------:R-:W2:Y:S01]  /*4050*/  F2I.NTZ R3, R3 ;  /* 0x0000000300037305 */ /* 0x000ea20000203100 */
[----:B------:R-:W-:Y:S02]  /*4060*/  IADD3.X R0, R0, c[0x0][0x214], RZ, P0, !PT ;  /* 0x0000850000007a10 */ /* 0x000fe400007fe4ff */
[----:B------:R-:W-:Y:S02]  /*4070*/  IADD3 R18, P0, R18, c[0x0][0x218], RZ ;  /* 0x0000860012127a10 */ /* 0x000fe40007f1e0ff */
[----:B0-----:R-:W-:Y:S02]  /*4080*/  I2IP.S8.S32.SAT R35, R36, R35, RZ ;  /* 0x0000002324237239 */ /* 0x001fe400000010ff */
[----:B-1----:R-:W-:Y:S02]  /*4090*/  I2IP.S8.S32.SAT R11, R11, R2, RZ ;  /* 0x000000020b0b7239 */ /* 0x002fe400000010ff */
[----:B------:R-:W-:Y:S02]  /*40a0*/  IADD3.X R0, R0, c[0x0][0x21c], RZ, P0, !PT ;  /* 0x0000870000007a10 */ /* 0x000fe400007fe4ff */
[----:B------:R-:W-:-:S02]  /*40b0*/  IADD3 R18, P1, R18, c[0x0][0x220], RZ ;  /* 0x0000880012127a10 */ /* 0x000fc40007f3e0ff */
[----:B------:R-:W-:Y:S02]  /*40c0*/  IADD3 R10, P0, R68, c[0x0][0x1e8], RZ ;  /* 0x00007a00440a7a10 */ /* 0x000fe40007f1e0ff */
[----:B---3--:R-:W-:Y:S02]  /*40d0*/  I2IP.S8.S32.SAT R2, R17, R32, R35 ;  /* 0x0000002011027239 */ /* 0x008fe40000001023 */
[----:B--2---:R-:W-:Y:S02]  /*40e0*/  I2IP.S8.S32.SAT R3, R3, R16, R11 ;  /* 0x0000001003037239 */ /* 0x004fe4000000100b */
[----:B------:R-:W-:Y:S02]  /*40f0*/  IADD3.X R19, R0, c[0x0][0x224], RZ, P1, !PT ;  /* 0x0000890000137a10 */ /* 0x000fe40000ffe4ff */
[----:B------:R-:W-:-:S06]  /*4100*/  IADD3.X R11, R69, c[0x0][0x1ec], RZ, P0, !PT ;  /* 0x00007b00450b7a10 */ /* 0x000fcc00007fe4ff */
[----:B------:R0:W-:Y:S04]  /*4110*/  @P6 STG.E.64.SYS [R18], R2 ;  /* 0x0000000212006386 */ /* 0x0001e8000010eb00 */
[----:B------:R-:W2:Y:S01]  /*4120*/  @P5 LDG.E.LTC128B.64.SYS R8, [R10] ;  /* 0x000000000a085381 */ /* 0x000ea200001eeb20 */
[----:B------:R-:W1:Y:S08]  /*4130*/  I2F R20, R20 ;  /* 0x0000001400147306 */ /* 0x000e700000201400 */
[----:B------:R-:W3:Y:S08]  /*4140*/  I2F R32, R21 ;  /* 0x0000001500207306 */ /* 0x000ef00000201400 */
[----:B------:R-:W4:Y:S08]  /*4150*/  I2F R30, R30 ;  /* 0x0000001e001e7306 */ /* 0x000f300000201400 */
[----:B------:R0:W0:Y:S08]  /*4160*/  I2F R0, R31 ;  /* 0x0000001f00007306 */ /* 0x0000300000201400 */
[----:B------:R-:W0:Y:S08]  /*4170*/  I2F R4, R4 ;  /* 0x0000000400047306 */ /* 0x000e300000201400 */
[----:B------:R0:W-:Y:S08]  /*4180*/  I2F R16, R15 ;  /* 0x0000000f00107306 */ /* 0x0001f00000201400 */
[----:B------:R-:W-:Y:S01]  /*4190*/  I2F R14, R14 ;  /* 0x0000000e000e7306 */ /* 0x000fe20000201400 */
[----:B------:R-:W-:-:S02]  /*41a0*/  ISETP.LT.AND P4, PT, R25, UR5, !P4 ;  /* 0x0000000519007c0c */ /* 0x000fc4000e781270 */
        /* <DEDUP_REMOVED lines=65> */
[----:B------:R-:W-:-:S02]  /*45c0*/  IADD3 R18, P0, R18, c[0x0][0x210], RZ ;  /* 0x0000840012127a10 */ /* 0x000fc40007f1e0ff */
[----:B0-----:R-:W-:Y:S02]  /*45d0*/  I2IP.S8.S32.SAT R2, R3, R2, RZ ;  /* 0x0000000203027239 */ /* 0x001fe400000010ff */
[----:B-1----:R-:W-:Y:S02]  /*45e0*/  I2IP.S8.S32.SAT R3, R17, R4, RZ ;  /* 0x0000000411037239 */ /* 0x002fe400000010ff */
[----:B------:R-:W-:Y:S02]  /*45f0*/  IADD3.X R19, R19, c[0x0][0x214], RZ, P0, !PT ;  /* 0x0000850013137a10 */ /* 0x000fe400007fe4ff */
[----:B------:R-:W-:Y:S02]  /*4600*/  IADD3 R10, P0, R10, c[0x0][0x1e8], RZ ;  /* 0x00007a000a0a7a10 */ /* 0x000fe40007f1e0ff */
[----:B--2---:R-:W-:Y:S02]  /*4610*/  I2IP.S8.S32.SAT R2, R15, R30, R2 ;  /* 0x0000001e0f027239 */ /* 0x004fe40000001002 */
[----:B------:R-:W-:-:S02]  /*4620*/  IADD3.X R11, R11, c[0x0][0x1ec], RZ, P0, !PT ;  /* 0x00007b000b0b7a10 */ /* 0x000fc400007fe4ff */
        /* <DEDUP_REMOVED lines=78> */
[----:B------:R-:W-:Y:S02]  /*4b10*/  IADD3 R6, P0, R18, c[0x0][0x210], RZ ;  /* 0x0000840012067a10 */ /* 0x000fe40007f1e0ff */
[----:B--2---:R-:W-:Y:S02]  /*4b20*/  I2IP.S8.S32.SAT R2, R7, R28, R2 ;  /* 0x0000001c07027239 */ /* 0x004fe40000001002 */
[----:B------:R-:W-:Y:S02]  /*4b30*/  IADD3.X R7, R19, c[0x0][0x214], RZ, P0, !PT ;  /* 0x0000850013077a10 */ /* 0x000fe400007fe4ff */
[----:B---3--:R-:W-:-:S08]  /*4b40*/  I2IP.S8.S32.SAT R3, R15, R12, R3 ;  /* 0x0000000c0f037239 */ /* 0x008fd00000001003 */
[----:B------:R0:W-:Y:S04]  /*4b50*/  @P4 STG.E.64.SYS [R6], R2 ;  /* 0x0000000206004386 */ /* 0x0001e8000010eb00 */
[----:B------:R-:W2:Y:S02]  /*4b60*/  @P3 LDG.E.LTC128B.64.SYS R8, [R10.64+UR8] ;  /* 0x000000080a083981 */ /* 0x000ea4000c1eeb20 */
[----:B--2---:R-:W-:-:S04]  /*4b70*/  PRMT R5, R8, 0xaaa2, R8 ;  /* 0x0000aaa208057816 */ /* 0x004fc80000000008 */
[----:B------:R-:W-:Y:S02]  /*4b80*/  IADD3 R5, R5, 0x4b400000, RZ ;  /* 0x4b40000005057810 */ /* 0x000fe40007ffe0ff */
[----:B------:R-:W-:-:S03]  /*4b90*/  PRMT R0, R8, 0xbbb3, R8 ;  /* 0x0000bbb308007816 */ /* 0x000fc60000000008 */
[----:B------:R-:W-:Y:S01]  /*4ba0*/  FADD R5, R5, -12582912 ;  /* 0xcb40000005057421 */ /* 0x000fe20000000000 */
[----:B------:R-:W-:Y:S02]  /*4bb0*/  PRMT R4, R8, 0x8880, R8 ;  /* 0x0000888008047816 */ /* 0x000fe40000000008 */
[----:B------:R-:W-:Y:S01]  /*4bc0*/  IADD3 R0, R0, 0x4b400000, RZ ;  /* 0x4b40000000007810 */ /* 0x000fe20007ffe0ff */
[----:B------:R-:W-:Y:S01]  /*4bd0*/  FFMA R24, R67, R24, R5 ;  /* 0x0000001843187223 */ /* 0x000fe20000000005 */
[----:B------:R-:W-:-:S03]  /*4be0*/  IADD3 R5, R4, 0x4b400000, RZ ;  /* 0x4b40000004057810 */ /* 0x000fc60007ffe0ff */
[----:B------:R-:W-:Y:S01]  /*4bf0*/  FADD R4, R0, -12582912 ;  /* 0xcb40000000047421 */ /* 0x000fe20000000000 */
[----:B------:R-:W-:Y:S01]  /*4c00*/  FSETP.GT.AND P2, PT, R24, c[0x0][0x238], PT ;  /* 0x00008e0018007a0b */ /* 0x000fe20003f44000 */
[----:B------:R-:W-:Y:S02]  /*4c10*/  FADD R0, R5, -12582912 ;  /* 0xcb40000005007421 */ /* 0x000fe40000000000 */
[C---:B------:R-:W-:Y:S01]  /*4c20*/  FFMA R66, R67.reuse, R66, R4 ;  /* 0x0000004243427223 */ /* 0x040fe20000000004 */
[----:B------:R-:W-:Y:S01]  /*4c30*/  PRMT R4, R8, 0x9991, R8 ;  /* 0x0000999108047816 */ /* 0x000fe20000000008 */
[----:B------:R-:W-:-:S03]  /*4c40*/  FFMA R26, R67, R26, R0 ;  /* 0x0000001a431a7223 */ /* 0x000fc60000000000 */
[----:B------:R-:W-:Y:S02]  /*4c50*/  FSETP.GT.AND P4, PT, R66, c[0x0][0x238], PT ;  /* 0x00008e0042007a0b */ /* 0x000fe40003f84000 */
[----:B------:R-:W-:Y:S02]  /*4c60*/  IADD3 R4, R4, 0x4b400000, RZ ;  /* 0x4b40000004047810 */ /* 0x000fe40007ffe0ff */
[----:B------:R-:W-:Y:S02]  /*4c70*/  @!P2 FSETP.GTU.AND P1, PT, |R24|, +INF , PT ;  /* 0x7f8000001800a80b */ /* 0x000fe40003f2c200 */
[----:B------:R-:W-:Y:S02]  /*4c80*/  FSETP.GT.AND P0, PT, R26, c[0x0][0x238], PT ;  /* 0x00008e001a007a0b */ /* 0x000fe40003f04000 */
[----:B------:R-:W-:Y:S01]  /*4c90*/  PRMT R0, R9, 0xaaa2, R9 ;  /* 0x0000aaa209007816 */ /* 0x000fe20000000009 */
[----:B------:R-:W-:Y:S01]  /*4ca0*/  FADD R4, R4, -12582912 ;  /* 0xcb40000004047421 */ /* 0x000fe20000000000 */
[----:B------:R-:W-:-:S02]  /*4cb0*/  @!P2 FSEL R24, R24, c[0x0][0x238], P1 ;  /* 0x00008e001818aa08 */ /* 0x000fc40000800000 */
[----:B------:R-:W-:Y:S01]  /*4cc0*/  IADD3 R0, R0, 0x4b400000, RZ ;  /* 0x4b40000000007810 */ /* 0x000fe20007ffe0ff */
[----:B------:R-:W-:Y:S01]  /*4cd0*/  FFMA R4, R67, R27, R4 ;  /* 0x0000001b43047223 */ /* 0x000fe20000000004 */
[----:B------:R-:W-:-:S03]  /*4ce0*/  @!P4 FSETP.GTU.AND P2, PT, |R66|, +INF , PT ;  /* 0x7f8000004200c80b */ /* 0x000fc60003f4c200 */
[----:B------:R-:W-:Y:S01]  /*4cf0*/  FADD R0, R0, -12582912 ;  /* 0xcb40000000007421 */ /* 0x000fe20000000000 */
[----:B------:R-:W-:Y:S02]  /*4d00*/  @!P4 FSEL R66, R66, c[0x0][0x238], P2 ;  /* 0x00008e004242ca08 */ /* 0x000fe40001000000 */
[----:B------:R-:W-:Y:S02]  /*4d10*/  FSETP.GT.AND P1, PT, R4, c[0x0][0x238], PT ;  /* 0x00008e0004007a0b */ /* 0x000fe40003f24000 */
[----:B------:R-:W-:Y:S01]  /*4d20*/  @!P0 FSETP.GTU.AND P4, PT, |R26|, +INF , PT ;  /* 0x7f8000001a00880b */ /* 0x000fe20003f8c200 */
[----:B------:R-:W-:Y:S01]  /*4d30*/  FFMA R0, R67, R84, R0 ;  /* 0x0000005443007223 */ /* 0x000fe20000000000 */
[C-C-:B0-----:R-:W-:Y:S02]  /*4d40*/  PRMT R2, R9.reuse, 0xbbb3, R9.reuse ;  /* 0x0000bbb309027816 */ /* 0x141fe40000000009 */
[----:B------:R-:W-:Y:S02]  /*4d50*/  PRMT R3, R9, 0x8880, R9 ;  /* 0x0000888009037816 */ /* 0x000fe40000000009 */
[----:B------:R-:W-:-:S02]  /*4d60*/  IADD3 R2, R2, 0x4b400000, RZ ;  /* 0x4b40000002027810 */ /* 0x000fc40007ffe0ff */
[----:B------:R-:W-:Y:S02]  /*4d70*/  FSETP.GT.AND P2, PT, R0, c[0x0][0x238], PT ;  /* 0x00008e0000007a0b */ /* 0x000fe40003f44000 */
[----:B------:R-:W-:Y:S01]  /*4d80*/  IADD3 R3, R3, 0x4b400000, RZ ;  /* 0x4b40000003037810 */ /* 0x000fe20007ffe0ff */
[----:B------:R-:W-:Y:S01]  /*4d90*/  FADD R2, R2, -12582912 ;  /* 0xcb40000002027421 */ /* 0x000fe20000000000 */
[----:B------:R-:W-:Y:S02]  /*4da0*/  @!P0 FSEL R26, R26, c[0x0][0x238], P4 ;  /* 0x00008e001a1a8a08 */ /* 0x000fe40002000000 */
[----:B------:R-:W-:Y:S01]  /*4db0*/  @!P1 FSETP.GTU.AND P4, PT, |R4|, +INF , PT ;  /* 0x7f8000000400980b */ /* 0x000fe20003f8c200 */
[----:B------:R-:W-:Y:S02]  /*4dc0*/  FFMA R2, R67, R85, R2 ;  /* 0x0000005543027223 */ /* 0x000fe40000000002 */
[----:B------:R-:W-:Y:S01]  /*4dd0*/  FADD R3, R3, -12582912 ;  /* 0xcb40000003037421 */ /* 0x000fe20000000000 */
[----:B------:R-:W-:-:S02]  /*4de0*/  PRMT R9, R9, 0x9991, R9 ;  /* 0x0000999109097816 */ /* 0x000fc40000000009 */
        /* <DEDUP_REMOVED lines=27> */
[----:B---3--:R-:W-:Y:S01]  /*4fa0*/  I2IP.S8.S32.SAT R27, R8, R3, R11 ;  /* 0x00000003081b7239 */ /* 0x008fe2000000100b */
[----:B------:R-:W-:Y:S07]  /*4fb0*/  @!P3 EXIT ;  /* 0x000000000000b94d */ /* 0x000fee0003800000 */
[----:B------:R-:W-:Y:S02]  /*4fc0*/  ULDC.64 UR4, c[0x0][0x210] ;  /* 0x0000840000047ab9 */ /* 0x000fe40000000a00 */
[----:B------:R-:W-:Y:S01]  /*4fd0*/  STG.E.64.SYS [R6.64+UR4], R26 ;  /* 0x0000001a06007986 */ /* 0x000fe2000c10eb04 */
[----:B------:R-:W-:Y:S05]  /*4fe0*/  EXIT ;  /* 0x000000000000794d */ /* 0x000fea0003800000 */
.L_x_368:
[----:B------:R-:W-:-:S00]  /*4ff0*/  BRA `(.L_x_368) ;  /* 0xfffffff000007947 */ /* 0x000fc0000383ffff */
.L_x_374:


//--------------------- .text._ZN7cutlass6KernelINS_4gemm6kernel4GemmINS1_11threadblock12MmaPipelinedINS1_9GemmShapeILi64ELi64ELi64EEENS_9transform11threadblock22PredicatedTileIteratorINS_11MatrixShapeILi64ELi64EEEaNS_6layout22ColumnMajorInterleavedILi32EEELi1ENS8_29PitchLinearWarpRakedThreadMapINS_16PitchLinearShapeILi2048ELi2EEELi128ENSH_ILi32ELi1EEELi16EEELi16ELb0ENSD_9NoPermuteEEENS9_19RegularTileIteratorISC_aNSD_37RowMajorTensorOpMultiplicandCrosswiseILi8ELi32EEELi0ENS8_29TransposePitchLinearThreadMapISK_NSH_ILi2ELi16EEEEELi16EEENSA_ISC_aNSD_19RowMajorInterleavedILi32EEELi0ESK_Li16ELb0ESL_EENSN_ISC_aNSD_40ColumnMajorTensorOpMultiplicandCrosswiseILi8ELi32EEELi1ESS_Li16EEEiSF_NS4_9MmaPolicyINS1_4warp11MmaTensorOpINS6_ILi32ELi32ELi64EEEaSP_aSY_iSF_NS11_17MmaTensorOpPolicyINS_4arch3MmaINS6_ILi8ELi8ELi16EEELi32EaNSD_8RowMajorEaNSD_11ColumnMajorEiS18_NS15_21OpMultiplyAddSaturateEEENSB_ILi1ELi1EEEEELi1ELb1EbEENSB_ILi0ELi0EEES1F_Li1EEENS_21NumericArrayConverterIaaLi32ELNS_15FloatRoundStyleE2ENS8_6thread14UnaryTransform8IdentityEEES1M_bEENS_8epilogue11threadblock19InterleavedEpilogueIS7_S1E_Li1ENS1P_33InterleavedPredicatedTileIteratorINS1P_30InterleavedOutputTileThreadMapINSH_ILi2ELi2EEENSH_ILi4ELi1EEELi128ELi8ELi8EEEaLi32EEENS1O_4warp24FragmentIteratorTensorOpIS13_S17_iNS_5ArrayIiLi2ELb1EEESF_EENS1O_6thread21LinearCombinationReluIaLi8EifLNS22_9ScaleType4KindE1ELS1I_2EEELi32EEENS4_30GemmIdentityThreadblockSwizzleILi1EEELb0EEEEEvNT_6ParamsE --------------------------
	.section	.text._ZN7cutlass6KernelINS_4gemm6kernel4GemmINS1_11threadblock12MmaPipelinedINS1_9GemmShapeILi64ELi64ELi64EEENS_9transform11threadblock22PredicatedTileIteratorINS_11MatrixShapeILi64ELi64EEEaNS_6layout22ColumnMajorInterleavedILi32EEELi1ENS8_29PitchLinearWarpRakedThreadMapINS_16PitchLinearShapeILi2048ELi2EEELi128ENSH_ILi32ELi1EEELi16EEELi16ELb0ENSD_9NoPermuteEEENS9_19RegularTileIteratorISC_aNSD_37RowMajorTensorOpMultiplicandCrosswiseILi8ELi32EEELi0ENS8_29TransposePitchLinearThreadMapISK_NSH_ILi2ELi16EEEEELi16EEENSA_ISC_aNSD_19RowMajorInterleavedILi32EEELi0ESK_Li16ELb0ESL_EENSN_ISC_aNSD_40ColumnMajorTensorOpMultiplicandCrosswiseILi8ELi32EEELi1ESS_Li16EEEiSF_NS4_9MmaPolicyINS1_4warp11MmaTensorOpINS6_ILi32ELi32ELi64EEEaSP_aSY_iSF_NS11_17MmaTensorOpPolicyINS_4arch3MmaINS6_ILi8ELi8ELi16EEELi32EaNSD_8RowMajorEaNSD_11ColumnMajorEiS18_NS15_21OpMultiplyAddSaturateEEENSB_ILi1ELi1EEEEELi1ELb1EbEENSB_ILi0ELi0EEES1F_Li1EEENS_21NumericArrayConverterIaaLi32ELNS_15FloatRoundStyleE2ENS8_6thread14UnaryTransform8IdentityEEES1M_bEENS_8epilogue11threadblock19InterleavedEpilogueIS7_S1E_Li1ENS1P_33InterleavedPredicatedTileIteratorINS1P_30InterleavedOutputTileThreadMapINSH_ILi2ELi2EEENSH_ILi4ELi1EEELi128ELi8ELi8EEEaLi32EEENS1O_4warp24FragmentIteratorTensorOpIS13_S17_iNS_5ArrayIiLi2ELb1EEESF_EENS1O_6thread21LinearCombinationReluIaLi8EifLNS22_9ScaleType4KindE1ELS1I_2EEELi32EEENS4_30GemmIdentityThreadblockSwizzleILi1EEELb0EEEEEvNT_6ParamsE,"ax",@progbits
	.sectioninfo	@"SHI_REGISTERS=81"
	.align	128
.text._ZN7cutlass6KernelINS_4gemm6kernel4GemmINS1_11threadblock12MmaPipelinedINS1_9GemmShapeILi64ELi64ELi64EEENS_9transform11threadblock22PredicatedTileIteratorINS_11MatrixShapeILi64ELi64EEEaNS_6layout22ColumnMajorInterleavedILi32EEELi1ENS8_29PitchLinearWarpRakedThreadMapINS_16PitchLinearShapeILi2048ELi2EEELi128ENSH_ILi32ELi1EEELi16EEELi16ELb0ENSD_9NoPermuteEEENS9_19RegularTileIteratorISC_aNSD_37RowMajorTensorOpMultiplicandCrosswiseILi8ELi32EEELi0ENS8_29TransposePitchLinearThreadMapISK_NSH_ILi2ELi16EEEEELi16EEENSA_ISC_aNSD_19RowMajorInterleavedILi32EEELi0ESK_Li16ELb0ESL_EENSN_ISC_aNSD_40ColumnMajorTensorOpMultiplicandCrosswiseILi8ELi32EEELi1ESS_Li16EEEiSF_NS4_9MmaPolicyINS1_4warp11MmaTensorOpINS6_ILi32ELi32ELi64EEEaSP_aSY_iSF_NS11_17MmaTensorOpPolicyINS_4arch3MmaINS6_ILi8ELi8ELi16EEELi32EaNSD_8RowMajorEaNSD_11ColumnMajorEiS18_NS15_21OpMultiplyAddSaturateEEENSB_ILi1ELi1EEEEELi1ELb1EbEENSB_ILi0ELi0EEES1F_Li1EEENS_21NumericArrayConverterIaaLi32ELNS_15FloatRoundStyleE2ENS8_6thread14UnaryTransform8IdentityEEES1M_bEENS_8epilogue11threadblock19InterleavedEpilogueIS7_S1E_Li1ENS1P_33InterleavedPredicatedTileIteratorINS1P_30InterleavedOutputTileThreadMapINSH_ILi2ELi2EEENSH_ILi4ELi1EEELi128ELi8ELi8EEEaLi32EEENS1O_4warp24FragmentIteratorTensorOpIS13_S17_iNS_5ArrayIiLi2ELb1EEESF_EENS1O_6thread21LinearCombinationReluIaLi8EifLNS22_9ScaleType4KindE1ELS1I_2EEELi32EEENS4_30GemmIdentityThreadblockSwizzleILi1EEELb0EEEEEvNT_6ParamsE:
        .type           _ZN7cutlass6KernelINS_4gemm6kernel4GemmINS1_11threadblock12MmaPipelinedINS1_9GemmShapeILi64ELi64ELi64EEENS_9transform11threadblock22PredicatedTileIteratorINS_11MatrixShapeILi64ELi64EEEaNS_6layout22ColumnMajorInterleavedILi32EEELi1ENS8_29PitchLinearWarpRakedThreadMapINS_16PitchLinearShapeILi2048ELi2EEELi128ENSH_ILi32ELi1EEELi16EEELi16ELb0ENSD_9NoPermuteEEENS9_19RegularTileIteratorISC_aNSD_37RowMajorTensorOpMultiplicandCrosswiseILi8ELi32EEELi0ENS8_29TransposePitchLinearThreadMapISK_NSH_ILi2ELi16EEEEELi16EEENSA_ISC_aNSD_19RowMajorInterleavedILi32EEELi0ESK_Li16ELb0ESL_EENSN_ISC_aNSD_40ColumnMajorTensorOpMultiplicandCrosswiseILi8ELi32EEELi1ESS_Li16EEEiSF_NS4_9MmaPolicyINS1_4warp11MmaTensorOpINS6_ILi32ELi32ELi64EEEaSP_aSY_iSF_NS11_17MmaTensorOpPolicyINS_4arch3MmaINS6_ILi8ELi8ELi16EEELi32EaNSD_8RowMajorEaNSD_11ColumnMajorEiS18_NS15_21OpMultiplyAddSaturateEEENSB_ILi1ELi1EEEEELi1ELb1EbEENSB_ILi0ELi0EEES1F_Li1EEENS_21NumericArrayConverterIaaLi32ELNS_15FloatRoundStyleE2ENS8_6thread14UnaryTransform8IdentityEEES1M_bEENS_8epilogue11threadblock19InterleavedEpilogueIS7_S1E_Li1ENS1P_33InterleavedPredicatedTileIteratorINS1P_30InterleavedOutputTileThreadMapINSH_ILi2ELi2EEENSH_ILi4ELi1EEELi128ELi8ELi8EEEaLi32EEENS1O_4warp24FragmentIteratorTensorOpIS13_S17_iNS_5ArrayIiLi2ELb1EEESF_EENS1O_6thread21LinearCombinationReluIaLi8EifLNS22_9ScaleType4KindE1ELS1I_2EEELi32EEENS4_30GemmIdentityThreadblockSwizzleILi1EEELb0EEEEEvNT_6ParamsE,@function
        .size           _ZN7cutlass6KernelINS_4gemm6kernel4GemmINS1_11threadblock12MmaPipelinedINS1_9GemmShapeILi64ELi64ELi64EEENS_9transform11threadblock22PredicatedTileIteratorINS_11MatrixShapeILi64ELi64EEEaNS_6layout22ColumnMajorInterleavedILi32EEELi1ENS8_29PitchLinearWarpRakedThreadMapINS_16PitchLinearShapeILi2048ELi2EEELi128ENSH_ILi32ELi1EEELi16EEELi16ELb0ENSD_9NoPermuteEEENS9_19RegularTileIteratorISC_aNSD_37RowMajorTensorOpMultiplicandCrosswiseILi8ELi32EEELi0ENS8_29TransposePitchLinearThreadMapISK_NSH_ILi2ELi16EEEEELi16EEENSA_ISC_aNSD_19RowMajorInterleavedILi32EEELi0ESK_Li16ELb0ESL_EENSN_ISC_aNSD_40ColumnMajorTensorOpMultiplicandCrosswiseILi8ELi32EEELi1ESS_Li16EEEiSF_NS4_9MmaPolicyINS1_4warp11MmaTensorOpINS6_ILi32ELi32ELi64EEEaSP_aSY_iSF_NS11_17MmaTensorOpPolicyINS_4arch3MmaINS6_ILi8ELi8ELi16EEELi32EaNSD_8RowMajorEaNSD_11ColumnMajorEiS18_NS15_21OpMultiplyAddSaturateEEENSB_ILi1ELi1EEEEELi1ELb1EbEENSB_ILi0ELi0EEES1F_Li1EEENS_21NumericArrayConverterIaaLi32ELNS_15FloatRoundStyleE2ENS8_6thread14UnaryTransform8IdentityEEES1M_bEENS_8epilogue11threadblock19InterleavedEpilogueIS7_S1E_Li1ENS1P_33InterleavedPredicatedTileIteratorINS1P_30InterleavedOutputTileThreadMapINSH_ILi2ELi2EEENSH_ILi4ELi1EEELi128ELi8ELi8EEEaLi32EEENS1O_4warp24FragmentIteratorTensorOpIS13_S17_iNS_5ArrayIiLi2ELb1EEESF_EENS1O_6thread21LinearCombinationReluIaLi8EifLNS22_9ScaleType4KindE1ELS1I_2EEELi32EEENS4_30GemmIdentityThreadblockSwizzleILi1EEELb0EEEEEvNT_6ParamsE,(.L_x_375 - _ZN7cutlass6KernelINS_4gemm6kernel4GemmINS1_11threadblock12MmaPipelinedINS1_9GemmShapeILi64ELi64ELi64EEENS_9transform11threadblock22PredicatedTileIteratorINS_11MatrixShapeILi64ELi64EEEaNS_6layout22ColumnMajorInterleavedILi32EEELi1ENS8_29PitchLinearWarpRakedThreadMapINS_16PitchLinearShapeILi2048ELi2EEELi128ENSH_ILi32ELi1EEELi16EEELi16ELb0ENSD_9NoPermuteEEENS9_19RegularTileIteratorISC_aNSD_37RowMajorTensorOpMultiplicandCrosswiseILi8ELi32EEELi0ENS8_29TransposePitchLinearThreadMapISK_NSH_ILi2ELi16EEEEELi16EEENSA_ISC_aNSD_19RowMajorInterleavedILi32EEELi0ESK_Li16ELb0ESL_EENSN_ISC_aNSD_40ColumnMajorTensorOpMultiplicandCrosswiseILi8ELi32EEELi1ESS_Li16EEEiSF_NS4_9MmaPolicyINS1_4warp11MmaTensorOpINS6_ILi32ELi32ELi64EEEaSP_aSY_iSF_NS11_17MmaTensorOpPolicyINS_4arch3MmaINS6_ILi8ELi8ELi16EEELi32EaNSD_8RowMajorEaNSD_11ColumnMajorEiS18_NS15_21OpMultiplyAddSaturateEEENSB_ILi1ELi1EEEEELi1ELb1EbEENSB_ILi0ELi0EEES1F_Li1EEENS_21NumericArrayConverterIaaLi32ELNS_15FloatRoundStyleE2ENS8_6thread14UnaryTransform8IdentityEEES1M_bEENS_8epilogue11threadblock19InterleavedEpilogueIS7_S1E_Li1ENS1P_33InterleavedPredicatedTileIteratorINS1P_30InterleavedOutputTileThreadMapINSH_ILi2ELi2EEENSH_ILi4ELi1EEELi128ELi8ELi8EEEaLi32EEENS1O_4warp24FragmentIteratorTensorOpIS13_S17_iNS_5ArrayIiLi2ELb1EEESF_EENS1O_6thread21LinearCombinationReluIaLi8EifLNS22_9ScaleType4KindE1ELS1I_2EEELi32EEENS4_30GemmIdentityThreadblockSwizzleILi1EEELb0EEEEEvNT_6ParamsE)
        .other          _ZN7cutlass6KernelINS_4gemm6kernel4GemmINS1_11threadblock12MmaPipelinedINS1_9GemmShapeILi64ELi64ELi64EEENS_9transform11threadblock22PredicatedTileIteratorINS_11MatrixShapeILi64ELi64EEEaNS_6layout22ColumnMajorInterleavedILi32EEELi1ENS8_29PitchLinearWarpRakedThreadMapINS_16PitchLinearShapeILi2048ELi2EEELi128ENSH_ILi32ELi1EEELi16EEELi16ELb0ENSD_9NoPermuteEEENS9_19RegularTileIteratorISC_aNSD_37RowMajorTensorOpMultiplicandCrosswiseILi8ELi32EEELi0ENS8_29TransposePitchLinearThreadMapISK_NSH_ILi2ELi16EEEEELi16EEENSA_ISC_aNSD_19RowMajorInterleavedILi32EEELi0ESK_Li16ELb0ESL_EENSN_ISC_aNSD_40ColumnMajorTensorOpMultiplicandCrosswiseILi8ELi32EEELi1ESS_Li16EEEiSF_NS4_9MmaPolicyINS1_4warp11MmaTensorOpINS6_ILi32ELi32ELi64EEEaSP_aSY_iSF_NS11_17MmaTensorOpPolicyINS_4arch3MmaINS6_ILi8ELi8ELi16EEELi32EaNSD_8RowMajorEaNSD_11ColumnMajorEiS18_NS15_21OpMultiplyAddSaturateEEENSB_ILi1ELi1EEEEELi1ELb1EbEENSB_ILi0ELi0EEES1F_Li1EEENS_21NumericArrayConverterIaaLi32ELNS_15FloatRoundStyleE2ENS8_6thread14UnaryTransform8IdentityEEES1M_bEENS_8epilogue11threadblock19InterleavedEpilogueIS7_S1E_Li1ENS1P_33InterleavedPredicatedTileIteratorINS1P_30InterleavedOutputTileThreadMapINSH_ILi2ELi2EEENSH_ILi4ELi1EEELi128ELi8ELi8EEEaLi32EEENS1O_4warp24FragmentIteratorTensorOpIS13_S17_iNS_5ArrayIiLi2ELb1EEESF_EENS1O_6thread21LinearCombinationReluIaLi8EifLNS22_9ScaleType4KindE1ELS1I_2EEELi32EEENS4_30GemmIdentityThreadblockSwizzleILi1EEELb0EEEEEvNT_6ParamsE,@"STO_CUDA_ENTRY STV_DEFAULT"
_ZN7cutlass6KernelINS_4gemm6kernel4GemmINS1_11threadblock12MmaPipelinedINS1_9GemmShapeILi64ELi64ELi64EEENS_9transform11threadblock22PredicatedTileIteratorINS_11MatrixShapeILi64ELi64EEEaNS_6layout22ColumnMajorInterleavedILi32EEELi1ENS8_29PitchLinearWarpRakedThreadMapINS_16PitchLinearShapeILi2048ELi2EEELi128ENSH_ILi32ELi1EEELi16EEELi16ELb0ENSD_9NoPermuteEEENS9_19RegularTileIteratorISC_aNSD_37RowMajorTensorOpMultiplicandCrosswiseILi8ELi32EEELi0ENS8_29TransposePitchLinearThreadMapISK_NSH_ILi2ELi16EEEEELi16EEENSA_ISC_aNSD_19RowMajorInterleavedILi32EEELi0ESK_Li16ELb0ESL_EENSN_ISC_aNSD_40ColumnMajorTensorOpMultiplicandCrosswiseILi8ELi32EEELi1ESS_Li16EEEiSF_NS4_9MmaPolicyINS1_4warp11MmaTensorOpINS6_ILi32ELi32ELi64EEEaSP_aSY_iSF_NS11_17MmaTensorOpPolicyINS_4arch3MmaINS6_ILi8ELi8ELi16EEELi32EaNSD_8RowMajorEaNSD_11ColumnMajorEiS18_NS15_21OpMultiplyAddSaturateEEENSB_ILi1ELi1EEEEELi1ELb1EbEENSB_ILi0ELi0EEES1F_Li1EEENS_21NumericArrayConverterIaaLi32ELNS_15FloatRoundStyleE2ENS8_6thread14UnaryTransform8IdentityEEES1M_bEENS_8epilogue11threadblock19InterleavedEpilogueIS7_S1E_Li1ENS1P_33InterleavedPredicatedTileIteratorINS1P_30InterleavedOutputTileThreadMapINSH_ILi2ELi2EEENSH_ILi4ELi1EEELi128ELi8ELi8EEEaLi32EEENS1O_4warp24FragmentIteratorTensorOpIS13_S17_iNS_5ArrayIiLi2ELb1EEESF_EENS1O_6thread21LinearCombinationReluIaLi8EifLNS22_9ScaleType4KindE1ELS1I_2EEELi32EEENS4_30GemmIdentityThreadblockSwizzleILi1EEELb0EEEEEvNT_6ParamsE:
        /* <DEDUP_REMOVED lines=17> */
[----:B------:R-:W-:Y:S01]  /*0110*/  USHF.L.U32 UR5, UR5, 0x5, URZ ;  /* 0x0000000505057899 */ /* 0x000fe2000800063f */
[----:B------:R-:W-:Y:S01]  /*0120*/  CS2R R18, SRZ ;  /* 0x0000000000127805 */ /* 0x000fe2000001ff00 */
[----:B------:R-:W-:Y:S01]  /*0130*/  CS2R R12, SRZ ;  /* 0x00000000000c7805 */ /* 0x000fe2000001ff00 */
[----:B------:R-:W-:Y:S01]  /*0140*/  CS2R R14, SRZ ;  /* 0x00000000000e7805 */ /* 0x000fe2000001ff00 */
[----:B------:R-:W-:Y:S01]  /*0150*/  CS2R R10, SRZ ;  /* 0x00000000000a7805 */ /* 0x000fe2000001ff00 */
        /* <DEDUP_REMOVED lines=24> */
[----:B------:R-:W-:Y:S02]  /*02e0*/  IMAD R33, R35, 0x40, R28 ;  /* 0x0000004023217824 */ /* 0x000fe400078e021c */
[----:B------:R-:W-:Y:S01]  /*02f0*/  IMAD.IADD R3, R4, 0x1, R27 ;  /* 0x0000000104037824 */ /* 0x000fe200078e021b */
[----:B------:R-:W-:Y:S01]  /*0300*/  ISETP.NE.AND P0, PT, R2, RZ, PT ;  /* 0x000000ff0200720c */ /* 0x000fe20003f05270 */
[----:B------:R-:W-:-:S03]  /*0310*/  IMAD.SHL.U32 R33, R33, 0x10, RZ ;  /* 0x0000001021217824 */ /* 0x000fc600078e00ff */
[----:B------:R-:W-:Y:S01]  /*0320*/  SEL R2, R2, 0x2, P0 ;  /* 0x0000000202027807 */ /* 0x000fe20000000000 */
[----:B------:R-:W-:Y:S01]  /*0330*/  IMAD R36, R36, 0x800, R33 ;  /* 0x0000080024247824 */ /* 0x000fe200078e0221 */
[----:B------:R-:W-:Y:S01]  /*0340*/  SHF.R.S32.HI R6, RZ, 0x1f, R3 ;  /* 0x0000001fff067819 */ /* 0x000fe20000011403 */
[----:B------:R-:W-:Y:S02]  /*0350*/  IMAD R32, R68, 0x800, R33 ;  /* 0x0000080044207824 */ /* 0x000fe400078e0221 */
[----:B------:R-:W-:Y:S01]  /*0360*/  IMAD.IADD R4, R4, 0x1, R2 ;  /* 0x0000000104047824 */ /* 0x000fe200078e0202 */
[----:B------:R-:W-:Y:S01]  /*0370*/  SHF.R.S32.HI R37, RZ, 0x1f, R36 ;  /* 0x0000001fff257819 */ /* 0x000fe20000011424 */
[C---:B------:R-:W-:Y:S01]  /*0380*/  IMAD R8, R6.reuse, c[0x0][0x180], RZ ;  /* 0x0000600006087a24 */ /* 0x040fe200078e02ff */
[----:B------:R-:W-:Y:S01]  /*0390*/  SHF.R.S32.HI R33, RZ, 0x1f, R32 ;  /* 0x0000001fff217819 */ /* 0x000fe20000011420 */
[----:B------:R-:W-:Y:S01]  /*03a0*/  IMAD R6, R6, c[0x0][0x1b0], RZ ;  /* 0x00006c0006067a24 */ /* 0x000fe200078e02ff */
[----:B------:R-:W-:Y:S01]  /*03b0*/  IMNMX R4, R5, R4, PT ;  /* 0x0000000405047217 */ /* 0x000fe20003800200 */
[C---:B------:R-:W-:Y:S01]  /*03c0*/  IMAD R31, R3.reuse, c[0x0][0x184], R8 ;  /* 0x00006100031f7a24 */ /* 0x040fe200078e0208 */
[C---:B------:R-:W-:Y:S01]  /*03d0*/  IADD3 R22, R36.reuse, 0x200, RZ ;  /* 0x0000020024167810 */ /* 0x040fe20007ffe0ff */
[C---:B------:R-:W-:Y:S01]  /*03e0*/  IMAD.WIDE.U32 R40, R3.reuse, c[0x0][0x180], R36 ;  /* 0x0000600003287a25 */ /* 0x040fe200078e0024 */
[C---:B------:R-:W-:Y:S01]  /*03f0*/  ISETP.GE.AND P0, PT, R3.reuse, R4, PT ;  /* 0x000000040300720c */ /* 0x040fe20003f06270 */
[----:B------:R-:W-:Y:S01]  /*0400*/  CS2R R8, SRZ ;  /* 0x0000000000087805 */ /* 0x000fe2000001ff00 */
[----:B------:R-:W-:Y:S01]  /*0410*/  CS2R R4, SRZ ;  /* 0x0000000000047805 */ /* 0x000fe2000001ff00 */
[C---:B------:R-:W-:Y:S01]  /*0420*/  IMAD R21, R3.reuse, c[0x0][0x1b4], R6 ;  /* 0x00006d0003157a24 */ /* 0x040fe200078e0206 */
[----:B------:R-:W-:Y:S01]  /*0430*/  ISETP.LT.AND P3, PT, R36, UR13, !P0 ;  /* 0x0000000d24007c0c */ /* 0x000fe2000c761270 */
[----:B------:R-:W-:Y:S01]  /*0440*/  IMAD.WIDE.U32 R38, R3, c[0x0][0x1b0], R32 ;  /* 0x00006c0003267a25 */ /* 0x000fe200078e0020 */
[----:B------:R-:W-:Y:S01]  /*0450*/  ISETP.LT.AND P2, PT, R22, UR13, !P0 ;  /* 0x0000000d16007c0c */ /* 0x000fe2000c741270 */
[----:B------:R-:W-:Y:S01]  /*0460*/  CS2R R6, SRZ ;  /* 0x0000000000067805 */ /* 0x000fe2000001ff00 */
[C---:B------:R-:W-:Y:S01]  /*0470*/  IADD3 R3, R32.reuse, 0x200, RZ ;  /* 0x0000020020037810 */ /* 0x040fe20007ffe0ff */
[----:B------:R-:W-:Y:S01]  /*0480*/  IMAD.IADD R31, R41, 0x1, R31 ;  /* 0x00000001291f7824 */ /* 0x000fe200078e021f */
[----:B------:R-:W-:Y:S01]  /*0490*/  ISETP.LT.AND P1, PT, R32, UR5, !P0 ;  /* 0x0000000520007c0c */ /* 0x000fe2000c721270 */
[----:B------:R-:W-:Y:S01]  /*04a0*/  IMAD.IADD R21, R39, 0x1, R21 ;  /* 0x0000000127157824 */ /* 0x000fe200078e0215 */
[----:B------:R-:W-:Y:S01]  /*04b0*/  ISETP.LT.AND P0, PT, R3, UR5, !P0 ;  /* 0x0000000503007c0c */ /* 0x000fe2000c701270 */
[----:B------:R-:W-:-:S02]  /*04c0*/  IMAD.MOV.U32 R30, RZ, RZ, R40 ;  /* 0x000000ffff1e7224 */ /* 0x000fc400078e0028 */
[----:B------:R-:W-:Y:S02]  /*04d0*/  IMAD.MOV.U32 R41, RZ, RZ, R31 ;  /* 0x000000ffff297224 */ /* 0x000fe400078e001f */
[----:B------:R-:W-:Y:S02]  /*04e0*/  IMAD.MOV.U32 R20, RZ, RZ, R38 ;  /* 0x000000ffff147224 */ /* 0x000fe400078e0026 */
[----:B------:R-:W-:Y:S02]  /*04f0*/  IMAD.MOV.U32 R39, RZ, RZ, R21 ;  /* 0x000000ffff277224 */ /* 0x000fe400078e0015 */
[----:B------:R0:W2:Y:S04]  /*0500*/  @P3 LDG.E.LTC128B.128.SYS R16, [R30.64+UR6] ;  /* 0x000000061e103981 */ /* 0x0000a8000c1eed20 */
[----:B------:R1:W3:Y:S01]  /*0510*/  @P2 LDG.E.LTC128B.128.SYS R12, [R40.64+UR6+0x200] ;  /* 0x00020006280c2981 */ /* 0x0002e2000c1eed20 */
[----:B------:R-:W-:-:S03]  /*0520*/  ULDC.64 UR6, c[0x0][0x1d0] ;  /* 0x0000740000067ab9 */ /* 0x000fc60000000a00 */
[----:B------:R4:W3:Y:S04]  /*0530*/  @P1 LDG.E.LTC128B.128.SYS R8, [R20.64+UR6] ;  /* 0x0000000614081981 */ /* 0x0008e8000c1eed20 */
[----:B------:R4:W3:Y:S01]  /*0540*/  @P0 LDG.E.LTC128B.128.SYS R4, [R38.64+UR6+0x200] ;  /* 0x0002000626040981 */ /* 0x0008e2000c1eed20 */
[----:B0-----:R-:W-:Y:S01]  /*0550*/  LEA.HI R30, R28, R28, RZ, 0x1 ;  /* 0x0000001c1c1e7211 */ /* 0x001fe200078f08ff */
[C---:B------:R-:W-:Y:S01]  /*0560*/  IMAD.SHL.U32 R26, R0.reuse, 0x2, RZ ;  /* 0x00000002001a7824 */ /* 0x040fe200078e00ff */
[----:B------:R-:W-:Y:S01]  /*0570*/  LOP3.LUT R25, R0, 0xc, RZ, 0xc0, !PT ;  /* 0x0000000c00197812 */ /* 0x000fe200078ec0ff */
[----:B-1----:R-:W-:Y:S01]  /*0580*/  IMAD.MOV.U32 R41, RZ, RZ, c[0x0][0x198] ;  /* 0x00006600ff297624 */ /* 0x002fe200078e00ff */
[----:B------:R-:W-:Y:S01]  /*0590*/  LOP3.LUT R23, R30, 0xfffffffe, RZ, 0xc0, !PT ;  /* 0xfffffffe1e177812 */ /* 0x000fe200078ec0ff */
[----:B------:R-:W-:Y:S01]  /*05a0*/  IMAD.IADD R24, R24, 0x1, -R29 ;  /* 0x0000000118187824 */ /* 0x000fe200078e0a1d */
[----:B----4-:R-:W-:Y:S01]  /*05b0*/  SHF.R.S32.HI R20, RZ, 0x1, R30 ;  /* 0x00000001ff147819 */ /* 0x010fe2000001141e */
[----:B------:R-:W-:Y:S01]  /*05c0*/  CS2R R46, SRZ ;  /* 0x00000000002e7805 */ /* 0x000fe2000001ff00 */
[----:B------:R-:W-:Y:S01]  /*05d0*/  SHF.R.U32.HI R25, RZ, 0x2, R25 ;  /* 0x00000002ff197819 */ /* 0x000fe20000011619 */
[----:B------:R-:W-:Y:S01]  /*05e0*/  IMAD.IADD R28, R28, 0x1, -R23 ;  /* 0x000000011c1c7824 */ /* 0x000fe200078e0a17 */
[----:B------:R-:W-:Y:S01]  /*05f0*/  SHF.R.U32.HI R33, RZ, 0x5, R0 ;  /* 0x00000005ff217819 */ /* 0x000fe20000011600 */
[----:B------:R-:W-:Y:S01]  /*0600*/  IMAD R23, R35, 0x20, R20 ;  /* 0x0000002023177824 */ /* 0x000fe200078e0214 */
[----:B------:R-:W-:Y:S01]  /*0610*/  LOP3.LUT R25, R25, 0x2, R26, 0x78, !PT ;  /* 0x0000000219197812 */ /* 0x000fe200078e781a */
[----:B------:R-:W-:Y:S01]  /*0620*/  IMAD R27, R27, 0x2, R28 ;  /* 0x000000021b1b7824 */ /* 0x000fe200078e021c */
[----:B------:R-:W-:Y:S01]  /*0630*/  ISETP.GE.AND P0, PT, R3, UR5, PT ;  /* 0x0000000503007c0c */ /* 0x000fe2000bf06270 */
[----:B------:R-:W-:Y:S01]  /*0640*/  IMAD.SHL.U32 R0, R0, 0x8, RZ ;  /* 0x0000000800007824 */ /* 0x000fe200078e00ff */
[----:B------:R-:W-:Y:S01]  /*0650*/  SHF.R.S32.HI R28, RZ, 0x1f, R23 ;  /* 0x0000001fff1c7819 */ /* 0x000fe20000011417 */
[----:B------:R-:W-:Y:S01]  /*0660*/  IMAD.MOV.U32 R39, RZ, RZ, c[0x0][0x1c8] ;  /* 0x00007200ff277624 */ /* 0x000fe200078e00ff */
[----:B------:R-:W-:Y:S01]  /*0670*/  LOP3.LUT R25, R25, 0x4, R26, 0xf8, !PT ;  /* 0x0000000419197812 */ /* 0x000fe200078ef81a */
[----:B------:R-:W0:Y:S01]  /*0680*/  SHFL.IDX PT, R33, R33, RZ, 0x1f ;  /* 0x00001fff21217589 */ /* 0x000e2200000e0000 */
[----:B------:R-:W-:Y:S01]  /*0690*/  IADD3 R26, R23, 0x10, RZ ;  /* 0x00000010171a7810 */ /* 0x000fe20007ffe0ff */
[----:B------:R-:W-:Y:S01]  /*06a0*/  CS2R R44, SRZ ;  /* 0x00000000002c7805 */ /* 0x000fe2000001ff00 */
[----:B------:R-:W-:-:S02]  /*06b0*/  LEA.HI R20, R27, R27, RZ, 0x1 ;  /* 0x0000001b1b147211 */ /* 0x000fc400078f08ff */
[----:B------:R-:W-:Y:S02]  /*06c0*/  LEA.HI R28, R28, R23, RZ, 0x2 ;  /* 0x000000171c1c7211 */ /* 0x000fe400078f10ff */
[----:B------:R-:W-:Y:S02]  /*06d0*/  LOP3.LUT R0, R25, 0xe0, R0, 0xf8, !PT ;  /* 0x000000e019007812 */ /* 0x000fe400078ef800 */
[----:B------:R-:W-:Y:S02]  /*06e0*/  SHF.R.S32.HI R25, RZ, 0x1f, R26 ;  /* 0x0000001fff197819 */ /* 0x000fe4000001141a */
[C---:B------:R-:W-:Y:S01]  /*06f0*/  LOP3.LUT R34, R20.reuse, 0xfffffffe, RZ, 0xc0, !PT ;  /* 0xfffffffe14227812 */ /* 0x040fe200078ec0ff */
[----:B------:R-:W-:Y:S01]  /*0700*/  IMAD.SHL.U32 R20, R20, 0x4, RZ ;  /* 0x0000000414147824 */ /* 0x000fe200078e00ff */
[----:B------:R-:W-:Y:S02]  /*0710*/  LOP3.LUT R30, R28, 0x7ffffffc, RZ, 0xc0, !PT ;  /* 0x7ffffffc1c1e7812 */ /* 0x000fe400078ec0ff */
[----:B------:R-:W-:Y:S01]  /*0720*/  LEA.HI R25, R25, R26, RZ, 0x2 ;  /* 0x0000001a19197211 */ /* 0x000fe200078f10ff */
[----:B------:R-:W-:Y:S01]  /*0730*/  IMAD.IADD R34, R27, 0x1, -R34 ;  /* 0x000000011b227824 */ /* 0x000fe200078e0a22 */
[----:B------:R-:W-:Y:S01]  /*0740*/  ISETP.GE.AND P1, PT, R22, UR13, PT ;  /* 0x0000000d16007c0c */ /* 0x000fe2000bf26270 */
[----:B------:R-:W-:Y:S01]  /*0750*/  IMAD.IADD R23, R23, 0x1, -R30 ;  /* 0x0000000117177824 */ /* 0x000fe200078e0a1e */
[----:B------:R-:W-:-:S02]  /*0760*/  SEL R22, RZ, 0xffffffff, P0 ;  /* 0xffffffffff167807 */ /* 0x000fc40000000000 */
[----:B------:R-:W-:Y:S01]  /*0770*/  ISETP.GE.AND P4, PT, R32, UR5, PT ;  /* 0x0000000520007c0c */ /* 0x000fe2000bf86270 */
[----:B------:R-:W-:Y:S01]  /*0780*/  IMAD R23, R23, 0x2, R34 ;  /* 0x0000000217177824 */ /* 0x000fe200078e0222 */
[----:B------:R-:W-:Y:S01]  /*0790*/  LOP3.LUT R27, R25, 0x7ffffffc, RZ, 0xc0, !PT ;  /* 0x7ffffffc191b7812 */ /* 0x000fe200078ec0ff */
[----:B------:R-:W-:Y:S01]  /*07a0*/  IMAD.SHL.U32 R22, R22, 0x2, RZ ;  /* 0x0000000216167824 */ /* 0x000fe200078e00ff */
[----:B------:R-:W-:Y:S01]  /*07b0*/  SEL R75, RZ, 0x1, P4 ;  /* 0x00000001ff4b7807 */ /* 0x000fe20002000000 */
[----:B0-----:R0:W1:Y:S01]  /*07c0*/  R2UR UR4, R33 ;  /* 0x00000000210473c2 */ /* 0x00106200000e0000 */
[----:B------:R-:W-:Y:S01]  /*07d0*/  IADD3 R40, P3, P2, R40, c[0x0][0x190], -R41 ;  /* 0x0000640028287a10 */ /* 0x000fe20007a7e829 */
[----:B------:R-:W-:Y:S01]  /*07e0*/  IMAD.IADD R3, R26, 0x1, -R27 ;  /* 0x000000011a037824 */ /* 0x000fe200078e0a1b */
[----:B------:R-:W-:Y:S01]  /*07f0*/  LOP3.LUT R75, R22, 0x2, R75, 0xe2, !PT ;  /* 0x00000002164b7812 */ /* 0x000fe200078ee24b */
[----:B------:R-:W-:Y:S01]  /*0800*/  IMAD.MOV.U32 R27, RZ, RZ, c[0x0][0x19c] ;  /* 0x00006700ff1b7624 */ /* 0x000fe200078e00ff */
[----:B------:R-:W-:Y:S01]  /*0810*/  SHF.R.S32.HI R78, RZ, 0x2, R28 ;  /* 0x00000002ff4e7819 */ /* 0x000fe2000001141c */
[----:B------:R-:W-:Y:S01]  /*0820*/  IMAD R3, R3, 0x2, R34 ;  /* 0x0000000203037824 */ /* 0x000fe200078e0222 */
[----:B------:R-:W-:Y:S01]  /*0830*/  SHF.R.S32.HI R29, RZ, 0x1f, R28 ;  /* 0x0000001fff1d7819 */ /* 0x000fe2000001141c */
[----:B------:R-:W-:Y:S01]  /*0840*/  IMAD.SHL.U32 R34, R0, 0x10, RZ ;  /* 0x0000001000227824 */ /* 0x000fe200078e00ff */
[----:B------:R-:W-:Y:S01]  /*0850*/  SHF.R.S32.HI R22, RZ, 0x1f, R23 ;  /* 0x0000001fff167819 */ /* 0x000fe20000011417 */
[----:B------:R-:W-:Y:S01]  /*0860*/  IMAD.MOV.U32 R0, RZ, RZ, RZ ;  /* 0x000000ffff007224 */ /* 0x000fe200078e00ff */
[----:B------:R-:W-:-:S02]  /*0870*/  IADD3.X R41, R31, c[0x0][0x194], ~R27, P3, P2 ;  /* 0x000065001f297a10 */ /* 0x000fc40001fe4c1b */
[----:B------:R-:W-:Y:S01]  /*0880*/  LEA.HI R27, R29, R78, RZ, 0x2 ;  /* 0x0000004e1d1b7211 */ /* 0x000fe200078f10ff */
[----:B------:R-:W-:Y:S01]  /*0890*/  IMAD.MOV.U32 R29, RZ, RZ, c[0x0][0x1cc] ;  /* 0x00007300ff1d7624 */ /* 0x000fe200078e00ff */
[----:B------:R-:W-:Y:S01]  /*08a0*/  LEA.HI R22, R22, R23, RZ, 0x2 ;  /* 0x0000001716167211 */ /* 0x000fe200078f10ff */
[----:B------:R-:W-:Y:S01]  /*08b0*/  IMAD.WIDE.U32 R40, R2, c[0x0][0x180], R40 ;  /* 0x0000600002287a25 */ /* 0x000fe200078e0028 */
[----:B------:R-:W-:Y:S01]  /*08c0*/  SEL R26, RZ, 0xffffffff, P1 ;  /* 0xffffffffff1a7807 */ /* 0x000fe20000800000 */
[----:B------:R-:W-:Y:S01]  /*08d0*/  CS2R R30, SRZ ;  /* 0x00000000001e7805 */ /* 0x000fe2000001ff00 */
[----:B------:R-:W-:Y:S02]  /*08e0*/  IADD3 R38, P1, P0, R38, c[0x0][0x1c0], -R39 ;  /* 0x0000700026267a10 */ /* 0x000fe4000783e827 */
[----:B------:R-:W-:Y:S01]  /*08f0*/  LOP3.LUT R27, R27, 0xffffffc, RZ, 0xc0, !PT ;  /* 0x0ffffffc1b1b7812 */ /* 0x000fe200078ec0ff */
[----:B0-----:R-:W-:Y:S01]  /*0900*/  IMAD.SHL.U32 R33, R26, 0x2, RZ ;  /* 0x000000021a217824 */ /* 0x001fe200078e00ff */
[----:B------:R-:W-:Y:S01]  /*0910*/  SHF.R.S32.HI R73, RZ, 0x1f, R2 ;  /* 0x0000001fff497819 */ /* 0x000fe20000011402 */
[----:B-1----:R-:W-:Y:S01]  /*0920*/  USHF.R.S32.HI UR5, URZ, 0x1f, UR4 ;  /* 0x0000001f3f057899 */ /* 0x002fe20008011404 */
[----:B------:R-:W-:-:S02]  /*0930*/  LOP3.LUT R22, R22, 0xfffffffc, RZ, 0xc0, !PT ;  /* 0xfffffffc16167812 */ /* 0x000fc400078ec0ff */
[----:B------:R-:W-:Y:S01]  /*0940*/  IADD3.X R39, R21, c[0x0][0x1c4], ~R29, P1, P0 ;  /* 0x0000710015277a10 */ /* 0x000fe20000fe0c1d */
[----:B------:R-:W-:Y:S01]  /*0950*/  IMAD.IADD R21, R78, 0x1, -R27 ;  /* 0x000000014e157824 */ /* 0x000fe200078e0a1b */
[----:B------:R-:W-:Y:S01]  /*0960*/  SHF.R.S32.HI R77, RZ, 0x2, R25 ;  /* 0x00000002ff4d7819 */ /* 0x000fe20000011419 */
[----:B------:R-:W-:Y:S01]  /*0970*/  IMAD R69, R73, c[0x0][0x180], RZ ;  /* 0x0000600049457a24 */ /* 0x000fe200078e02ff */
[----:B------:R-:W-:Y:S01]  /*0980*/  ULEA.HI UR5, UR5, UR4, URZ, 0x2 ;  /* 0x0000000405057291 */ /* 0x000fe2000f8f103f */
[----:B------:R-:W-:Y:S01]  /*0990*/  IMAD.IADD R26, R23, 0x1, -R22 ;  /* 0x00000001171a7824 */ /* 0x000fe200078e0a16 */
[----:B------:R-:W-:Y:S01]  /*09a0*/  IADD3 R70, P0, R40, c[0x0][0x1a0], RZ ;  /* 0x0000680028467a10 */ /* 0x000fe20007f1e0ff */
[----:B------:R-:W-:Y:S01]  /*09b0*/  IMAD R73, R73, c[0x0][0x1b0], RZ ;  /* 0x00006c0049497a24 */ /* 0x000fe200078e02ff */
[----:B------:R-:W-:Y:S01]  /*09c0*/  ULOP3.LUT UR7, UR5, 0xfffffffc, URZ, 0xc0, !UPT ;  /* 0xfffffffc05077892 */ /* 0x000fe2000f8ec03f */
[----:B------:R-:W-:Y:S01]  /*09d0*/  IMAD R69, R2, c[0x0][0x184], R69 ;  /* 0x0000610002457a24 */ /* 0x000fe200078e0245 */
[----:B------:R-:W-:Y:S01]  /*09e0*/  LOP3.LUT R21, R26, R21, RZ, 0x3c, !PT ;  /* 0x000000151a157212 */ /* 0x000fe200078e3cff */
[C---:B------:R-:W-:Y:S01]  /*09f0*/  IMAD R73, R2.reuse, c[0x0][0x1b4], R73 ;  /* 0x00006d0002497a24 */ /* 0x040fe200078e0249 */
[----:B------:R-:W-:Y:S01]  /*0a00*/  SHF.R.S32.HI R26, RZ, 0x1f, R25 ;  /* 0x0000001fff1a7819 */ /* 0x000fe20000011419 */
[----:B------:R-:W-:Y:S01]  /*0a10*/  IMAD.WIDE.U32 R38, R2, c[0x0][0x1b0], R38 ;  /* 0x00006c0002267a25 */ /* 0x000fe200078e0026 */
[----:B------:R-:W-:Y:S01]  /*0a20*/  SHF.R.S32.HI R2, RZ, 0x1f, R3 ;  /* 0x0000001fff027819 */ /* 0x000fe20000011403 */
[----:B------:R-:W-:Y:S01]  /*0a30*/  UIADD3 UR7, UR4, -UR7, URZ ;  /* 0x8000000704077290 */ /* 0x000fe2000fffe03f */
[----:B------:R-:W-:Y:S01]  /*0a40*/  LEA.HI R23, R26, R77, RZ, 0x2 ;  /* 0x0000004d1a177211 */ /* 0x000fe200078f10ff */
[----:B------:R-:W-:Y:S01]  /*0a50*/  USHF.L.U32 UR5, UR5, 0x2, URZ ;  /* 0x0000000205057899 */ /* 0x000fe2000800063f */
[----:B------:R-:W-:Y:S01]  /*0a60*/  LEA.HI R2, R2, R3, RZ, 0x2 ;  /* 0x0000000302027211 */ /* 0x000fe200078f10ff */
[----:B------:R-:W-:Y:S01]  /*0a70*/  ULEA.HI UR4, UR7, UR7, URZ, 0x1 ;  /* 0x0000000707047291 */ /* 0x000fe2000f8f083f */
[----:B------:R-:W-:Y:S01]  /*0a80*/  LOP3.LUT R26, R23, 0xffffffc, RZ, 0xc0, !PT ;  /* 0x0ffffffc171a7812 */ /* 0x000fe200078ec0ff */
[----:B------:R-:W-:Y:S01]  /*0a90*/  ULOP3.LUT UR5, UR5, 0xfffffff0, URZ, 0xc0, !UPT ;  /* 0xfffffff005057892 */ /* 0x000fe2000f8ec03f */
[----:B------:R-:W-:Y:S01]  /*0aa0*/  LOP3.LUT R2, R2, 0xfffffffc, RZ, 0xc0, !PT ;  /* 0xfffffffc02027812 */ /* 0x000fe200078ec0ff */
[----:B------:R-:W-:Y:S01]  /*0ab0*/  ULOP3.LUT UR6, UR4, 0xffffe, URZ, 0xc0, !UPT ;  /* 0x000ffffe04067892 */ /* 0x000fe2000f8ec03f */
[----:B------:R-:W-:Y:S01]  /*0ac0*/  LOP3.LUT R23, R20, 0xfffffff8, RZ, 0xc0, !PT ;  /* 0xfffffff814177812 */ /* 0x000fe200078ec0ff */
[----:B------:R-:W-:Y:S01]  /*0ad0*/  IMAD.IADD R26, R77, 0x1, -R26 ;  /* 0x000000014d1a7824 */ /* 0x000fe200078e0a1a */
[----:B------:R-:W-:Y:S01]  /*0ae0*/  USHF.L.U32 UR4, UR4, 0x7, URZ ;  /* 0x0000000704047899 */ /* 0x000fe2000800063f */
[----:B------:R-:W-:Y:S01]  /*0af0*/  IMAD.IADD R3, R3, 0x1, -R2 ;  /* 0x0000000103037824 */ /* 0x000fe200078e0a02 */
[----:B------:R-:W-:Y:S01]  /*0b00*/  IADD3 R21, R21, R22, R23 ;  /* 0x0000001615157210 */ /* 0x000fe20007ffe017 */
[----:B------:R-:W-:Y:S01]  /*0b10*/  UIADD3 UR6, UR7, -UR6, URZ ;  /* 0x8000000607067290 */ /* 0x000fe2000fffe03f */
[----:B------:R-:W-:Y:S01]  /*0b20*/  IADD3.X R69, R41, c[0x0][0x1a4], R69, P0, !PT ;  /* 0x0000690029457a10 */ /* 0x000fe200007fe445 */
[----:B------:R-:W-:Y:S01]  /*0b30*/  ULOP3.LUT UR4, UR4, 0xfffff00, URZ, 0xc0, !UPT ;  /* 0x0fffff0004047892 */ /* 0x000fe2000f8ec03f */
[----:B------:R-:W-:Y:S01]  /*0b40*/  LOP3.LUT R3, R3, R26, RZ, 0x3c, !PT ;  /* 0x0000001a03037212 */ /* 0x000fe200078e3cff */
[----:B------:R-:W-:Y:S01]  /*0b50*/  IMAD R78, R78, 0x20, R21 ;  /* 0x000000204e4e7824 */ /* 0x000fe200078e0215 */
[----:B------:R-:W-:Y:S01]  /*0b60*/  IADD3 R72, P0, R38, c[0x0][0x1d0], RZ ;  /* 0x0000740026487a10 */ /* 0x000fe20007f1e0ff */
[----:B------:R-:W-:Y:S01]  /*0b70*/  ULEA UR6, UR6, UR5, 0x8 ;  /* 0x0000000506067291 */ /* 0x000fe2000f8e403f */
[----:B------:R-:W-:Y:S01]  /*0b80*/  IADD3 R2, R3, R2, R23 ;  /* 0x0000000203027210 */ /* 0x000fe20007ffe017 */
[----:B------:R-:W-:Y:S01]  /*0b90*/  UIADD3 UR4, UR5, UR4, URZ ;  /* 0x0000000405047290 */ /* 0x000fe2000fffe03f */
[----:B------:R-:W-:Y:S01]  /*0ba0*/  IADD3.X R73, R39, c[0x0][0x1d4], R73, P0, !PT ;  /* 0x0000750027497a10 */ /* 0x000fe200007fe449 */
[----:B------:R-:W-:Y:S01]  /*0bb0*/  USHF.L.U32 UR5, UR6, 0x4, URZ ;  /* 0x0000000406057899 */ /* 0x000fe2000800063f */
[----:B------:R-:W-:Y:S01]  /*0bc0*/  ISETP.GE.AND P0, PT, R24, 0x1, PT ;  /* 0x000000011800780c */ /* 0x000fe20003f06270 */
[----:B------:R-:W-:Y:S01]  /*0bd0*/  IMAD R77, R77, 0x20, R2 ;  /* 0x000000204d4d7824 */ /* 0x000fe200078e0202 */
[----:B------:R-:W-:Y:S01]  /*0be0*/  ULEA UR4, UR4, 0x2000, 0x4 ;  /* 0x0000200004047891 */ /* 0x000fe2000f8e203f */
[----:B------:R-:W-:Y:S01]  /*0bf0*/  ISETP.GE.AND P5, PT, R36, UR13, PT ;  /* 0x0000000d24007c0c */ /* 0x000fe2000bfa6270 */
[----:B------:R-:W-:Y:S01]  /*0c00*/  IMAD.MOV.U32 R25, RZ, RZ, RZ ;  /* 0x000000ffff197224 */ /* 0x000fe200078e00ff */
[----:B------:R-:W-:Y:S01]  /*0c10*/  CS2R R26, SRZ ;  /* 0x00000000001a7805 */ /* 0x000fe2000001ff00 */
[----:B------:R-:W-:Y:S01]  /*0c20*/  CS2R R22, SRZ ;  /* 0x0000000000167805 */ /* 0x000fe2000001ff00 */
[----:B------:R-:W-:Y:S01]  /*0c30*/  SEL R74, RZ, 0x1, P5 ;  /* 0x00000001ff4a7807 */ /* 0x000fe20002800000 */
[----:B------:R-:W-:Y:S01]  /*0c40*/  CS2R R28, SRZ ;  /* 0x00000000001c7805 */ /* 0x000fe2000001ff00 */
[----:B------:R-:W-:Y:S01]  /*0c50*/  CS2R R20, SRZ ;  /* 0x0000000000147805 */ /* 0x000fe2000001ff00 */
[----:B------:R-:W-:Y:S01]  /*0c60*/  CS2R R2, SRZ ;  /* 0x0000000000027805 */ /* 0x000fe2000001ff00 */
[----:B------:R-:W-:-:S02]  /*0c70*/  LOP3.LUT R74, R33, 0x2, R74, 0xe2, !PT ;  /* 0x00000002214a7812 */ /* 0x000fc400078ee24a */
[----:B------:R-:W-:Y:S01]  /*0c80*/  CS2R R32, SRZ ;  /* 0x0000000000207805 */ /* 0x000fe2000001ff00 */
[----:B--2---:R0:W-:Y:S04]  /*0c90*/  STS.128 [R78.X16], R16 ;  /* 0x000000104e007388 */ /* 0x0041e8000000cc00 */
[----:B---3--:R1:W-:Y:S04]  /*0ca0*/  STS.128 [R77.X16], R12 ;  /* 0x0000000c4d007388 */ /* 0x0083e8000000cc00 */
[----:B------:R-:W-:Y:S04]  /*0cb0*/  STS.128 [R78.X16+0x2000], R8 ;  /* 0x002000084e007388 */ /* 0x000fe8000000cc00 */
[----:B------:R2:W-:Y:S01]  /*0cc0*/  STS.128 [R77.X16+0x2000], R4 ;  /* 0x002000044d007388 */ /* 0x0005e2000000cc00 */
[----:B0-----:R-:W-:-:S03]  /*0cd0*/  CS2R R16, SRZ ;  /* 0x0000000000107805 */ /* 0x001fc6000001ff00 */
[----:B------:R-:W-:Y:S01]  /*0ce0*/  BAR.SYNC.DEFER_BLOCKING 0x0 ;  /* 0x0000000000007b1d */ /* 0x000fe20000010000 */
[----:B------:R-:W-:Y:S01]  /*0cf0*/  CS2R R18, SRZ ;  /* 0x0000000000127805 */ /* 0x000fe2000001ff00 */
[----:B-1----:R-:W-:Y:S01]  /*0d00*/  CS2R R12, SRZ ;  /* 0x00000000000c7805 */ /* 0x002fe2000001ff00 */
[----:B------:R-:W-:Y:S01]  /*0d10*/  CS2R R14, SRZ ;  /* 0x00000000000e7805 */ /* 0x000fe2000001ff00 */
[----:B--2---:R-:W-:Y:S01]  /*0d20*/  CS2R R6, SRZ ;  /* 0x0000000000067805 */ /* 0x004fe2000001ff00 */
[----:B------:R-:W-:Y:S01]  /*0d30*/  CS2R R4, SRZ ;  /* 0x0000000000047805 */ /* 0x000fe2000001ff00 */
[----:B------:R0:W1:Y:S08]  /*0d40*/  LDSM.16.M88.4 R36, [R34+UR5] ;  /* 0x000000052224783b */ /* 0x0000700008000200 */
[----:B------:R0:W2:Y:S01]  /*0d50*/  LDSM.16.M88.4 R40, [R34+UR4] ;  /* 0x000000042228783b */ /* 0x0000a20008000200 */
[----:B------:R-:W-:Y:S05]  /*0d60*/  @!P0 BRA `(.L_x_369) ;  /* 0x000009f000008947 */ /* 0x000fea0003800000 */
[----:B------:R-:W-:Y:S01]  /*0d70*/  IADD3 R3, R24, 0x3f, RZ ;  /* 0x0000003f18037810 */ /* 0x000fe20007ffe0ff */
[----:B------:R-:W-:Y:S01]  /*0d80*/  IMAD.SHL.U32 R78, R78, 0x10, RZ ;  /* 0x000000104e4e7824 */ /* 0x000fe200078e00ff */
[----:B------:R-:W-:Y:S01]  /*0d90*/  ISETP.GT.AND P0, PT, R24, 0x40, PT ;  /* 0x000000401800780c */ /* 0x000fe20003f04270 */
[----:B------:R-:W-:Y:S01]  /*0da0*/  IMAD.SHL.U32 R77, R77, 0x10, RZ ;  /* 0x000000104d4d7824 */ /* 0x000fe200078e00ff */
[----:B------:R-:W-:Y:S01]  /*0db0*/  SHF.R.S32.HI R76, RZ, 0x1f, R3 ;  /* 0x0000001fff4c7819 */ /* 0x000fe20000011403 */
[----:B------:R-:W-:Y:S01]  /*0dc0*/  CS2R R8, SRZ ;  /* 0x0000000000087805 */ /* 0x000fe2000001ff00 */
[----:B------:R-:W-:Y:S01]  /*0dd0*/  LOP3.LUT R0, R34, 0x10, RZ, 0x3c, !PT ;  /* 0x0000001022007812 */ /* 0x000fe200078e3cff */
        /* <DEDUP_REMOVED lines=20> */
[----:B------:R-:W-:Y:S01]  /*0f20*/  LEA.HI.SX32 R76, R76, 0x1, 0x1a ;  /* 0x000000014c4c7811 */ /* 0x000fe200078fd2ff */
[----:B------:R-:W-:-:S02]  /*0f30*/  UMOV UR10, 0x100 ;  /* 0x00000100000a7882 */ /* 0x000fc40000000000 */
.L_x_370:
[-C--:B012--5:R-:W5:Y:S01]  /*0f40*/  IMMA.8816.S8.S8.SAT R32, R36.ROW, R40.reuse.COL, R32 ;  /* 0x0000002824207237 */ /* 0x0a7f620000045420 */
[----:B------:R-:W-:Y:S01]  /*0f50*/  CS2R R64, SRZ ;  /* 0x0000000000407805 */ /* 0x000fe2000001ff00 */
[----:B------:R-:W-:Y:S01]  /*0f60*/  CS2R R66, SRZ ;  /* 0x0000000000427805 */ /* 0x000fe2000001ff00 */
[C---:B------:R-:W-:Y:S01]  /*0f70*/  LOP3.LUT R53, R74.reuse, 0x2, RZ, 0xc0, !PT ;  /* 0x000000024a357812 */ /* 0x040fe200078ec0ff */
[-C--:B------:R-:W5:Y:S01]  /*0f80*/  IMMA.8816.S8.S8.SAT R30, R37.ROW, R40.reuse.COL, R30 ;  /* 0x00000028251e7237 */ /* 0x080f62000004541e */
[----:B------:R-:W-:Y:S01]  /*0f90*/  LOP3.LUT P3, RZ, R74, 0x1, RZ, 0xc0, !PT ;  /* 0x000000014aff7812 */ /* 0x000fe2000786c0ff */
[----:B------:R-:W-:Y:S01]  /*0fa0*/  IMAD.MOV.U32 R71, RZ, RZ, R69 ;  /* 0x000000ffff477224 */ /* 0x000fe200078e0045 */
[----:B------:R-:W-:Y:S01]  /*0fb0*/  SHF.R.U32.HI R53, RZ, 0x1, R53 ;  /* 0x00000001ff357819 */ /* 0x000fe20000011635 */
[CC--:B------:R-:W5:Y:S01]  /*0fc0*/  IMMA.8816.S8.S8.SAT R28, R38.reuse.ROW, R40.reuse.COL, R28 ;  /* 0x00000028261c7237 */ /* 0x0c0f62000004541c */
[----:B------:R-:W-:Y:S01]  /*0fd0*/  CS2R R60, SRZ ;  /* 0x00000000003c7805 */ /* 0x000fe2000001ff00 */
[----:B------:R-:W-:Y:S01]  /*0fe0*/  CS2R R62, SRZ ;  /* 0x00000000003e7805 */ /* 0x000fe2000001ff00 */
[----:B------:R-:W-:Y:S01]  /*0ff0*/  ISETP.NE.U32.AND P1, PT, R53, RZ, PT ;  /* 0x000000ff3500720c */ /* 0x000fe20003f25070 */
[C---:B------:R-:W5:Y:S01]  /*1000*/  IMMA.8816.S8.S8.SAT R26, R39.reuse.ROW, R40.COL, R26 ;  /* 0x00000028271a7237 */ /* 0x040f62000004541a */
[C---:B------:R-:W-:Y:S01]  /*1010*/  LOP3.LUT R52, R75.reuse, 0x2, RZ, 0xc0, !PT ;  /* 0x000000024b347812 */ /* 0x040fe200078ec0ff */
[----:B------:R-:W-:Y:S01]  /*1020*/  CS2R R56, SRZ ;  /* 0x0000000000387805 */ /* 0x000fe2000001ff00 */
[----:B------:R-:W-:Y:S01]  /*1030*/  LOP3.LUT P2, RZ, R75, 0x1, RZ, 0xc0, !PT ;  /* 0x000000014bff7812 */ /* 0x000fe2000784c0ff */
[-C--:B------:R-:W5:Y:S01]  /*1040*/  IMMA.8816.S8.S8.SAT R24, R39.ROW, R41.reuse.COL, R24 ;  /* 0x0000002927187237 */ /* 0x080f620000045418 */
[----:B------:R1:W2:Y:S01]  /*1050*/  @P3 LDG.E.LTC128B.128.SYS R64, [R70] ;  /* 0x0000000046403381 */ /* 0x0002a200001eed20 */
[----:B------:R-:W-:Y:S01]  /*1060*/  SHF.R.U32.HI R52, RZ, 0x1, R52 ;  /* 0x00000001ff347819 */ /* 0x000fe20000011634 */
[----:B------:R-:W-:Y:S01]  /*1070*/  CS2R R58, SRZ ;  /* 0x00000000003a7805 */ /* 0x000fe2000001ff00 */
[-C--:B------:R-:W5:Y:S01]  /*1080*/  IMMA.8816.S8.S8.SAT R22, R38.ROW, R41.reuse.COL, R22 ;  /* 0x0000002926167237 */ /* 0x080f620000045416 */
[----:B------:R-:W-:Y:S01]  /*1090*/  CS2R R54, SRZ ;  /* 0x0000000000367805 */ /* 0x000fe2000001ff00 */
[----:B------:R-:W-:Y:S01]  /*10a0*/  ISETP.NE.U32.AND P0, PT, R52, RZ, PT ;  /* 0x000000ff3400720c */ /* 0x000fe20003f05070 */
[----:B------:R-:W-:Y:S01]  /*10b0*/  UISETP.NE.AND UP0, UPT, UR12, 0x1, UPT ;  /* 0x000000010c00788c */ /* 0x000fe2000bf05270 */
[CC--:B------:R-:W5:Y:S01]  /*10c0*/  IMMA.8816.S8.S8.SAT R20, R37.reuse.ROW, R41.reuse.COL, R20 ;  /* 0x0000002925147237 */ /* 0x0c0f620000045414 */
[----:B------:R1:W3:Y:S01]  /*10d0*/  @P1 LDG.E.LTC128B.128.SYS R60, [R70+0x200] ;  /* 0x00020000463c1381 */ /* 0x0002e200001eed20 */
[----:B------:R-:W-:Y:S01]  /*10e0*/  CS2R R52, SRZ ;  /* 0x0000000000347805 */ /* 0x000fe2000001ff00 */
[----:B------:R-:W-:Y:S01]  /*10f0*/  UMOV UR9, UR5 ;  /* 0x0000000500097c82 */ /* 0x000fe20008000000 */
[C---:B------:R-:W5:Y:S01]  /*1100*/  IMMA.8816.S8.S8.SAT R18, R36.reuse.ROW, R41.COL, R18 ;  /* 0x0000002924127237 */ /* 0x040f620000045412 */
[----:B------:R-:W-:Y:S01]  /*1110*/  UMOV UR8, UR4 ;  /* 0x0000000400087c82 */ /* 0x000fe20008000000 */
[----:B------:R-:W-:Y:S01]  /*1120*/  IADD3 R76, R76, -0x1, RZ ;  /* 0xffffffff4c4c7810 */ /* 0x000fe20007ffe0ff */
[----:B------:R-:W-:Y:S01]  /*1130*/  UMOV UR6, UR10 ;  /* 0x0000000a00067c82 */ /* 0x000fe20008000000 */
[-C--:B------:R-:W5:Y:S01]  /*1140*/  IMMA.8816.S8.S8.SAT R16, R36.ROW, R42.reuse.COL, R16 ;  /* 0x0000002a24107237 */ /* 0x080f620000045410 */
[----:B------:R4:W3:Y:S01]  /*1150*/  @P2 LDG.E.LTC128B.128.SYS R56, [R72] ;  /* 0x0000000048382381 */ /* 0x0008e200001eed20 */
[----:B-1----:R-:W-:Y:S01]  /*1160*/  IADD3 R70, P1, R70, c[0x0][0x190], RZ ;  /* 0x0000640046467a10 */ /* 0x002fe20007f3e0ff */
[----:B------:R-:W-:Y:S01]  /*1170*/  UMOV UR7, UR11 ;  /* 0x0000000b00077c82 */ /* 0x000fe20008000000 */
[-C--:B------:R-:W5:Y:S01]  /*1180*/  IMMA.8816.S8.S8.SAT R14, R37.ROW, R42.reuse.COL, R14 ;  /* 0x0000002a250e7237 */ /* 0x080f62000004540e */
[----:B------:R-:W-:Y:S01]  /*1190*/  ULOP3.LUT UR12, UR12, 0x1, URZ, 0x3c, !UPT ;  /* 0x000000010c0c7892 */ /* 0x000fe2000f8e3c3f */
[----:B------:R-:W-:Y:S02]  /*11a0*/  IADD3.X R69, R71, c[0x0][0x194], RZ, P1, !PT ;  /* 0x0000650047457a10 */ /* 0x000fe40000ffe4ff */
[CC--:B------:R-:W5:Y:S01]  /*11b0*/  IMMA.8816.S8.S8.SAT R12, R38.reuse.ROW, R42.reuse.COL, R12 ;  /* 0x0000002a260c7237 */ /* 0x0c0f62000004540c */
[----:B------:R4:W3:Y:S02]  /*11c0*/  @P0 LDG.E.LTC128B.128.SYS R52, [R72+0x200] ;  /* 0x0002000048340381 */ /* 0x0008e400001eed20 */
[----:B------:R-:W-:Y:S01]  /*11d0*/  ISETP.GT.AND P1, PT, R76, 0x2, PT ;  /* 0x000000024c00780c */ /* 0x000fe20003f24270 */
[C---:B------:R-:W5:Y:S03]  /*11e0*/  IMMA.8816.S8.S8.SAT R10, R39.reuse.ROW, R42.COL, R10 ;  /* 0x0000002a270a7237 */ /* 0x040f66000004540a */
[----:B------:R-:W-:Y:S01]  /*11f0*/  SEL R75, R75, RZ, P1 ;  /* 0x000000ff4b4b7207 */ /* 0x000fe20000800000 */
[-C--:B------:R-:W5:Y:S01]  /*1200*/  IMMA.8816.S8.S8.SAT R8, R39.ROW, R43.reuse.COL, R8 ;  /* 0x0000002b27087237 */ /* 0x080f620000045408 */
[----:B------:R-:W-:Y:S01]  /*1210*/  LDSM.16.M88.4 R44, [R0+UR5] ;  /* 0x00000005002c783b */ /* 0x000fe20008000200 */
[----:B----4-:R-:W-:Y:S02]  /*1220*/  IADD3 R72, P0, R72, c[0x0][0x1c0], RZ ;  /* 0x0000700048487a10 */ /* 0x010fe40007f1e0ff */
[-C--:B------:R-:W5:Y:S02]  /*1230*/  IMMA.8816.S8.S8.SAT R6, R38.ROW, R43.reuse.COL, R6 ;  /* 0x0000002b26067237 */ /* 0x080f640000045406 */
[----:B------:R-:W-:Y:S02]  /*1240*/  IADD3.X R73, R73, c[0x0][0x1c4], RZ, P0, !PT ;  /* 0x0000710049497a10 */ /* 0x000fe400007fe4ff */
[-C--:B------:R-:W5:Y:S01]  /*1250*/  IMMA.8816.S8.S8.SAT R4, R37.ROW, R43.reuse.COL, R4 ;  /* 0x0000002b25047237 */ /* 0x080f620000045404 */
[----:B------:R-:W1:Y:S01]  /*1260*/  LDSM.16.M88.4 R48, [R0+UR4] ;  /* 0x000000040030783b */ /* 0x000e620008000200 */
[----:B------:R-:W-:Y:S02]  /*1270*/  ISETP.GT.AND P0, PT, R76, 0x1, PT ;  /* 0x000000014c00780c */ /* 0x000fe40003f04270 */
[----:B------:R5:W5:Y:S02]  /*1280*/  IMMA.8816.S8.S8.SAT R2, R36.ROW, R43.COL, R2 ;  /* 0x0000002b24027237 */ /* 0x000b640000045402 */
[----:B------:R-:W-:Y:S03]  /*1290*/  SEL R74, R74, RZ, P1 ;  /* 0x000000ff4a4a7207 */ /* 0x000fe60000800000 */
[----:B-----5:R-:W-:Y:S08]  /*12a0*/  LDSM.16.M88.4 R36, [R34+UR5+0x80] ;  /* 0x000080052224783b */ /* 0x020ff00008000200 */
[----:B------:R-:W4:Y:S01]  /*12b0*/  LDSM.16.M88.4 R40, [R34+UR4+0x80] ;  /* 0x000080042228783b */ /* 0x000f220008000200 */
        /* <DEDUP_REMOVED lines=16> */
[----:B-----5:R-:W-:Y:S01]  /*13c0*/  LDSM.16.M88.4 R44, [R0+UR5+0x80] ;  /* 0x00008005002c783b */ /* 0x020fe20008000200 */
[----:B------:R-:W-:Y:S01]  /*13d0*/  @UP0 UIADD3 UR5, UR5, -0x100, URZ ;  /* 0xffffff0005050890 */ /* 0x000fe2000fffe03f */
[-C--:B----4-:R-:W5:Y:S01]  /*13e0*/  IMMA.8816.S8.S8.SAT R32, R36.ROW, R40.reuse.COL, R32 ;  /* 0x0000002824207237 */ /* 0x090f620000045420 */
        /* <DEDUP_REMOVED lines=19> */
[-C--:B-1---5:R5:W5:Y:S04]  /*1520*/  IMMA.8816.S8.S8.SAT R32, R44.ROW, R48.reuse.COL, R32 ;  /* 0x000000302c207237 */ /* 0x0a2b680000045420 */
        /* <DEDUP_REMOVED lines=15> */
[----:B--2---:R1:W-:Y:S07]  /*1620*/  STS.128 [R78+UR10], R64 ;  /* 0x000000404e007988 */ /* 0x0043ee0008000c0a */
[----:B---3--:R1:W-:Y:S01]  /*1630*/  STS.128 [R77+UR10], R60 ;  /* 0x0000003c4d007988 */ /* 0x0083e20008000c0a */
[----:B------:R-:W-:Y:S02]  /*1640*/  @UP0 UIADD3 UR10, UR10, 0x100, URZ ;  /* 0x000001000a0a0890 */ /* 0x000fe4000fffe03f */
[----:B------:R-:W-:Y:S04]  /*1650*/  @!UP0 UIADD3 UR10, UR6, -0x100, URZ ;  /* 0xffffff00060a8890 */ /* 0x000fe8000fffe03f */
[----:B------:R1:W-:Y:S07]  /*1660*/  STS.128 [R78+UR11+0x2000], R56 ;  /* 0x002000384e007988 */ /* 0x0003ee0008000c0b */
[----:B------:R1:W-:Y:S01]  /*1670*/  STS.128 [R77+UR11+0x2000], R52 ;  /* 0x002000344d007988 */ /* 0x0003e20008000c0b */
[----:B------:R-:W-:Y:S02]  /*1680*/  @UP0 UIADD3 UR11, UR11, 0x100, URZ ;  /* 0x000001000b0b0890 */ /* 0x000fe4000fffe03f */
[----:B------:R-:W-:Y:S04]  /*1690*/  @!UP0 UIADD3 UR11, UR7, -0x100, URZ ;  /* 0xffffff00070b8890 */ /* 0x000fe8000fffe03f */
[----:B------:R-:W-:Y:S07]  /*16a0*/  BAR.SYNC.DEFER_BLOCKING 0x0 ;  /* 0x0000000000007b1d */ /* 0x000fee0000010000 */
[----:B------:R1:W0:Y:S08]  /*16b0*/  LDSM.16.M88.4 R36, [R34+UR5] ;  /* 0x000000052224783b */ /* 0x0002300008000200 */
[----:B------:R1:W0:Y:S01]  /*16c0*/  LDSM.16.M88.4 R40, [R34+UR4] ;  /* 0x000000042228783b */ /* 0x0002220008000200 */
[----:B------:R-:W-:-:S05]  /*16d0*/  @P0 BRA `(.L_x_370) ;  /* 0xfffff86000000947 */ /* 0x000fca000383ffff */
[----:B-----5:R-:W2:Y:S08]  /*16e0*/  I2F R26, R26 ;  /* 0x0000001a001a7306 */ /* 0x020eb00000201400 */
[----:B------:R-:W3:Y:S08]  /*16f0*/  I2F R27, R27 ;  /* 0x0000001b001b7306 */ /* 0x000ef00000201400 */
[----:B------:R1:W0:Y:S08]  /*1700*/  I2F R0, R24 ;  /* 0x0000001800007306 */ /* 0x0002300000201400 */
[----:B------:R-:W0:Y:S08]  /*1710*/  I2F R25, R25 ;  /* 0x0000001900197306 */ /* 0x000e300000201400 */
[----:B------:R1:W0:Y:S08]  /*1720*/  I2F R44, R10 ;  /* 0x0000000a002c7306 */ /* 0x0002300000201400 */
[----:B------:R1:W0:Y:S08]  /*1730*/  I2F R45, R11 ;  /* 0x0000000b002d7306 */ /* 0x0002300000201400 */
[----:B------:R1:W0:Y:S08]  /*1740*/  I2F R46, R8 ;  /* 0x00000008002e7306 */ /* 0x0002300000201400 */
[----:B------:R1:W0:Y:S02]  /*1750*/  I2F R47, R9 ;  /* 0x00000009002f7306 */ /* 0x0002240000201400 */
.L_x_369:
[----:B-123--:R-:W1:Y:S01]  /*1760*/  S2R R24, SR_TID.X ;  /* 0x0000000000187919 */ /* 0x00ee620000002100 */
[----:B------:R-:W-:Y:S01]  /*1770*/  ULDC UR4, c[0x0][0x164] ;  /* 0x0000590000047ab9 */ /* 0x000fe20000000800 */
[----:B------:R-:W-:Y:S01]  /*1780*/  ISETP.NE.U32.AND P2, PT, RZ, c[0x0][0x240], PT ;  /* 0x00009000ff007a0c */ /* 0x000fe20003f45070 */
[----:B------:R-:W-:Y:S01]  /*1790*/  USHF.R.S32.HI UR5, URZ, 0x1f, UR4 ;  /* 0x0000001f3f057899 */ /* 0x000fe20008011404 */
[----:B------:R-:W2:Y:S02]  /*17a0*/  S2R R8, SR_CTAID.X ;  /* 0x0000000000087919 */ /* 0x000ea40000002500 */
[----:B------:R-:W-:Y:S01]  /*17b0*/  ISETP.NE.AND.EX P2, PT, RZ, c[0x0][0x244], PT, P2 ;  /* 0x00009100ff007a0c */ /* 0x000fe20003f45320 */
[----:B------:R-:W-:-:S04]  /*17c0*/  ULEA.HI UR4, UR5, UR4, URZ, 0x5 ;  /* 0x0000000405047291 */ /* 0x000fc8000f8f283f */
[----:B------:R-:W-:-:S07]  /*17d0*/  USHF.R.S32.HI UR4, URZ, 0x5, UR4 ;  /* 0x000000053f047899 */ /* 0x000fce0008011404 */
[----:B------:R-:W-:Y:S02]  /*17e0*/  @P2 IMAD.MOV.U32 R48, RZ, RZ, c[0x0][0x240] ;  /* 0x00009000ff302624 */ /* 0x000fe400078e00ff */
[----:B------:R-:W-:Y:S01]  /*17f0*/  @P2 IMAD.MOV.U32 R49, RZ, RZ, c[0x0][0x244] ;  /* 0x00009100ff312624 */ /* 0x000fe200078e00ff */
[----:B-1----:R-:W-:-:S04]  /*1800*/  SHF.R.S32.HI R9, RZ, 0x1f, R24 ;  /* 0x0000001fff097819 */ /* 0x002fc80000011418 */
[-C--:B------:R-:W-:Y:S02]  /*1810*/  LEA.HI R11, R9, R24.reuse, RZ, 0x5 ;  /* 0x00000018090b7211 */ /* 0x080fe400078f28ff */
[----:B--2---:R-:W-:Y:S02]  /*1820*/  SHF.R.S32.HI R8, RZ, c[0x0][0x178], R8 ;  /* 0x00005e00ff087a19 */ /* 0x004fe40000011408 */
[----:B------:R-:W-:Y:S02]  /*1830*/  LOP3.LUT R11, R11, 0xffffffe0, RZ, 0xc0, !PT ;  /* 0xffffffe00b0b7812 */ /* 0x000fe400078ec0ff */
[----:B------:R-:W-:-:S03]  /*1840*/  LEA.HI R9, R9, R24, RZ, 0x6 ;  /* 0x0000001809097211 */ /* 0x000fc600078f30ff */
[----:B------:R-:W-:Y:S01]  /*1850*/  IMAD.IADD R10, R24, 0x1, -R11 ;  /* 0x00000001180a7824 */ /* 0x000fe200078e0a0b */
[----:B------:R-:W-:-:S03]  /*1860*/  SHF.R.S32.HI R9, RZ, 0x6, R9 ;  /* 0x00000006ff097819 */ /* 0x000fc60000011409 */
[----:B------:R-:W-:Y:S02]  /*1870*/  IMAD R35, R35, 0x80, R10 ;  /* 0x0000008023237824 */ /* 0x000fe400078e020a */
[----:B------:R-:W-:Y:S02]  /*1880*/  IMAD R68, R68, 0x2, R9 ;  /* 0x0000000244447824 */ /* 0x000fe400078e0209 */
[----:B------:R-:W-:-:S03]  /*1890*/  IMAD R8, R8, 0x100, R35 ;  /* 0x0000010008087824 */ /* 0x000fc600078e0223 */
[----:B------:R-:W-:Y:S01]  /*18a0*/  SHF.R.S32.HI R24, RZ, 0x1f, R68 ;  /* 0x0000001fff187819 */ /* 0x000fe20000011444 */
[----:B------:R-:W-:Y:S01]  /*18b0*/  IMAD.SHL.U32 R10, R8, 0x8, RZ ;  /* 0x00000008080a7824 */ /* 0x000fe200078e00ff */
[----:B------:R-:W-:-:S03]  /*18c0*/  ISETP.GE.AND P4, PT, R68, UR4, PT ;  /* 0x0000000444007c0c */ /* 0x000fc6000bf86270 */
[----:B------:R-:W-:Y:S01]  /*18d0*/  IMAD R11, R24, c[0x0][0x1e0], RZ ;  /* 0x00007800180b7a24 */ /* 0x000fe200078e02ff */
[----:B------:R-:W-:Y:S02]  /*18e0*/  SHF.R.S32.HI R8, RZ, 0x1f, R10 ;  /* 0x0000001fff087819 */ /* 0x000fe4000001140a */
[----:B0-----:R-:W-:Y:S01]  /*18f0*/  LOP3.LUT R36, R10, 0xfffffff8, RZ, 0xc0, !PT ;  /* 0xfffffff80a247812 */ /* 0x001fe200078ec0ff */
[----:B------:R-:W-:Y:S01]  /*1900*/  IMAD R11, R68, c[0x0][0x1e4], R11 ;  /* 0x00007900440b7a24 */ /* 0x000fe200078e020b */
[----:B------:R-:W-:Y:S02]  /*1910*/  LOP3.LUT R37, R8, 0x1fffffff, RZ, 0xc0, !PT ;  /* 0x1fffffff08257812 */ /* 0x000fe400078ec0ff */
[----:B------:R-:W-:Y:S01]  /*1920*/  ISETP.LT.AND P1, PT, R10, UR13, !P4 ;  /* 0x0000000d0a007c0c */ /* 0x000fe2000e721270 */
[----:B------:R-:W-:Y:S02]  /*1930*/  CS2R R8, SRZ ;  /* 0x0000000000087805 */ /* 0x000fe4000001ff00 */
[----:B------:R-:W-:-:S05]  /*1940*/  IMAD.WIDE.U32 R34, R68, c[0x0][0x1e0], R36 ;  /* 0x0000780044227a25 */ /* 0x000fca00078e0024 */
[----:B------:R-:W-:-:S04]  /*1950*/  IADD3 R34, P0, R34, c[0x0][0x1f8], RZ ;  /* 0x00007e0022227a10 */ /* 0x000fc80007f1e0ff */
[----:B------:R-:W-:Y:S02]  /*1960*/  IADD3.X R35, R35, c[0x0][0x1fc], R11, P0, !PT ;  /* 0x00007f0023237a10 */ /* 0x000fe400007fe40b */
[----:B------:R-:W2:Y:S06]  /*1970*/  @P2 LDG.E.SYS R11, [R48] ;  /* 0x00000000300b2381 */ /* 0x000eac00001ee900 */
[----:B------:R-:W3:Y:S01]  /*1980*/  @P1 LDG.E.LTC128B.64.SYS R8, [R34] ;  /* 0x0000000022081381 */ /* 0x000ee200001eeb20 */
[----:B------:R-:W2:Y:S08]  /*1990*/  I2F R18, R18 ;  /* 0x0000001200127306 */ /* 0x000eb00000201400 */
[----:B------:R-:W0:Y:S08]  /*19a0*/  I2F R42, R19 ;  /* 0x00000013002a7306 */ /* 0x000e300000201400 */
[----:B------:R-:W1:Y:S08]  /*19b0*/  I2F R32, R32 ;  /* 0x0000002000207306 */ /* 0x000e700000201400 */
[----:B------:R4:W0:Y:S08]  /*19c0*/  I2F R38, R33 ;  /* 0x0000002100267306 */ /* 0x0008300000201400 */
[----:B------:R0:W-:Y:S08]  /*19d0*/  I2F R40, R17 ;  /* 0x0000001100287306 */ /* 0x0001f00000201400 */
[----:B------:R-:W0:Y:S08]  /*19e0*/  I2F R2, R2 ;  /* 0x0000000200027306 */ /* 0x000e300000201400 */
[----:B------:R-:W-:Y:S01]  /*19f0*/  I2F R16, R16 ;  /* 0x0000001000107306 */ /* 0x000fe20000201400 */
[----:B------:R-:W-:Y:S01]  /*1a00*/  IMAD.WIDE.U32 R36, R68, c[0x0][0x208], R36 ;  /* 0x0000820044247a25 */ /* 0x000fe200078e0024 */
[----:B---3--:R-:W-:-:S04]  /*1a10*/  PRMT R41, R8, 0xaaa2, R8 ;  /* 0x0000aaa208297816 */ /* 0x008fc80000000008 */
[----:B------:R-:W-:Y:S02]  /*1a20*/  IADD3 R41, R41, 0x4b400000, RZ ;  /* 0x4b40000029297810 */ /* 0x000fe40007ffe0ff */
[C-C-:B------:R-:W-:Y:S01]  /*1a30*/  PRMT R43, R8.reuse, 0xbbb3, R8.reuse ;  /* 0x0000bbb3082b7816 */ /* 0x140fe20000000008 */
[----:B------:R-:W-:Y:S02]  /*1a40*/  @!P2 IMAD.MOV.U32 R11, RZ, RZ, c[0x0][0x230] ;  /* 0x00008c00ff0ba624 */ /* 0x000fe400078e00ff */
[----:B------:R-:W-:Y:S01]  /*1a50*/  FADD R41, R41, -12582912 ;  /* 0xcb40000029297421 */ /* 0x000fe20000000000 */
[----:B----4-:R-:W-:Y:S02]  /*1a60*/  IADD3 R33, R43, 0x4b400000, RZ ;  /* 0x4b4000002b217810 */ /* 0x010fe40007ffe0ff */
[----:B------:R-:W-:Y:S01]  /*1a70*/  PRMT R39, R8, 0x8880, R8 ;  /* 0x0000888008277816 */ /* 0x000fe20000000008 */
[----:B--2---:R-:W-:Y:S02]  /*1a80*/  FFMA R18, R18, R11, R41 ;  /* 0x0000000b12127223 */ /* 0x004fe40000000029 */
[----:B------:R-:W-:Y:S01]  /*1a90*/  FADD R33, R33, -12582912 ;  /* 0xcb40000021217421 */ /* 0x000fe20000000000 */
[----:B------:R-:W-:-:S02]  /*1aa0*/  IADD3 R19, R39, 0x4b400000, RZ ;  /* 0x4b40000027137810 */ /* 0x000fc40007ffe0ff */
[----:B------:R-:W-:Y:S01]  /*1ab0*/  FSETP.GT.AND P3, PT, R18, c[0x0][0x238], PT ;  /* 0x00008e0012007a0b */ /* 0x000fe20003f64000 */
[-C--:B0-----:R-:W-:Y:S02]  /*1ac0*/  FFMA R17, R42, R11.reuse, R33 ;  /* 0x0000000b2a117223 */ /* 0x081fe40000000021 */
[----:B------:R-:W-:Y:S01]  /*1ad0*/  FADD R19, R19, -12582912 ;  /* 0xcb40000013137421 */ /* 0x000fe20000000000 */
[----:B------:R-:W-:Y:S02]  /*1ae0*/  PRMT R41, R8, 0x9991, R8 ;  /* 0x0000999108297816 */ /* 0x000fe40000000008 */
[----:B------:R-:W-:Y:S01]  /*1af0*/  FSETP.GT.AND P5, PT, R17, c[0x0][0x238], PT ;  /* 0x00008e0011007a0b */ /* 0x000fe20003fa4000 */
[----:B-1----:R-:W-:Y:S01]  /*1b00*/  FFMA R32, R32, R11, R19 ;  /* 0x0000000b20207223 */ /* 0x002fe20000000013 */
[----:B------:R-:W-:Y:S02]  /*1b10*/  IADD3 R41, R41, 0x4b400000, RZ ;  /* 0x4b40000029297810 */ /* 0x000fe40007ffe0ff */
[----:B------:R-:W-:-:S02]  /*1b20*/  PRMT R19, R9, 0xaaa2, R9 ;  /* 0x0000aaa209137816 */ /* 0x000fc40000000009 */
[----:B------:R-:W-:Y:S02]  /*1b30*/  @!P3 FSETP.GTU.AND P2, PT, |R18|, +INF , PT ;  /* 0x7f8000001200b80b */ /* 0x000fe40003f4c200 */
[----:B------:R-:W-:Y:S01]  /*1b40*/  FSETP.GT.AND P0, PT, R32, c[0x0][0x238], PT ;  /* 0x00008e0020007a0b */ /* 0x000fe20003f04000 */
[----:B------:R-:W-:Y:S01]  /*1b50*/  FADD R41, R41, -12582912 ;  /* 0xcb40000029297421 */ /* 0x000fe20000000000 */
[----:B------:R-:W-:Y:S02]  /*1b60*/  IADD3 R19, R19, 0x4b400000, RZ ;  /* 0x4b40000013137810 */ /* 0x000fe40007ffe0ff */
[----:B------:R-:W-:Y:S01]  /*1b70*/  @!P3 FSEL R18, R18, c[0x0][0x238], P2 ;  /* 0x00008e001212ba08 */ /* 0x000fe20001000000 */
[----:B------:R-:W-:Y:S01]  /*1b80*/  FFMA R38, R38, R11, R41 ;  /* 0x0000000b26267223 */ /* 0x000fe20000000029 */
[----:B------:R-:W-:Y:S01]  /*1b90*/  @!P5 FSETP.GTU.AND P3, PT, |R17|, +INF , PT ;  /* 0x7f8000001100d80b */ /* 0x000fe20003f6c200 */
[----:B------:R-:W0:Y:S01]  /*1ba0*/  I2F R42, R3 ;  /* 0x00000003002a7306 */ /* 0x000e220000201400 */
[----:B------:R-:W-:-:S02]  /*1bb0*/  FADD R19, R19, -12582912 ;  /* 0xcb40000013137421 */ /* 0x000fc40000000000 */
[----:B------:R-:W-:Y:S02]  /*1bc0*/  @!P5 FSEL R17, R17, c[0x0][0x238], P3 ;  /* 0x00008e001111da08 */ /* 0x000fe40001800000 */
[----:B------:R-:W-:Y:S02]  /*1bd0*/  FSETP.GT.AND P2, PT, R38, c[0x0][0x238], PT ;  /* 0x00008e0026007a0b */ /* 0x000fe40003f44000 */
[----:B------:R-:W-:Y:S01]  /*1be0*/  @!P0 FSETP.GTU.AND P5, PT, |R32|, +INF , PT ;  /* 0x7f8000002000880b */ /* 0x000fe20003fac200 */
[----:B------:R-:W-:Y:S01]  /*1bf0*/  FFMA R2, R2, R11, R19 ;  /* 0x0000000b02027223 */ /* 0x000fe20000000013 */
[C-C-:B------:R-:W-:Y:S02]  /*1c00*/  PRMT R33, R9.reuse, 0xbbb3, R9.reuse ;  /* 0x0000bbb309217816 */ /* 0x140fe40000000009 */
[----:B------:R-:W-:Y:S02]  /*1c10*/  PRMT R39, R9, 0x8880, R9 ;  /* 0x0000888009277816 */ /* 0x000fe40000000009 */
[----:B------:R-:W-:-:S02]  /*1c20*/  IADD3 R33, R33, 0x4b400000, RZ ;  /* 0x4b40000021217810 */ /* 0x000fc40007ffe0ff */
[----:B------:R-:W-:Y:S02]  /*1c30*/  FSETP.GT.AND P3, PT, R2, c[0x0][0x238], PT ;  /* 0x00008e0002007a0b */ /* 0x000fe40003f64000 */
[----:B------:R-:W-:Y:S01]  /*1c40*/  IADD3 R39, R39, 0x4b400000, RZ ;  /* 0x4b40000027277810 */ /* 0x000fe20007ffe0ff */
[----:B------:R-:W-:Y:S01]  /*1c50*/  FADD R33, R33, -12582912 ;  /* 0xcb40000021217421 */ /* 0x000fe20000000000 */
[----:B------:R-:W-:Y:S02]  /*1c60*/  @!P0 FSEL R32, R32, c[0x0][0x238], P5 ;  /* 0x00008e0020208a08 */ /* 0x000fe40002800000 */
[----:B------:R-:W-:Y:S01]  /*1c70*/  @!P2 FSETP.GTU.AND P5, PT, |R38|, +INF , PT ;  /* 0x7f8000002600a80b */ /* 0x000fe20003fac200 */
[----:B0-----:R-:W-:Y:S02]  /*1c80*/  FFMA R33, R42, R11, R33 ;  /* 0x0000000b2a217223 */ /* 0x001fe40000000021 */
        /* <DEDUP_REMOVED lines=24> */
[----:B------:R-:W-:-:S07]  /*1e10*/  IMAD R39, R24, c[0x0][0x208], RZ ;  /* 0x0000820018277a24 */ /* 0x000fce00078e02ff */
[----:B------:R-:W-:Y:S08]  /*1e20*/  F2I.NTZ R16, R16 ;  /* 0x0000001000107305 */ /* 0x000ff00000203100 */
[----:B------:R-:W3:Y:S01]  /*1e30*/  F2I.NTZ R19, R40 ;  /* 0x0000002800137305 */ /* 0x000ee20000203100 */
[----:B------:R-:W-:Y:S01]  /*1e40*/  IADD3 R24, R10, 0x100, RZ ;  /* 0x000001000a187810 */ /* 0x000fe20007ffe0ff */
[----:B------:R-:W-:Y:S01]  /*1e50*/  IMAD R39, R68, c[0x0][0x20c], R39 ;  /* 0x0000830044277a24 */ /* 0x000fe200078e0227 */
[----:B0-----:R-:W-:-:S02]  /*1e60*/  I2IP.S8.S32.SAT R17, R17, R18, RZ ;  /* 0x0000001211117239 */ /* 0x001fc400000010ff */
[----:B-1----:R-:W-:Y:S02]  /*1e70*/  I2IP.S8.S32.SAT R33, R33, R2, RZ ;  /* 0x0000000221217239 */ /* 0x002fe400000010ff */
[----:B------:R-:W-:Y:S02]  /*1e80*/  IADD3 R36, P3, R36, c[0x0][0x220], RZ ;  /* 0x0000880024247a10 */ /* 0x000fe40007f7e0ff */
[----:B------:R-:W-:Y:S02]  /*1e90*/  ISETP.LT.AND P0, PT, R24, UR13, !P4 ;  /* 0x0000000d18007c0c */ /* 0x000fe4000e701270 */
[----:B------:R-:W-:Y:S02]  /*1ea0*/  IADD3 R18, P2, R34, c[0x0][0x1e8], RZ ;  /* 0x00007a0022127a10 */ /* 0x000fe40007f5e0ff */
[----:B--2---:R-:W-:Y:S02]  /*1eb0*/  I2IP.S8.S32.SAT R2, R3, R32, R17 ;  /* 0x0000002003027239 */ /* 0x004fe40000001011 */
[----:B------:R-:W-:-:S02]  /*1ec0*/  IADD3.X R37, R37, c[0x0][0x224], R39, P3, !PT ;  /* 0x0000890025257a10 */ /* 0x000fc40001ffe427 */
[----:B---3--:R-:W-:Y:S02]  /*1ed0*/  I2IP.S8.S32.SAT R3, R19, R16, R33 ;  /* 0x0000001013037239 */ /* 0x008fe40000001021 */
        /* <DEDUP_REMOVED lines=74> */
[----:B------:R-:W-:Y:S08]  /*2380*/  F2I.NTZ R30, R30 ;  /* 0x0000001e001e7305 */ /* 0x000ff00000203100 */
[----:B------:R0:W3:Y:S01]  /*2390*/  F2I.NTZ R15, R16 ;  /* 0x00000010000f7305 */ /* 0x0000e20000203100 */
[----:B-1----:R-:W-:Y:S02]  /*23a0*/  I2IP.S8.S32.SAT R3, R17, R4, RZ ;  /* 0x0000000411037239 */ /* 0x002fe400000010ff */
[----:B------:R-:W-:-:S02]  /*23b0*/  IADD3 R20, P1, R36, c[0x0][0x210], RZ ;  /* 0x0000840024147a10 */ /* 0x000fc40007f3e0ff */
[----:B--2---:R-:W-:Y:S02]  /*23c0*/  I2IP.S8.S32.SAT R3, R5, R14, R3 ;  /* 0x0000000e05037239 */ /* 0x004fe40000001003 */
[----:B0-----:R-:W-:Y:S02]  /*23d0*/  IADD3 R16, R10, 0x200, RZ ;  /* 0x000002000a107810 */ /* 0x001fe40007ffe0ff */
[----:B------:R-:W-:Y:S02]  /*23e0*/  IADD3.X R21, R37, c[0x0][0x214], RZ, P1, !PT ;  /* 0x0000850025157a10 */ /* 0x000fe40000ffe4ff */
[----:B------:R-:W-:Y:S02]  /*23f0*/  ISETP.LT.AND P5, PT, R16, UR13, !P4 ;  /* 0x0000000d10007c0c */ /* 0x000fe4000e7a1270 */
[----:B------:R-:W-:Y:S02]  /*2400*/  IADD3 R14, P1, R18, c[0x0][0x1e8], RZ ;  /* 0x00007a00120e7a10 */ /* 0x000fe40007f3e0ff */
[----:B---3--:R-:W-:-:S02]  /*2410*/  I2IP.S8.S32.SAT R2, R15, R30, R2 ;  /* 0x0000001e0f027239 */ /* 0x008fc40000001002 */
[----:B------:R-:W-:-:S06]  /*2420*/  IADD3.X R15, R19, c[0x0][0x1ec], RZ, P1, !PT ;  /* 0x00007b00130f7a10 */ /* 0x000fcc0000ffe4ff */
        /* <DEDUP_REMOVED lines=9> */
[----:B------:R-:W-:-:S04]  /*24c0*/  IADD3 R10, R10, 0x300, RZ ;  /* 0x000003000a0a7810 */ /* 0x000fc80007ffe0ff */
[----:B------:R-:W-:Y:S01]  /*24d0*/  ISETP.LT.AND P4, PT, R10, UR13, !P4 ;  /* 0x0000000d0a007c0c */ /* 0x000fe2000e781270 */
[----:B------:R-:W-:Y:S01]  /*24e0*/  ULDC.64 UR4, c[0x0][0x1e8] ;  /* 0x00007a0000047ab9 */ /* 0x000fe20000000a00 */
        /* <DEDUP_REMOVED lines=62> */
[----:B------:R2:W3:Y:S08]  /*28d0*/  F2I.NTZ R7, R4 ;  /* 0x0000000400077305 */ /* 0x0004f00000203100 */
[----:B------:R-:W-:Y:S08]  /*28e0*/  F2I.NTZ R12, R12 ;  /* 0x0000000c000c7305 */ /* 0x000ff00000203100 */
[----:B------:R-:W4:Y:S01]  /*28f0*/  F2I.NTZ R17, R6 ;  /* 0x0000000600117305 */ /* 0x000f220000203100 */
[----:B0-----:R-:W-:-:S02]  /*2900*/  I2IP.S8.S32.SAT R2, R3, R2, RZ ;  /* 0x0000000203027239 */ /* 0x001fc400000010ff */
[----:B-1----:R-:W-:Y:S02]  /*2910*/  I2IP.S8.S32.SAT R3, R16, R5, RZ ;  /* 0x0000000510037239 */ /* 0x002fe400000010ff */
[----:B--2---:R-:W-:Y:S02]  /*2920*/  IADD3 R4, P0, R20, c[0x0][0x210], RZ ;  /* 0x0000840014047a10 */ /* 0x004fe40007f1e0ff */
[----:B---3--:R-:W-:Y:S02]  /*2930*/  I2IP.S8.S32.SAT R2, R7, R28, R2 ;  /* 0x0000001c07027239 */ /* 0x008fe40000001002 */
[----:B------:R-:W-:Y:S02]  /*2940*/  IADD3.X R5, R21, c[0x0][0x214], RZ, P0, !PT ;  /* 0x0000850015057a10 */ /* 0x000fe400007fe4ff */
[----:B----4-:R-:W-:-:S08]  /*2950*/  I2IP.S8.S32.SAT R3, R17, R12, R3 ;  /* 0x0000000c11037239 */ /* 0x010fd00000001003 */
[----:B------:R0:W-:Y:S04]  /*2960*/  @P5 STG.E.64.SYS [R4], R2 ;  /* 0x0000000204005386 */ /* 0x0001e8000010eb00 */
[----:B------:R-:W2:Y:S02]  /*2970*/  @P4 LDG.E.LTC128B.64.SYS R8, [R14.64+UR4] ;  /* 0x000000040e084981 */ /* 0x000ea4000c1eeb20 */
[----:B--2---:R-:W-:-:S04]  /*2980*/  PRMT R10, R8, 0xaaa2, R8 ;  /* 0x0000aaa2080a7816 */ /* 0x004fc80000000008 */
[----:B------:R-:W-:Y:S02]  /*2990*/  IADD3 R10, R10, 0x4b400000, RZ ;  /* 0x4b4000000a0a7810 */ /* 0x000fe40007ffe0ff */
[----:B------:R-:W-:-:S03]  /*29a0*/  PRMT R6, R8, 0xbbb3, R8 ;  /* 0x0000bbb308067816 */ /* 0x000fc60000000008 */
[----:B------:R-:W-:Y:S01]  /*29b0*/  FADD R10, R10, -12582912 ;  /* 0xcb4000000a0a7421 */ /* 0x000fe20000000000 */
[----:B------:R-:W-:Y:S02]  /*29c0*/  IADD3 R6, R6, 0x4b400000, RZ ;  /* 0x4b40000006067810 */ /* 0x000fe40007ffe0ff */
[----:B------:R-:W-:Y:S01]  /*29d0*/  PRMT R7, R8, 0x8880, R8 ;  /* 0x0000888008077816 */ /* 0x000fe20000000008 */
[----:B------:R-:W-:Y:S02]  /*29e0*/  FFMA R0, R11, R0, R10 ;  /* 0x000000000b007223 */ /* 0x000fe4000000000a */
[----:B------:R-:W-:Y:S01]  /*29f0*/  FADD R6, R6, -12582912 ;  /* 0xcb40000006067421 */ /* 0x000fe20000000000 */
[----:B------:R-:W-:Y:S02]  /*2a00*/  IADD3 R7, R7, 0x4b400000, RZ ;  /* 0x4b40000007077810 */ /* 0x000fe40007ffe0ff */
[----:B------:R-:W-:Y:S01]  /*2a10*/  FSETP.GT.AND P2, PT, R0, c[0x0][0x238], PT ;  /* 0x00008e0000007a0b */ /* 0x000fe20003f44000 */
[----:B------:R-:W-:-:S02]  /*2a20*/  FFMA R25, R11, R25, R6 ;  /* 0x000000190b197223 */ /* 0x000fc40000000006 */
[----:B0-----:R-:W-:Y:S01]  /*2a30*/  FADD R2, R7, -12582912 ;  /* 0xcb40000007027421 */ /* 0x001fe20000000000 */
[----:B------:R-:W-:Y:S02]  /*2a40*/  PRMT R8, R8, 0x9991, R8 ;  /* 0x0000999108087816 */ /* 0x000fe40000000008 */
[----:B------:R-:W-:Y:S01]  /*2a50*/  FSETP.GT.AND P3, PT, R25, c[0x0][0x238], PT ;  /* 0x00008e0019007a0b */ /* 0x000fe20003f64000 */
[----:B------:R-:W-:Y:S01]  /*2a60*/  FFMA R26, R11, R26, R2 ;  /* 0x0000001a0b1a7223 */ /* 0x000fe20000000002 */
[----:B------:R-:W-:Y:S02]  /*2a70*/  IADD3 R8, R8, 0x4b400000, RZ ;  /* 0x4b40000008087810 */ /* 0x000fe40007ffe0ff */
[----:B------:R-:W-:Y:S02]  /*2a80*/  PRMT R2, R9, 0xaaa2, R9 ;  /* 0x0000aaa209027816 */ /* 0x000fe40000000009 */
[----:B------:R-:W-:Y:S02]  /*2a90*/  @!P2 FSETP.GTU.AND P1, PT, |R0|, +INF , PT ;  /* 0x7f8000000000a80b */ /* 0x000fe40003f2c200 */
[----:B------:R-:W-:Y:S01]  /*2aa0*/  FSETP.GT.AND P0, PT, R26, c[0x0][0x238], PT ;  /* 0x00008e001a007a0b */ /* 0x000fe20003f04000 */
[----:B------:R-:W-:Y:S01]  /*2ab0*/  FADD R8, R8, -12582912 ;  /* 0xcb40000008087421 */ /* 0x000fe20000000000 */
[----:B------:R-:W-:-:S02]  /*2ac0*/  IADD3 R2, R2, 0x4b400000, RZ ;  /* 0x4b40000002027810 */ /* 0x000fc40007ffe0ff */
[----:B------:R-:W-:Y:S01]  /*2ad0*/  @!P2 FSEL R0, R0, c[0x0][0x238], P1 ;  /* 0x00008e000000aa08 */ /* 0x000fe20000800000 */
[----:B------:R-:W-:Y:S01]  /*2ae0*/  FFMA R8, R11, R27, R8 ;  /* 0x0000001b0b087223 */ /* 0x000fe20000000008 */
[----:B------:R-:W-:Y:S01]  /*2af0*/  @!P3 FSETP.GTU.AND P2, PT, |R25|, +INF , PT ;  /* 0x7f8000001900b80b */ /* 0x000fe20003f4c200 */
[----:B------:R-:W-:Y:S01]  /*2b00*/  FADD R2, R2, -12582912 ;  /* 0xcb40000002027421 */ /* 0x000fe20000000000 */
[----:B------:R-:W-:Y:S02]  /*2b10*/  PRMT R3, R9, 0xbbb3, R9 ;  /* 0x0000bbb309037816 */ /* 0x000fe40000000009 */
[----:B------:R-:W-:Y:S02]  /*2b20*/  @!P3 FSEL R25, R25, c[0x0][0x238], P2 ;  /* 0x00008e001919ba08 */ /* 0x000fe40001000000 */
[----:B------:R-:W-:Y:S02]  /*2b30*/  FSETP.GT.AND P1, PT, R8, c[0x0][0x238], PT ;  /* 0x00008e0008007a0b */ /* 0x000fe40003f24000 */
[----:B------:R-:W-:Y:S01]  /*2b40*/  @!P0 FSETP.GTU.AND P3, PT, |R26|, +INF , PT ;  /* 0x7f8000001a00880b */ /* 0x000fe20003f6c200 */
[----:B------:R-:W-:Y:S01]  /*2b50*/  FFMA R2, R11, R46, R2 ;  /* 0x0000002e0b027223 */ /* 0x000fe20000000002 */
[----:B------:R-:W-:-:S02]  /*2b60*/  IADD3 R3, R3, 0x4b400000, RZ ;  /* 0x4b40000003037810 */ /* 0x000fc40007ffe0ff */
[--C-:B------:R-:W-:Y:S02]  /*2b70*/  PRMT R6, R9, 0x8880, R9.reuse ;  /* 0x0000888009067816 */ /* 0x100fe40000000009 */
[----:B------:R-:W-:Y:S01]  /*2b80*/  FSETP.GT.AND P2, PT, R2, c[0x0][0x238], PT ;  /* 0x00008e0002007a0b */ /* 0x000fe20003f44000 */
[----:B------:R-:W-:Y:S01]  /*2b90*/  FADD R10, R3, -12582912 ;  /* 0xcb400000030a7421 */ /* 0x000fe20000000000 */
[----:B------:R-:W-:Y:S02]  /*2ba0*/  IADD3 R6, R6, 0x4b400000, RZ ;  /* 0x4b40000006067810 */ /* 0x000fe40007ffe0ff */
        /* <DEDUP_REMOVED lines=37> */
.L_x_371:
[----:B------:R-:W-:-:S00]  /*2e00*/  BRA `(.L_x_371) ;  /* 0xfffffff000007947 */ /* 0x000fc0000383ffff */
[----:B------:R-:W-:-:S00]  /*2e10*/  NOP ;  /* 0x0000000000007918 */ /* 0x000fc00000000000 */
[----:B------:R-:W-:-:S00]  /*2e20*/  NOP ;  /* 0x0000000000007918 */ /* 0x000fc00000000000 */
[----:B------:R-:W-:-:S00]  /*2e30*/  NOP ;  /* 0x0000000000007918 */ /* 0x000fc00000000000 */
[----:B------:R-:W-:-:S00]  /*2e40*/  NOP ;  /* 0x0000000000007918 */ /* 0x000fc00000000000 */
[----:B------:R-:W-:-:S00]  /*2e50*/  NOP ;  /* 0x0000000000007918 */ /* 0x000fc00000000000 */
[----:B------:R-:W-:-:S00]  /*2e60*/  NOP ;  /* 0x0000000000007918 */ /* 0x000fc00000000000 */
[----:B------:R-:W-:-:S00]  /*2e70*/  NOP ;  /* 0x0000000000007918 */ /* 0x000fc00000000000 */
.L_x_375:


//--------------------- .nv.shared._ZN7cutlass9reference6device6kernel11GemmComplexIaNS_6layout22ColumnMajorInterleavedILi32EEEaNS4_19RowMajorInterleavedILi32EEEaS6_fiaNS_16NumericConverterIafLNS_15FloatRoundStyleE2EEENS_12multiply_addIiiiEELi4ELi16EEEvNS_4gemm9GemmCoordET5_NS_9TensorRefIT_T0_EENS_16ComplexTransformENSH_IT1_T2_EESL_SG_NSH_IT3_T4_EENSH_IT7_SQ_EET6_illll --------------------------
	.section	.nv.shared._ZN7cutlass9reference6device6kernel11GemmComplexIaNS_6layout22ColumnMajorInterleavedILi32EEEaNS4_19RowMajorInterleavedILi32EEEaS6_fiaNS_16NumericConverterIafLNS_15FloatRoundStyleE2EEENS_12multiply_addIiiiEELi4ELi16EEEvNS_4gemm9GemmCoordET5_NS_9TensorRefIT_T0_EENS_16ComplexTransformENSH_IT1_T2_EESL_SG_NSH_IT3_T4_EENSH_IT7_SQ_EET6_illll,"aw",@nobits
	.sectionflags	@""
	.align	16


//--------------------- .nv.global                --------------------------
	.section	.nv.global,"aw",@nobits
.nv.global:
	.type		_ZN34_INTERNAL_00ac237f_4_k_cu_371cd5504cute1_E,@object
	.size		_ZN34_INTERNAL_00ac237f_4_k_cu_371cd5504cute1_E,(_ZN34_INTERNAL_00ac237f_4_k_cu_371cd5504cuda3std3__45__cpo6cbeginE - _ZN34_INTERNAL_00ac237f_4_k_cu_371cd5504cute1_E)
_ZN34_INTERNAL_00ac237f_4_k_cu_371cd5504cute1_E:
	.zero		1
	.type		_ZN34_INTERNAL_00ac237f_4_k_cu_371cd5504cuda3std3__45__cpo6cbeginE,@object
	.size		_ZN34_INTERNAL_00ac237f_4_k_cu_371cd5504cuda3std3__45__cpo6cbeginE,(_ZN34_INTERNAL_00ac237f_4_k_cu_371cd5504cuda3std3__48in_placeE - _ZN34_INTERNAL_00ac237f_4_k_cu_371cd5504cuda3std3__45__cpo6cbeginE)
_ZN34_INTERNAL_00ac237f_4_k_cu_371cd5504cuda3std3__45__cpo6cbeginE:
	.zero		1
	.type		_ZN34_INTERNAL_00ac237f_4_k_cu_371cd5504cuda3std3__48in_placeE,@object
	.size		_ZN34_INTERNAL_00ac237f_4_k_cu_371cd5504cuda3std3__48in_placeE,(_ZN34_INTERNAL_00ac237f_4_k_cu_371cd5504cuda3std6ranges3__45__cpo9iter_moveE - _ZN34_INTERNAL_00ac237f_4_k_cu_371cd5504cuda3std3__48in_placeE)
_ZN34_INTERNAL_00ac237f_4_k_cu_371cd5504cuda3std3__48in_placeE:
	.zero		1
	.type		_ZN34_INTERNAL_00ac237f_4_k_cu_371cd5504cuda3std6ranges3__45__cpo9iter_moveE,@object
	.size		_ZN34_INTERNAL_00ac237f_4_k_cu_371cd5504cuda3std6ranges3__45__cpo9iter_moveE,(_ZN34_INTERNAL_00ac237f_4_k_cu_371cd5504cuda3std3__45__cpo5beginE - _ZN34_INTERNAL_00ac237f_4_k_cu_371cd5504cuda3std6ranges3__45__cpo9iter_moveE)
_ZN34_INTERNAL_00ac237f_4_k_cu_371cd5504cuda3std6ranges3__45__cpo9iter_moveE:
	.zero		1
	.type		_ZN34_INTERNAL_00ac237f_4_k_cu_371cd5504cuda3std3__45__cpo5beginE,@object
	.size		_ZN34_INTERNAL_00ac237f_4_k_cu_371cd5504cuda3std3__45__cpo5beginE,(_ZN34_INTERNAL_00ac237f_4_k_cu_371cd5504cuda3std3__436_GLOBAL__N__00ac237f_4_k_cu_371cd5506ignoreE - _ZN34_INTERNAL_00ac237f_4_k_cu_371cd5504cuda3std3__45__cpo5beginE)
_ZN34_INTERNAL_00ac237f_4_k_cu_371cd5504cuda3std3__45__cpo5beginE:
	.zero		1
	.type		_ZN34_INTERNAL_00ac237f_4_k_cu_371cd5504cuda3std3__436_GLOBAL__N__00ac237f_4_k_cu_371cd5506ignoreE,@object
	.size		_ZN34_INTERNAL_00ac237f_4_k_cu_371cd5504cuda3std3__436_GLOBAL__N__00ac237f_4_k_cu_371cd5506ignoreE,(_ZN34_INTERNAL_00ac237f_4_k_cu_371cd5504cute7productE - _ZN34_INTERNAL_00ac237f_4_k_cu_371cd5504cuda3std3__436_GLOBAL__N__00ac237f_4_k_cu_371cd5506ignoreE)
_ZN34_INTERNAL_00ac237f_4_k_cu_371cd5504cuda3std3__436_GLOBAL__N__00ac237f_4_k_cu_371cd5506ignoreE:
	.zero		1
	.type		_ZN34_INTERNAL_00ac237f_4_k_cu_371cd5504cute7productE,@object
	.size		_ZN34_INTERNAL_00ac237f_4_k_cu_371cd5504cute7productE,(_ZN34_INTERNAL_00ac237f_4_k_cu_371cd5504cuda3std3__45__cpo3endE - _ZN34_INTERNAL_00ac237f_4_k_cu_371cd5504cute7productE)
_ZN34_INTERNAL_00ac237f_4_k_cu_371cd5504cute7productE:
	.zero		1
	.type		_ZN34_INTERNAL_00ac237f_4_k_cu_371cd5504cuda3std3__45__cpo3endE,@object
	.size		_ZN34_INTERNAL_00ac237f_4_k_cu_371cd5504cuda3std3__45__cpo3endE,(_ZN34_INTERNAL_00ac237f_4_k_cu_371cd5504cuda3std3__419piecewise_constructE - _ZN34_INTERNAL_00ac237f_4_k_cu_371cd5504cuda3std3__45__cpo3endE)
_ZN34_INTERNAL_00ac237f_4_k_cu_371cd5504cuda3std3__45__cpo3endE:
	.zero		1
	.type		_ZN34_INTERNAL_00ac237f_4_k_cu_371cd5504cuda3std3__419piecewise_constructE,@object
	.size		_ZN34_INTERNAL_00ac237f_4_k_cu_371cd5504cuda3std3__419piecewise_constructE,(_ZN34_INTERNAL_00ac237f_4_k_cu_371cd5504cuda3std3__45__cpo4cendE - _ZN34_INTERNAL_00ac237f_4_k_cu_371cd5504cuda3std3__419piecewise_constructE)
_ZN34_INTERNAL_00ac237f_4_k_cu_371cd5504cuda3std3__419piecewise_constructE:
	.zero		1
	.type		_ZN34_INTERNAL_00ac237f_4_k_cu_371cd5504cuda3std3__45__cpo4cendE,@object
	.size		_ZN34_INTERNAL_00ac237f_4_k_cu_371cd5504cuda3std3__45__cpo4cendE,(_ZN34_INTERNAL_00ac237f_4_k_cu_371cd5504cuda3std6ranges3__45__cpo4swapE - _ZN34_INTERNAL_00ac237f_4_k_cu_371cd5504cuda3std3__45__cpo4cendE)
_ZN34_INTERNAL_00ac237f_4_k_cu_371cd5504cuda3std3__45__cpo4cendE:
	.zero		1
	.type		_ZN34_INTERNAL_00ac237f_4_k_cu_371cd5504cuda3std6ranges3__45__cpo4swapE,@object
	.size		_ZN34_INTERNAL_00ac237f_4_k_cu_371cd5504cuda3std6ranges3__45__cpo4swapE,(.L_7 - _ZN34_INTERNAL_00ac237f_4_k_cu_371cd5504cuda3std6ranges3__45__cpo4swapE)
_ZN34_INTERNAL_00ac237f_4_k_cu_371cd5504cuda3std6ranges3__45__cpo4swapE:
	.zero		1
.L_7:


//--------------------- .nv.shared._ZN7cutlass9reference6device6kernel11GemmComplexIaNS_6layout22ColumnMajorInterleavedILi32EEEaNS4_19RowMajorInterleavedILi32EEEaS6_fiaNS_16NumericConverterIafLNS_15FloatRoundStyleE2EEENS_12multiply_addIiiiEELi4ELi4EEEvNS_4gemm9GemmCoordET5_NS_9TensorRefIT_T0_EENS_16ComplexTransformENSH_IT1_T2_EESL_SG_NSH_IT3_T4_EENSH_IT7_SQ_EET6_illll --------------------------
	.section	.nv.shared._ZN7cutlass9reference6device6kernel11GemmComplexIaNS_6layout22ColumnMajorInterleavedILi32EEEaNS4_19RowMajorInterleavedILi32EEEaS6_fiaNS_16NumericConverterIafLNS_15FloatRoundStyleE2EEENS_12multiply_addIiiiEELi4ELi4EEEvNS_4gemm9GemmCoordET5_NS_9TensorRefIT_T0_EENS_16ComplexTransformENSH_IT1_T2_EESL_SG_NSH_IT3_T4_EENSH_IT7_SQ_EET6_illll,"aw",@nobits
	.sectionflags	@""
	.align	16


//--------------------- .nv.shared._ZN7cutlass9reference6device6kernel26TensorScaleBiasGemmBatchedINS_9TensorRefIiNS_6layout22ColumnMajorInterleavedILi32EEEEENS4_IaS7_EEfNS4_IfNS5_8RowMajorEEENS_16NumericConverterIafLNS_15FloatRoundStyleE2EEELi4ELi4EEEvNS_4gemm9GemmCoordET_T0_T1_T2_SK_illll --------------------------
	.section	.nv.shared._ZN7cutlass9reference6device6kernel26TensorScaleBiasGemmBatchedINS_9TensorRefIiNS_6layout22ColumnMajorInterleavedILi32EEEEENS4_IaS7_EEfNS4_IfNS5_8RowMajorEEENS_16NumericConverterIafLNS_15FloatRoundStyleE2EEELi4ELi4EEEvNS_4gemm9GemmCoordET_T0_T1_T2_SK_illll,"aw",@nobits
	.sectionflags	@""
	.align	16


//--------------------- .nv.shared._ZN7cutlass9reference6device6kernel11GemmComplexIaNS_6layout22ColumnMajorInterleavedILi32EEEaNS4_19RowMajorInterleavedILi32EEEiS6_iiiNS_16NumericConverterIiiLNS_15FloatRoundStyleE2EEENS_12multiply_addIiiiEELi4ELi16EEEvNS_4gemm9GemmCoordET5_NS_9TensorRefIT_T0_EENS_16ComplexTransformENSH_IT1_T2_EESL_SG_NSH_IT3_T4_EENSH_IT7_SQ_EET6_illll --------------------------
	.section	.nv.shared._ZN7cutlass9reference6device6kernel11GemmComplexIaNS_6layout22ColumnMajorInterleavedILi32EEEaNS4_19RowMajorInterleavedILi32EEEiS6_iiiNS_16NumericConverterIiiLNS_15FloatRoundStyleE2EEENS_12multiply_addIiiiEELi4ELi16EEEvNS_4gemm9GemmCoordET5_NS_9TensorRefIT_T0_EENS_16ComplexTransformENSH_IT1_T2_EESL_SG_NSH_IT3_T4_EENSH_IT7_SQ_EET6_illll,"aw",@nobits
	.sectionflags	@""
	.align	16


//--------------------- .nv.shared._ZN7cutlass9reference6device6kernel11GemmComplexIaNS_6layout22ColumnMajorInterleavedILi32EEEaNS4_19RowMajorInterleavedILi32EEEiS6_iiiNS_16NumericConverterIiiLNS_15FloatRoundStyleE2EEENS_12multiply_addIiiiEELi4ELi4EEEvNS_4gemm9GemmCoordET5_NS_9TensorRefIT_T0_EENS_16ComplexTransformENSH_IT1_T2_EESL_SG_NSH_IT3_T4_EENSH_IT7_SQ_EET6_illll --------------------------
	.section	.nv.shared._ZN7cutlass9reference6device6kernel11GemmComplexIaNS_6layout22ColumnMajorInterleavedILi32EEEaNS4_19RowMajorInterleavedILi32EEEiS6_iiiNS_16NumericConverterIiiLNS_15FloatRoundStyleE2EEENS_12multiply_addIiiiEELi4ELi4EEEvNS_4gemm9GemmCoordET5_NS_9TensorRefIT_T0_EENS_16ComplexTransformENSH_IT1_T2_EESL_SG_NSH_IT3_T4_EENSH_IT7_SQ_EET6_illll,"aw",@nobits
	.sectionflags	@""
	.align	16


//--------------------- .nv.shared._ZN7cutlass9reference6device6kernel13TensorForEachINS1_6detail14TensorReLuFuncIaNS_6layout22ColumnMajorInterleavedILi32EEEEELi2ENS9_6ParamsEEEvNS_5CoordIXT0_EilEET1_ --------------------------
	.section	.nv.shared._ZN7cutlass9reference6device6kernel13TensorForEachINS1_6detail14TensorReLuFuncIaNS_6layout22ColumnMajorInterleavedILi32EEEEELi2ENS9_6ParamsEEEvNS_5CoordIXT0_EilEET1_,"aw",@nobits
	.sectionflags	@""
	.align	16


//--------------------- .nv.shared._ZN7cutlass9reference6device6kernel4GemmINS_9TensorRefIaNS_6layout22ColumnMajorInterleavedILi32EEEEENS4_IaNS5_19RowMajorInterleavedILi32EEEEES8_fiNS_11MatrixShapeILi4ELi4EEENS_12multiply_addIiiiEENS_21NumericConverterClampIafEEEEvNS_4gemm9GemmCoordET2_T_T0_SK_T1_SN_T3_ --------------------------
	.section	.nv.shared._ZN7cutlass9reference6device6kernel4GemmINS_9TensorRefIaNS_6layout22ColumnMajorInterleavedILi32EEEEENS4_IaNS5_19RowMajorInterleavedILi32EEEEES8_fiNS_11MatrixShapeILi4ELi4EEENS_12multiply_addIiiiEENS_21NumericConverterClampIafEEEEvNS_4gemm9GemmCoordET2_T_T0_SK_T1_SN_T3_,"aw",@nobits
	.sectionflags	@""
	.align	16


//--------------------- .nv.shared._ZN7cutlass6KernelINS_4gemm6kernel7B2bGemmINS1_11threadblock15B2bMmaPipelinedINS1_9GemmShapeILi64ELi64ELi32EEENS_9transform11threadblock22PredicatedTileIteratorINS_11MatrixShapeILi64ELi32EEEaNS_6layout22ColumnMajorInterleavedILi32EEELi1ENS8_29PitchLinearWarpRakedThreadMapINS_16PitchLinearShapeILi2048ELi1EEELi64ENSH_ILi32ELi1EEELi16EEELi16ELb0ENSD_9NoPermuteEEENS9_19RegularTileIteratorISC_aNSD_37RowMajorTensorOpMultiplicandCrosswiseILi8ELi32EEELi0ENS8_29TransposePitchLinearThreadMapISK_NSH_ILi2ELi16EEEEELi16EEENSA_INSB_ILi32ELi64EEEaNSD_19RowMajorInterleavedILi32EEELi0ESK_Li16ELb0ESL_EENSN_ISU_aNSD_40ColumnMajorTensorOpMultiplicandCrosswiseILi8ELi32EEELi1ESS_Li16EEENS6_ILi64ELi128ELi32EEENS1_4warp27MmaTensorOpFragmentIteratorINSB_ILi32ELi16EEESU_Li32EiaNSD_8RowMajorENS6_ILi8ELi8ELi16EEENS_8epilogue6thread21LinearCombinationReluIaLi2EifLNS18_9ScaleType4KindE2ELNS_15FloatRoundStyleE2EEEEENS9_14VectorIteratorINS9_30PredicatedVectorAccessIteratorINSB_ILi64ELi64EEENSB_ILi32ELi32EEEfS15_Li4ELb0EEEEENS8_4warp22VectorFragmentIteratorINSB_ILi1ELi8EEEfS15_S16_Li4EEENSA_INSB_ILi32ELi128EEEaSW_Li0ENSG_INSH_ILi4096ELi1EEELi64ESJ_Li16EEELi16ELb0ESL_EENSN_IS1P_aSZ_Li1ENSQ_IS1R_SR_EELi16EEEiSF_S1D_NS4_9MmaPolicyINS12_11MmaTensorOpINS6_ILi32ELi64ELi32EEEaSP_aSZ_iSF_NS12_17MmaTensorOpPolicyINS_4arch3MmaIS16_Li32EaS15_aNSD_11ColumnMajorEiS15_NS1Z_21OpMultiplyAddSaturateEEENSB_ILi1ELi1EEEEELi1ELb1EbEENSB_ILi0ELi0EEES27_Li1EEENS1V_INS1W_INS6_ILi32ELi128ELi32EEEaSP_aSZ_iSF_S25_Li1ELb1EbEES27_S27_Li1EEENS_21NumericArrayConverterIaaLi32ELS1C_2ENS8_6thread14UnaryTransform8IdentityEEES2G_NS2C_IaaLi64ELS1C_2ES2F_EEbEENS17_11threadblock19InterleavedEpilogueIS11_S2A_Li1ENS2J_33InterleavedPredicatedTileIteratorINS2J_30InterleavedOutputTileThreadMapINSH_ILi2ELi1EEENSH_ILi4ELi4EEELi64ELi8ELi8EEEaLi32EEENS17_4warp24FragmentIteratorTensorOpIS29_S16_iNS_5ArrayIiLi2ELb1EEESF_EENS19_IaLi8EifLS1B_1ELS1C_2EEELi32EEENS4_30GemmIdentityThreadblockSwizzleILi1EEEEEEEvNT_6ParamsE --------------------------
	.section	.nv.shared._ZN7cutlass6KernelINS_4gemm6kernel7B2bGemmINS1_11threadblock15B2bMmaPipelinedINS1_9GemmShapeILi64ELi64ELi32EEENS_9transform11threadblock22PredicatedTileIteratorINS_11MatrixShapeILi64ELi32EEEaNS_6layout22ColumnMajorInterleavedILi32EEELi1ENS8_29PitchLinearWarpRakedThreadMapINS_16PitchLinearShapeILi2048ELi1EEELi64ENSH_ILi32ELi1EEELi16EEELi16ELb0ENSD_9NoPermuteEEENS9_19RegularTileIteratorISC_aNSD_37RowMajorTensorOpMultiplicandCrosswiseILi8ELi32EEELi0ENS8_29TransposePitchLinearThreadMapISK_NSH_ILi2ELi16EEEEELi16EEENSA_INSB_ILi32ELi64EEEaNSD_19RowMajorInterleavedILi32EEELi0ESK_Li16ELb0ESL_EENSN_ISU_aNSD_40ColumnMajorTensorOpMultiplicandCrosswiseILi8ELi32EEELi1ESS_Li16EEENS6_ILi64ELi128ELi32EEENS1_4warp27MmaTensorOpFragmentIteratorINSB_ILi32ELi16EEESU_Li32EiaNSD_8RowMajorENS6_ILi8ELi8ELi16EEENS_8epilogue6thread21LinearCombinationReluIaLi2EifLNS18_9ScaleType4KindE2ELNS_15FloatRoundStyleE2EEEEENS9_14VectorIteratorINS9_30PredicatedVectorAccessIteratorINSB_ILi64ELi64EEENSB_ILi32ELi32EEEfS15_Li4ELb0EEEEENS8_4warp22VectorFragmentIteratorINSB_ILi1ELi8EEEfS15_S16_Li4EEENSA_INSB_ILi32ELi128EEEaSW_Li0ENSG_INSH_ILi4096ELi1EEELi64ESJ_Li16EEELi16ELb0ESL_EENSN_IS1P_aSZ_Li1ENSQ_IS1R_SR_EELi16EEEiSF_S1D_NS4_9MmaPolicyINS12_11MmaTensorOpINS6_ILi32ELi64ELi32EEEaSP_aSZ_iSF_NS12_17MmaTensorOpPolicyINS_4arch3MmaIS16_Li32EaS15_aNSD_11ColumnMajorEiS15_NS1Z_21OpMultiplyAddSaturateEEENSB_ILi1ELi1EEEEELi1ELb1EbEENSB_ILi0ELi0EEES27_Li1EEENS1V_INS1W_INS6_ILi32ELi128ELi32EEEaSP_aSZ_iSF_S25_Li1ELb1EbEES27_S27_Li1EEENS_21NumericArrayConverterIaaLi32ELS1C_2ENS8_6thread14UnaryTransform8IdentityEEES2G_NS2C_IaaLi64ELS1C_2ES2F_EEbEENS17_11threadblock19InterleavedEpilogueIS11_S2A_Li1ENS2J_33InterleavedPredicatedTileIteratorINS2J_30InterleavedOutputTileThreadMapINSH_ILi2ELi1EEENSH_ILi4ELi4EEELi64ELi8ELi8EEEaLi32EEENS17_4warp24FragmentIteratorTensorOpIS29_S16_iNS_5ArrayIiLi2ELb1EEESF_EENS19_IaLi8EifLS1B_1ELS1C_2EEELi32EEENS4_30GemmIdentityThreadblockSwizzleILi1EEEEEEEvNT_6ParamsE,"aw",@nobits
	.sectionflags	@""
	.align	16


//--------------------- .nv.shared._ZN7cutlass6KernelINS_4gemm6kernel4GemmINS1_11threadblock12MmaPipelinedINS1_9GemmShapeILi64ELi128ELi64EEENS_9transform11threadblock22PredicatedTileIteratorINS_11MatrixShapeILi64ELi64EEEaNS_6layout22ColumnMajorInterleavedILi32EEELi1ENS8_29PitchLinearWarpRakedThreadMapINS_16PitchLinearShapeILi2048ELi2EEELi128ENSH_ILi32ELi1EEELi16EEELi16ELb0ENSD_9NoPermuteEEENS9_19RegularTileIteratorISC_aNSD_37RowMajorTensorOpMultiplicandCrosswiseILi8ELi32EEELi0ENS8_29TransposePitchLinearThreadMapISK_NSH_ILi2ELi16EEEEELi16EEENSA_INSB_ILi64ELi128EEEaNSD_19RowMajorInterleavedILi32EEELi0ENSG_INSH_ILi4096ELi2EEELi128ESJ_Li16EEELi16ELb0ESL_EENSN_ISU_aNSD_40ColumnMajorTensorOpMultiplicandCrosswiseILi8ELi32EEELi1ENSQ_ISY_SR_EELi16EEEiSF_NS4_9MmaPolicyINS1_4warp11MmaTensorOpINS6_ILi32ELi64ELi64EEEaSP_aS11_iSF_NS15_17MmaTensorOpPolicyINS_4arch3MmaINS6_ILi8ELi8ELi16EEELi32EaNSD_8RowMajorEaNSD_11ColumnMajorEiS1C_NS19_21OpMultiplyAddSaturateEEENSB_ILi1ELi1EEEEELi1ELb1EbEENSB_ILi0ELi0EEES1J_Li1EEENS_21NumericArrayConverterIaaLi32ELNS_15FloatRoundStyleE2ENS8_6thread14UnaryTransform8IdentityEEENS1L_IaaLi64ELS1M_2ES1P_EEbEENS_8epilogue11threadblock19InterleavedEpilogueIS7_S1I_Li1ENS1U_33InterleavedPredicatedTileIteratorINS1U_30InterleavedOutputTileThreadMapINSH_ILi2ELi2EEENSH_ILi4ELi2EEELi128ELi8ELi8EEEaLi32EEENS1T_4warp24FragmentIteratorTensorOpIS17_S1B_iNS_5ArrayIiLi2ELb1EEESF_EENS1T_6thread21LinearCombinationReluIaLi8EifLNS27_9ScaleType4KindE1ELS1M_2EEELi32EEENS4_30GemmIdentityThreadblockSwizzleILi1EEELb0EEEEEvNT_6ParamsE --------------------------
	.section	.nv.shared._ZN7cutlass6KernelINS_4gemm6kernel4GemmINS1_11threadblock12MmaPipelinedINS1_9GemmShapeILi64ELi128ELi64EEENS_9transform11threadblock22PredicatedTileIteratorINS_11MatrixShapeILi64ELi64EEEaNS_6layout22ColumnMajorInterleavedILi32EEELi1ENS8_29PitchLinearWarpRakedThreadMapINS_16PitchLinearShapeILi2048ELi2EEELi128ENSH_ILi32ELi1EEELi16EEELi16ELb0ENSD_9NoPermuteEEENS9_19RegularTileIteratorISC_aNSD_37RowMajorTensorOpMultiplicandCrosswiseILi8ELi32EEELi0ENS8_29TransposePitchLinearThreadMapISK_NSH_ILi2ELi16EEEEELi16EEENSA_INSB_ILi64ELi128EEEaNSD_19RowMajorInterleavedILi32EEELi0ENSG_INSH_ILi4096ELi2EEELi128ESJ_Li16EEELi16ELb0ESL_EENSN_ISU_aNSD_40ColumnMajorTensorOpMultiplicandCrosswiseILi8ELi32EEELi1ENSQ_ISY_SR_EELi16EEEiSF_NS4_9MmaPolicyINS1_4warp11MmaTensorOpINS6_ILi32ELi64ELi64EEEaSP_aS11_iSF_NS15_17MmaTensorOpPolicyINS_4arch3MmaINS6_ILi8ELi8ELi16EEELi32EaNSD_8RowMajorEaNSD_11ColumnMajorEiS1C_NS19_21OpMultiplyAddSaturateEEENSB_ILi1ELi1EEEEELi1ELb1EbEENSB_ILi0ELi0EEES1J_Li1EEENS_21NumericArrayConverterIaaLi32ELNS_15FloatRoundStyleE2ENS8_6thread14UnaryTransform8IdentityEEENS1L_IaaLi64ELS1M_2ES1P_EEbEENS_8epilogue11threadblock19InterleavedEpilogueIS7_S1I_Li1ENS1U_33InterleavedPredicatedTileIteratorINS1U_30InterleavedOutputTileThreadMapINSH_ILi2ELi2EEENSH_ILi4ELi2EEELi128ELi8ELi8EEEaLi32EEENS1T_4warp24FragmentIteratorTensorOpIS17_S1B_iNS_5ArrayIiLi2ELb1EEESF_EENS1T_6thread21LinearCombinationReluIaLi8EifLNS27_9ScaleType4KindE1ELS1M_2EEELi32EEENS4_30GemmIdentityThreadblockSwizzleILi1EEELb0EEEEEvNT_6ParamsE,"aw",@nobits
	.sectionflags	@""
	.align	16


//--------------------- .nv.shared._ZN7cutlass6KernelINS_4gemm6kernel4GemmINS1_11threadblock12MmaPipelinedINS1_9GemmShapeILi64ELi64ELi64EEENS_9transform11threadblock22PredicatedTileIteratorINS_11MatrixShapeILi64ELi64EEEaNS_6layout22ColumnMajorInterleavedILi32EEELi1ENS8_29PitchLinearWarpRakedThreadMapINS_16PitchLinearShapeILi2048ELi2EEELi128ENSH_ILi32ELi1EEELi16EEELi16ELb0ENSD_9NoPermuteEEENS9_19RegularTileIteratorISC_aNSD_37RowMajorTensorOpMultiplicandCrosswiseILi8ELi32EEELi0ENS8_29TransposePitchLinearThreadMapISK_NSH_ILi2ELi16EEEEELi16EEENSA_ISC_aNSD_19RowMajorInterleavedILi32EEELi0ESK_Li16ELb0ESL_EENSN_ISC_aNSD_40ColumnMajorTensorOpMultiplicandCrosswiseILi8ELi32EEELi1ESS_Li16EEEiSF_NS4_9MmaPolicyINS1_4warp11MmaTensorOpINS6_ILi32ELi32ELi64EEEaSP_aSY_iSF_NS11_17MmaTensorOpPolicyINS_4arch3MmaINS6_ILi8ELi8ELi16EEELi32EaNSD_8RowMajorEaNSD_11ColumnMajorEiS18_NS15_21OpMultiplyAddSaturateEEENSB_ILi1ELi1EEEEELi1ELb1EbEENSB_ILi0ELi0EEES1F_Li1EEENS_21NumericArrayConverterIaaLi32ELNS_15FloatRoundStyleE2ENS8_6thread14UnaryTransform8IdentityEEES1M_bEENS_8epilogue11threadblock19InterleavedEpilogueIS7_S1E_Li1ENS1P_33InterleavedPredicatedTileIteratorINS1P_30InterleavedOutputTileThreadMapINSH_ILi2ELi2EEENSH_ILi4ELi1EEELi128ELi8ELi8EEEaLi32EEENS1O_4warp24FragmentIteratorTensorOpIS13_S17_iNS_5ArrayIiLi2ELb1EEESF_EENS1O_6thread21LinearCombinationReluIaLi8EifLNS22_9ScaleType4KindE1ELS1I_2EEELi32EEENS4_30GemmIdentityThreadblockSwizzleILi1EEELb0EEEEEvNT_6ParamsE --------------------------
	.section	.nv.shared._ZN7cutlass6KernelINS_4gemm6kernel4GemmINS1_11threadblock12MmaPipelinedINS1_9GemmShapeILi64ELi64ELi64EEENS_9transform11threadblock22PredicatedTileIteratorINS_11MatrixShapeILi64ELi64EEEaNS_6layout22ColumnMajorInterleavedILi32EEELi1ENS8_29PitchLinearWarpRakedThreadMapINS_16PitchLinearShapeILi2048ELi2EEELi128ENSH_ILi32ELi1EEELi16EEELi16ELb0ENSD_9NoPermuteEEENS9_19RegularTileIteratorISC_aNSD_37RowMajorTensorOpMultiplicandCrosswiseILi8ELi32EEELi0ENS8_29TransposePitchLinearThreadMapISK_NSH_ILi2ELi16EEEEELi16EEENSA_ISC_aNSD_19RowMajorInterleavedILi32EEELi0ESK_Li16ELb0ESL_EENSN_ISC_aNSD_40ColumnMajorTensorOpMultiplicandCrosswiseILi8ELi32EEELi1ESS_Li16EEEiSF_NS4_9MmaPolicyINS1_4warp11MmaTensorOpINS6_ILi32ELi32ELi64EEEaSP_aSY_iSF_NS11_17MmaTensorOpPolicyINS_4arch3MmaINS6_ILi8ELi8ELi16EEELi32EaNSD_8RowMajorEaNSD_11ColumnMajorEiS18_NS15_21OpMultiplyAddSaturateEEENSB_ILi1ELi1EEEEELi1ELb1EbEENSB_ILi0ELi0EEES1F_Li1EEENS_21NumericArrayConverterIaaLi32ELNS_15FloatRoundStyleE2ENS8_6thread14UnaryTransform8IdentityEEES1M_bEENS_8epilogue11threadblock19InterleavedEpilogueIS7_S1E_Li1ENS1P_33InterleavedPredicatedTileIteratorINS1P_30InterleavedOutputTileThreadMapINSH_ILi2ELi2EEENSH_ILi4ELi1EEELi128ELi8ELi8EEEaLi32EEENS1O_4warp24FragmentIteratorTensorOpIS13_S17_iNS_5ArrayIiLi2ELb1EEESF_EENS1O_6thread21LinearCombinationReluIaLi8EifLNS22_9ScaleType4KindE1ELS1I_2EEELi32EEENS4_30GemmIdentityThreadblockSwizzleILi1EEELb0EEEEEvNT_6ParamsE,"aw",@nobits
	.sectionflags	@""
	.align	16
